def matmul_kernel(
    a_ptr,
    b_ptr,
    c_ptr,
    M,
    N,
    K,
    stride_am,
    stride_ak,
    stride_bk,
    stride_bn,
    stride_cm,
    stride_cn,
    BLOCK_M: tl.constexpr,
    BLOCK_N: tl.constexpr,
    BLOCK_K: tl.constexpr,
    GROUP_M: tl.constexpr,
):
    pid = tl.program_id(axis=0)
    num_pid_m = tl.cdiv(M, BLOCK_M)
    num_pid_n = tl.cdiv(N, BLOCK_N)
    num_pid_in_group = GROUP_M * num_pid_n
    group_id = pid // num_pid_in_group
    first_pid_m = group_id * GROUP_M
    group_size_m = min(num_pid_m - first_pid_m, GROUP_M)
    pid_m = first_pid_m + ((pid % num_pid_in_group) % group_size_m)
    pid_n = (pid % num_pid_in_group) // group_size_m

    offs_am = (pid_m * BLOCK_M + tl.arange(0, BLOCK_M)) % M
    offs_bn = (pid_n * BLOCK_N + tl.arange(0, BLOCK_N)) % N
    offs_k = tl.arange(0, BLOCK_K)
    a_ptrs = a_ptr + offs_am[:, None] * stride_am + offs_k[None, :] * stride_ak
    b_ptrs = b_ptr + offs_k[:, None] * stride_bk + offs_bn[None, :] * stride_bn

    acc = tl.zeros((BLOCK_M, BLOCK_N), dtype=tl.float32)
    for kk in range(0, tl.cdiv(K, BLOCK_K)):
        a = tl.load(a_ptrs, mask=offs_k[None, :] < K - kk * BLOCK_K, other=0.0)
        b = tl.load(b_ptrs, mask=offs_k[:, None] < K - kk * BLOCK_K, other=0.0)
        acc = tl.dot(a, b, acc)
        a_ptrs += BLOCK_K * stride_ak
        b_ptrs += BLOCK_K * stride_bk

    c = acc.to(c_ptr.dtype.element_ty)
    offs_cm = pid_m * BLOCK_M + tl.arange(0, BLOCK_M)
    offs_cn = pid_n * BLOCK_N + tl.arange(0, BLOCK_N)
    c_ptrs = c_ptr + offs_cm[:, None] * stride_cm + offs_cn[None, :] * stride_cn
    mask = (offs_cm[:, None] < M) & (offs_cn[None, :] < N)
    tl.store(c_ptrs, c, mask=mask)

# config = {"BLOCK_K": 64, "BLOCK_M": 256, "BLOCK_N": 512, "GROUP_M": 8, "arch": "sm_90", "dtype": "fp32", "num_ctas": 1, "num_stages": 6, "num_warps": 4}
# arch = sm_90


// ===== COMPILED SASS (sm_90a) =====

	.target	sm_90a

	.elftype	@"ET_EXEC"


//--------------------- .note.nv.tkinfo           --------------------------
	.section	.note.nv.tkinfo,"",@"SHT_NOTE"
	.sectionflags	@"SHF_NOTE_NV_TKINFO"
	.tkinfo
        /*0018*/ 	.word	0x00000002
        /*0030*/ 	.string	""
        /*0030*/ 	.string	"ptxas"
        /*0030*/ 	.string	"Cuda compilation tools, release 13.0, V13.0.88"
        /*0030*/ 	.string	"Build cuda_13.0.r13.0/compiler.36424714_0"
        /*0030*/ 	.string	"-v  -suppress-debug-info  -lineinfo  -arch sm_90a "



//--------------------- .note.nv.cuinfo           --------------------------
	.section	.note.nv.cuinfo,"",@"SHT_NOTE"
	.sectionflags	@"SHF_NOTE_NV_CUINFO"
        /*0018*/ 	.short	0x0002
        /*001a*/ 	.short	0x005a
        /*001c*/ 	.short	0x0082
	.zero		2


//--------------------- .nv.info                  --------------------------
	.section	.nv.info,"",@"SHT_CUDA_INFO"
	.align	4


	//----- nvinfo : EIATTR_REGCOUNT
	.align		4
        /*0000*/ 	.byte	0x04, 0x2f
        /*0002*/ 	.short	(.L_1 - .L_0)
	.align		4
.L_0:
        /*0004*/ 	.word	index@(matmul_kernel)
        /*0008*/ 	.word	0x000000ff


	//----- nvinfo : EIATTR_FRAME_SIZE
	.align		4
.L_1:
        /*000c*/ 	.byte	0x04, 0x11
        /*000e*/ 	.short	(.L_3 - .L_2)
	.align		4
.L_2:
        /*0010*/ 	.word	index@(matmul_kernel)
        /*0014*/ 	.word	0x00002718


	//----- nvinfo : EIATTR_MIN_STACK_SIZE
	.align		4
.L_3:
        /*0018*/ 	.byte	0x04, 0x12
        /*001a*/ 	.short	(.L_5 - .L_4)
	.align		4
.L_4:
        /*001c*/ 	.word	index@(matmul_kernel)
        /*0020*/ 	.word	0x00002718
.L_5:


//--------------------- .nv.compat                --------------------------
	.section	.nv.compat,"",@"SHT_CUDA_COMPAT_INFO"
	.align	4
        /*0000*/ 	.byte	0x02, 0x09, 0x01, 0x00, 0x02, 0x02, 0x04, 0x00, 0x02, 0x05, 0x05, 0x00, 0x03, 0x07, 0x01, 0x01
        /*0010*/ 	.byte	0x02, 0x03, 0x00, 0x00, 0x02, 0x06, 0x01, 0x00, 0x04, 0x0b, 0x08, 0x00, 0x00, 0x00, 0x00, 0x00
        /*0020*/ 	.byte	0x00, 0x00, 0x00, 0x00


//--------------------- .nv.info.matmul_kernel    --------------------------
	.section	.nv.info.matmul_kernel,"",@"SHT_CUDA_INFO"
	.sectionflags	@""
	.align	4


	//----- nvinfo : EIATTR_CUDA_API_VERSION
	.align		4
        /*0000*/ 	.byte	0x04, 0x37
        /*0002*/ 	.short	(.L_7 - .L_6)
.L_6:
        /*0004*/ 	.word	0x00000082


	//----- nvinfo : EIATTR_KPARAM_INFO
	.align		4
.L_7:
        /*0008*/ 	.byte	0x04, 0x17
        /*000a*/ 	.short	(.L_9 - .L_8)
.L_8:
        /*000c*/ 	.word	0x00000000
        /*0010*/ 	.short	0x000d
        /*0012*/ 	.short	0x0048
        /*0014*/ 	.byte	0x00, 0xf4, 0x21, 0x00


	//----- nvinfo : EIATTR_KPARAM_INFO
	.align		4
.L_9:
        /*0018*/ 	.byte	0x04, 0x17
        /*001a*/ 	.short	(.L_11 - .L_10)
.L_10:
        /*001c*/ 	.word	0x00000000
        /*0020*/ 	.short	0x000c
        /*0022*/ 	.short	0x0040
        /*0024*/ 	.byte	0x00, 0xf4, 0x21, 0x00


	//----- nvinfo : EIATTR_KPARAM_INFO
	.align		4
.L_11:
        /*0028*/ 	.byte	0x04, 0x17
        /*002a*/ 	.short	(.L_13 - .L_12)
.L_12:
        /*002c*/ 	.word	0x00000000
        /*0030*/ 	.short	0x000b
        /*0032*/ 	.short	0x0038
        /*0034*/ 	.byte	0x00, 0xf0, 0x11, 0x00


	//----- nvinfo : EIATTR_KPARAM_INFO
	.align		4
.L_13:
        /*0038*/ 	.byte	0x04, 0x17
        /*003a*/ 	.short	(.L_15 - .L_14)
.L_14:
        /*003c*/ 	.word	0x00000000
        /*0040*/ 	.short	0x000a
        /*0042*/ 	.short	0x0034
        /*0044*/ 	.byte	0x00, 0xf0, 0x11, 0x00


	//----- nvinfo : EIATTR_KPARAM_INFO
	.align		4
.L_15:
        /*0048*/ 	.byte	0x04, 0x17
        /*004a*/ 	.short	(.L_17 - .L_16)
.L_16:
        /*004c*/ 	.word	0x00000000
        /*0050*/ 	.short	0x0009
        /*0052*/ 	.short	0x0030
        /*0054*/ 	.byte	0x00, 0xf0, 0x11, 0x00


	//----- nvinfo : EIATTR_KPARAM_INFO
	.align		4
.L_17:
        /*0058*/ 	.byte	0x04, 0x17
        /*005a*/ 	.short	(.L_19 - .L_18)
.L_18:
        /*005c*/ 	.word	0x00000000
        /*0060*/ 	.short	0x0008
        /*0062*/ 	.short	0x002c
        /*0064*/ 	.byte	0x00, 0xf0, 0x11, 0x00


	//----- nvinfo : EIATTR_KPARAM_INFO
	.align		4
.L_19:
        /*0068*/ 	.byte	0x04, 0x17
        /*006a*/ 	.short	(.L_21 - .L_20)
.L_20:
        /*006c*/ 	.word	0x00000000
        /*0070*/ 	.short	0x0007
        /*0072*/ 	.short	0x0028
        /*0074*/ 	.byte	0x00, 0xf0, 0x11, 0x00


	//----- nvinfo : EIATTR_KPARAM_INFO
	.align		4
.L_21:
        /*0078*/ 	.byte	0x04, 0x17
        /*007a*/ 	.short	(.L_23 - .L_22)
.L_22:
        /*007c*/ 	.word	0x00000000
        /*0080*/ 	.short	0x0006
        /*0082*/ 	.short	0x0024
        /*0084*/ 	.byte	0x00, 0xf0, 0x11, 0x00


	//----- nvinfo : EIATTR_KPARAM_INFO
	.align		4
.L_23:
        /*0088*/ 	.byte	0x04, 0x17
        /*008a*/ 	.short	(.L_25 - .L_24)
.L_24:
        /*008c*/ 	.word	0x00000000
        /*0090*/ 	.short	0x0005
        /*0092*/ 	.short	0x0020
        /*0094*/ 	.byte	0x00, 0xf0, 0x11, 0x00


	//----- nvinfo : EIATTR_KPARAM_INFO
	.align		4
.L_25:
        /*0098*/ 	.byte	0x04, 0x17
        /*009a*/ 	.short	(.L_27 - .L_26)
.L_26:
        /*009c*/ 	.word	0x00000000
        /*00a0*/ 	.short	0x0004
        /*00a2*/ 	.short	0x001c
        /*00a4*/ 	.byte	0x00, 0xf0, 0x11, 0x00


	//----- nvinfo : EIATTR_KPARAM_INFO
	.align		4
.L_27:
        /*00a8*/ 	.byte	0x04, 0x17
        /*00aa*/ 	.short	(.L_29 - .L_28)
.L_28:
        /*00ac*/ 	.word	0x00000000
        /*00b0*/ 	.short	0x0003
        /*00b2*/ 	.short	0x0018
        /*00b4*/ 	.byte	0x00, 0xf0, 0x11, 0x00


	//----- nvinfo : EIATTR_KPARAM_INFO
	.align		4
.L_29:
        /*00b8*/ 	.byte	0x04, 0x17
        /*00ba*/ 	.short	(.L_31 - .L_30)
.L_30:
        /*00bc*/ 	.word	0x00000000
        /*00c0*/ 	.short	0x0002
        /*00c2*/ 	.short	0x0010
        /*00c4*/ 	.byte	0x00, 0xf4, 0x21, 0x00


	//----- nvinfo : EIATTR_KPARAM_INFO
	.align		4
.L_31:
        /*00c8*/ 	.byte	0x04, 0x17
        /*00ca*/ 	.short	(.L_33 - .L_32)
.L_32:
        /*00cc*/ 	.word	0x00000000
        /*00d0*/ 	.short	0x0001
        /*00d2*/ 	.short	0x0008
        /*00d4*/ 	.byte	0x00, 0xf4, 0x21, 0x00


	//----- nvinfo : EIATTR_KPARAM_INFO
	.align		4
.L_33:
        /*00d8*/ 	.byte	0x04, 0x17
        /*00da*/ 	.short	(.L_35 - .L_34)
.L_34:
        /*00dc*/ 	.word	0x00000000
        /*00e0*/ 	.short	0x0000
        /*00e2*/ 	.short	0x0000
        /*00e4*/ 	.byte	0x00, 0xf4, 0x21, 0x00


	//----- nvinfo : EIATTR_SPARSE_MMA_MASK
	.align		4
.L_35:
        /*00e8*/ 	.byte	0x03, 0x50
        /*00ea*/ 	.short	0x0000


	//----- nvinfo : EIATTR_MAXREG_COUNT
	.align		4
        /*00ec*/ 	.byte	0x03, 0x1b
        /*00ee*/ 	.short	0x00ff


	//----- nvinfo : EIATTR_NUM_BARRIERS
	.align		4
        /*00f0*/ 	.byte	0x02, 0x4c
        /*00f2*/ 	.byte	0x01
	.zero		1


	//----- nvinfo : EIATTR_ANNOTATIONS
	.align		4
        /*00f4*/ 	.byte	0x04, 0x55
        /*00f6*/ 	.short	(.L_37 - .L_36)


	//   ....[0]....
.L_36:
        /*00f8*/ 	.word	0x00000001
        /*00fc*/ 	.byte	0x20, 0x01, 0x00, 0x00, 0x01, 0x00, 0x00, 0x00, 0x90, 0x07, 0x00, 0x00, 0x01, 0x00, 0x00, 0x00
        /* <DEDUP_REMOVED lines=2279> */
        /*8f7c*/ 	.byte	0xe0, 0x46, 0x03, 0x00


	//----- nvinfo : EIATTR_MERCURY_ISA_VERSION
	.align		4
.L_37:
        /*8f80*/ 	.byte	0x03, 0x5f
        /*8f82*/ 	.short	0x0101


	//----- nvinfo : EIATTR_EXIT_INSTR_OFFSETS
	.align		4
        /*8f84*/ 	.byte	0x04, 0x1c
        /*8f86*/ 	.short	(.L_39 - .L_38)


	//   ....[0]....
.L_38:
        /*8f88*/ 	.word	0x00081ca0


	//   ....[1]....
        /*8f8c*/ 	.word	0x00081cc0


	//----- nvinfo : EIATTR_REQNTID
	.align		4
.L_39:
        /*8f90*/ 	.byte	0x04, 0x10
        /*8f92*/ 	.short	(.L_41 - .L_40)
.L_40:
        /*8f94*/ 	.word	0x00000080
        /*8f98*/ 	.word	0x00000001
        /*8f9c*/ 	.word	0x00000001


	//----- nvinfo : EIATTR_CBANK_PARAM_SIZE
	.align		4
.L_41:
        /*8fa0*/ 	.byte	0x03, 0x19
        /*8fa2*/ 	.short	0x0050


	//----- nvinfo : EIATTR_PARAM_CBANK
	.align		4
        /*8fa4*/ 	.byte	0x04, 0x0a
        /*8fa6*/ 	.short	(.L_43 - .L_42)
	.align		4
.L_42:
        /*8fa8*/ 	.word	index@(.nv.constant0.matmul_kernel)
        /*8fac*/ 	.short	0x0210
        /*8fae*/ 	.short	0x0050


	//----- nvinfo : EIATTR_SW_WAR
	.align		4
.L_43:
        /*8fb0*/ 	.byte	0x04, 0x36
        /*8fb2*/ 	.short	(.L_45 - .L_44)
.L_44:
        /*8fb4*/ 	.word	0x00000008
.L_45:


//--------------------- .nv.callgraph             --------------------------
	.section	.nv.callgraph,"",@"SHT_CUDA_CALLGRAPH"
	.align	4
	.sectionentsize	8
	.align		4
        /*0000*/ 	.word	0x00000000
	.align		4
        /*0004*/ 	.word	0xffffffff
	.align		4
        /*0008*/ 	.word	0x00000000
	.align		4
        /*000c*/ 	.word	0xfffffffe
	.align		4
        /*0010*/ 	.word	0x00000000
	.align		4
        /*0014*/ 	.word	0xfffffffd
	.align		4
        /*0018*/ 	.word	0x00000000
	.align		4
        /*001c*/ 	.word	0xfffffffc


//--------------------- .text.matmul_kernel       --------------------------
	.section	.text.matmul_kernel,"ax",@progbits
	.align	128
        .global         matmul_kernel
        .type           matmul_kernel,@function
        .size           matmul_kernel,(.L_x_3 - matmul_kernel)
        .other          matmul_kernel,@"STO_CUDA_ENTRY STV_DEFAULT"
matmul_kernel:
.text.matmul_kernel:
[----:B------:R-:W1:Y:S08]  /*0000*/  LDC R1, c[0x0][0x28] ;  /* 0x00000a00ff017b82 */ /* 0x000e700000000800 */
[----:B------:R-:W2:Y:S01]  /*0010*/  LDC.64 R2, c[0x0][0x228] ;  /* 0x00008a00ff027b82 */ /* 0x000ea20000000a00 */
[----:B-1----:R-:W-:Y:S01]  /*0020*/  VIADD R1, R1, 0xffffd8e8 ;  /* 0xffffd8e801017836 */ /* 0x002fe20000000000 */
[----:B------:R-:W1:Y:S01]  /*0030*/  S2R R5, SR_CTAID.X ;  /* 0x0000000000057919 */ /* 0x000e620000002500 */
[----:B------:R-:W-:Y:S01]  /*0040*/  ULDC.64 UR8, c[0x0][0x218] ;  /* 0x0000860000087ab9 */ /* 0x000fe20000000a00 */
[----:B------:R-:W-:Y:S01]  /*0050*/  ULDC UR4, c[0x0][0x234] ;  /* 0x00008d0000047ab9 */ /* 0x000fe20000000800 */
[----:B------:R-:W-:Y:S01]  /*0060*/  ULDC.64 UR6, c[0x0][0x210] ;  /* 0x0000840000067ab9 */ /* 0x000fe20000000a00 */
[----:B------:R-:W-:Y:S01]  /*0070*/  ULDC UR11, c[0x0][0x240] ;  /* 0x00009000000b7ab9 */ /* 0x000fe20000000800 */
        /* <DEDUP_REMOVED lines=9> */
[----:B--2---:R-:W-:Y:S01]  /*0110*/  IMAD.MOV.U32 R12, RZ, RZ, R3 ;  /* 0x000000ffff0c7224 */ /* 0x004fe200078e0003 */
[----:B------:R2:W-:Y:S01]  /*0120*/  STL.64 [R1+0x1c08], R2 ;  /* 0x001c080201007387 */ /* 0x0005e20000100a00 */
[----:B------:R-:W-:-:S02]  /*0130*/  IMAD.MOV.U32 R16, RZ, RZ, R2 ;  /* 0x000000ffff107224 */ /* 0x000fc400078e0002 */
[----:B------:R-:W-:-:S03]  /*0140*/  VIADD R0, R12, 0x1ff ;  /* 0x000001ff0c007836 */ /* 0x000fc60000000000 */
[----:B------:R-:W-:Y:S02]  /*0150*/  IABS R17, R16 ;  /* 0x0000001000117213 */ /* 0x000fe40000000000 */
[----:B-1----:R-:W-:Y:S02]  /*0160*/  IABS R8, R5 ;  /* 0x0000000500087213 */ /* 0x002fe40000000000 */
[----:B--2---:R-:W-:-:S04]  /*0170*/  SHF.R.S32.HI R3, RZ, 0x1f, R0 ;  /* 0x0000001fff037819 */ /* 0x004fc80000011400 */
[----:B------:R-:W-:-:S04]  /*0180*/  LEA.HI R3, R3, R0, RZ, 0x9 ;  /* 0x0000000003037211 */ /* 0x000fc800078f48ff */
[----:B------:R-:W-:-:S05]  /*0190*/  SHF.R.S32.HI R3, RZ, 0x9, R3 ;  /* 0x00000009ff037819 */ /* 0x000fca0000011403 */
[----:B------:R-:W-:-:S05]  /*01a0*/  IMAD.SHL.U32 R4, R3, 0x8, RZ ;  /* 0x0000000803047824 */ /* 0x000fca00078e00ff */
[-C--:B------:R-:W-:Y:S02]  /*01b0*/  IABS R7, R4.reuse ;  /* 0x0000000400077213 */ /* 0x080fe40000000000 */
[----:B------:R-:W-:Y:S02]  /*01c0*/  IABS R10, R4 ;  /* 0x00000004000a7213 */ /* 0x000fe40000000000 */
[----:B------:R-:W1:Y:S08]  /*01d0*/  I2F.RP R0, R7 ;  /* 0x0000000700007306 */ /* 0x000e700000209400 */
[----:B-1----:R-:W1:Y:S02]  /*01e0*/  MUFU.RCP R0, R0 ;  /* 0x0000000000007308 */ /* 0x002e640000001000 */
[----:B-1----:R-:W-:-:S02]  /*01f0*/  VIADD R2, R0, 0xffffffe ;  /* 0x0ffffffe00027836 */ /* 0x002fc40000000000 */
[----:B------:R-:W-:-:S04]  /*0200*/  IMAD.MOV R0, RZ, RZ, -R10 ;  /* 0x000000ffff007224 */ /* 0x000fc800078e0a0a */
[----:B------:R1:W2:Y:S02]  /*0210*/  F2I.FTZ.U32.TRUNC.NTZ R3, R2 ;  /* 0x0000000200037305 */ /* 0x0002a4000021f000 */
[----:B-1----:R-:W-:Y:S01]  /*0220*/  IMAD.MOV.U32 R2, RZ, RZ, RZ ;  /* 0x000000ffff027224 */ /* 0x002fe200078e00ff */
[----:B--2---:R-:W-:-:S05]  /*0230*/  IADD3 R6, RZ, -R3, RZ ;  /* 0x80000003ff067210 */ /* 0x004fca0007ffe0ff */
[----:B------:R-:W-:Y:S02]  /*0240*/  IMAD R9, R6, R7, RZ ;  /* 0x0000000706097224 */ /* 0x000fe400078e02ff */
[----:B------:R-:W-:Y:S02]  /*0250*/  IMAD.MOV.U32 R6, RZ, RZ, R8 ;  /* 0x000000ffff067224 */ /* 0x000fe400078e0008 */
[----:B------:R-:W-:-:S06]  /*0260*/  IMAD.HI.U32 R3, R3, R9, R2 ;  /* 0x0000000903037227 */ /* 0x000fcc00078e0002 */
[----:B------:R-:W-:-:S04]  /*0270*/  IMAD.HI.U32 R3, R3, R6, RZ ;  /* 0x0000000603037227 */ /* 0x000fc800078e00ff */
[----:B------:R-:W-:-:S05]  /*0280*/  IMAD R0, R3, R0, R6 ;  /* 0x0000000003007224 */ /* 0x000fca00078e0206 */
[----:B------:R-:W-:-:S13]  /*0290*/  ISETP.GT.U32.AND P1, PT, R7, R0, PT ;  /* 0x000000000700720c */ /* 0x000fda0003f24070 */
[----:B------:R-:W-:Y:S02]  /*02a0*/  @!P1 IMAD.IADD R0, R0, 0x1, -R7 ;  /* 0x0000000100009824 */ /* 0x000fe400078e0a07 */
[----:B------:R-:W-:Y:S01]  /*02b0*/  @!P1 VIADD R3, R3, 0x1 ;  /* 0x0000000103039836 */ /* 0x000fe20000000000 */
[----:B------:R-:W-:Y:S02]  /*02c0*/  ISETP.NE.AND P1, PT, R4, RZ, PT ;  /* 0x000000ff0400720c */ /* 0x000fe40003f25270 */
[----:B------:R-:W-:Y:S02]  /*02d0*/  ISETP.GE.U32.AND P0, PT, R0, R7, PT ;  /* 0x000000070000720c */ /* 0x000fe40003f06070 */
[----:B------:R-:W-:-:S04]  /*02e0*/  LOP3.LUT R0, R5, R4, RZ, 0x3c, !PT ;  /* 0x0000000405007212 */ /* 0x000fc800078e3cff */
[----:B------:R-:W-:Y:S01]  /*02f0*/  ISETP.GE.AND P2, PT, R0, RZ, PT ;  /* 0x000000ff0000720c */ /* 0x000fe20003f46270 */
[----:B------:R-:W-:-:S06]  /*0300*/  VIADD R0, R16, 0xff ;  /* 0x000000ff10007836 */ /* 0x000fcc0000000000 */
[----:B------:R-:W-:-:S05]  /*0310*/  @P0 VIADD R3, R3, 0x1 ;  /* 0x0000000103030836 */ /* 0x000fca0000000000 */
[----:B------:R-:W-:Y:S02]  /*0320*/  MOV R2, R3 ;  /* 0x0000000300027202 */ /* 0x000fe40000000f00 */
[----:B------:R-:W-:-:S03]  /*0330*/  SHF.R.S32.HI R3, RZ, 0x1f, R0 ;  /* 0x0000001fff037819 */ /* 0x000fc60000011400 */
[----:B------:R-:W-:Y:S01]  /*0340*/  @!P2 IMAD.MOV R2, RZ, RZ, -R2 ;  /* 0x000000ffff02a224 */ /* 0x000fe200078e0a02 */
[----:B------:R-:W-:Y:S02]  /*0350*/  @!P1 LOP3.LUT R2, RZ, R4, RZ, 0x33, !PT ;  /* 0x00000004ff029212 */ /* 0x000fe400078e33ff */
[----:B------:R-:W-:-:S03]  /*0360*/  LEA.HI R3, R3, R0, RZ, 0x8 ;  /* 0x0000000003037211 */ /* 0x000fc600078f40ff */
[----:B------:R-:W-:Y:S02]  /*0370*/  IMAD.SHL.U32 R7, R2, 0x8, RZ ;  /* 0x0000000802077824 */ /* 0x000fe400078e00ff */
[----:B------:R-:W-:-:S03]  /*0380*/  IMAD.MOV R2, RZ, RZ, -R2 ;  /* 0x000000ffff027224 */ /* 0x000fc600078e0a02 */
[----:B------:R-:W-:Y:S01]  /*0390*/  LEA.HI.SX32 R3, R3, -R7, 0x18 ;  /* 0x8000000703037211 */ /* 0x000fe200078fc2ff */
[----:B------:R-:W-:Y:S01]  /*03a0*/  IMAD R8, R4, R2, R5 ;  /* 0x0000000204087224 */ /* 0x000fe200078e0205 */
[----:B------:R-:W-:Y:S02]  /*03b0*/  MOV R2, RZ ;  /* 0x000000ff00027202 */ /* 0x000fe40000000f00 */
[----:B------:R-:W-:Y:S02]  /*03c0*/  VIMNMX R9, R3, 0x8, PT ;  /* 0x0000000803097848 */ /* 0x000fe40003fe0100 */
[----:B------:R-:W-:Y:S02]  /*03d0*/  IABS R4, R8 ;  /* 0x0000000800047213 */ /* 0x000fe40000000000 */
[-C--:B------:R-:W-:Y:S02]  /*03e0*/  IABS R6, R9.reuse ;  /* 0x0000000900067213 */ /* 0x080fe40000000000 */
[----:B------:R-:W-:-:S02]  /*03f0*/  IABS R10, R9 ;  /* 0x00000009000a7213 */ /* 0x000fc40000000000 */
[----:B------:R-:W1:Y:S08]  /*0400*/  I2F.RP R0, R6 ;  /* 0x0000000600007306 */ /* 0x000e700000209400 */
[----:B-1----:R-:W1:Y:S02]  /*0410*/  MUFU.RCP R0, R0 ;  /* 0x0000000000007308 */ /* 0x002e640000001000 */
[----:B-1----:R-:W-:-:S02]  /*0420*/  VIADD R3, R0, 0xffffffe ;  /* 0x0ffffffe00037836 */ /* 0x002fc40000000000 */
[----:B------:R-:W-:Y:S02]  /*0430*/  IMAD.MOV R0, RZ, RZ, -R10 ;  /* 0x000000ffff007224 */ /* 0x000fe400078e0a0a */
[----:B------:R-:W1:Y:S02]  /*0440*/  S2R R10, SR_TID.X ;  /* 0x00000000000a7919 */ /* 0x000e640000002100 */
[----:B------:R-:W2:Y:S02]  /*0450*/  F2I.FTZ.U32.TRUNC.NTZ R3, R3 ;  /* 0x0000000300037305 */ /* 0x000ea4000021f000 */
[----:B--2---:R-:W-:-:S04]  /*0460*/  IMAD.MOV R11, RZ, RZ, -R3 ;  /* 0x000000ffff0b7224 */ /* 0x004fc800078e0a03 */
[----:B------:R-:W-:-:S04]  /*0470*/  IMAD R5, R11, R6, RZ ;  /* 0x000000060b057224 */ /* 0x000fc800078e02ff */
[----:B------:R-:W-:-:S04]  /*0480*/  IMAD.HI.U32 R2, R3, R5, R2 ;  /* 0x0000000503027227 */ /* 0x000fc800078e0002 */
[----:B------:R-:W-:Y:S02]  /*0490*/  IMAD.MOV.U32 R3, RZ, RZ, R4 ;  /* 0x000000ffff037224 */ /* 0x000fe400078e0004 */
[----:B------:R-:W2:Y:S01]  /*04a0*/  I2F.RP R4, R17 ;  /* 0x0000001100047306 */ /* 0x000ea20000209400 */
[----:B-1----:R-:W-:Y:S01]  /*04b0*/  LOP3.LUT R11, R10, 0x7f, RZ, 0xc0, !PT ;  /* 0x0000007f0a0b7812 */ /* 0x002fe200078ec0ff */
[----:B------:R-:W-:-:S04]  /*04c0*/  IMAD.HI.U32 R2, R2, R3, RZ ;  /* 0x0000000302027227 */ /* 0x000fc800078e00ff */
[----:B------:R-:W-:Y:S01]  /*04d0*/  IMAD R3, R2, R0, R3 ;  /* 0x0000000002037224 */ /* 0x000fe200078e0203 */
[----:B------:R-:W-:-:S04]  /*04e0*/  IABS R0, R12 ;  /* 0x0000000c00007213 */ /* 0x000fc80000000000 */
[----:B------:R-:W-:Y:S01]  /*04f0*/  ISETP.GT.U32.AND P1, PT, R6, R3, PT ;  /* 0x000000030600720c */ /* 0x000fe20003f24070 */
[----:B--2---:R-:W1:-:S12]  /*0500*/  MUFU.RCP R4, R4 ;  /* 0x0000000400047308 */ /* 0x004e580000001000 */
[----:B------:R-:W-:Y:S02]  /*0510*/  @!P1 IMAD.IADD R3, R3, 0x1, -R6 ;  /* 0x0000000103039824 */ /* 0x000fe400078e0a06 */
[----:B------:R-:W-:Y:S01]  /*0520*/  @!P1 VIADD R2, R2, 0x1 ;  /* 0x0000000102029836 */ /* 0x000fe20000000000 */
[----:B------:R-:W-:Y:S02]  /*0530*/  ISETP.NE.AND P1, PT, R9, RZ, PT ;  /* 0x000000ff0900720c */ /* 0x000fe40003f25270 */
[----:B------:R-:W-:Y:S02]  /*0540*/  ISETP.GE.U32.AND P0, PT, R3, R6, PT ;  /* 0x000000060300720c */ /* 0x000fe40003f06070 */
[----:B------:R-:W-:Y:S01]  /*0550*/  LOP3.LUT R3, R8, R9, RZ, 0x3c, !PT ;  /* 0x0000000908037212 */ /* 0x000fe200078e3cff */
[----:B------:R-:W2:Y:S03]  /*0560*/  I2F.RP R6, R0 ;  /* 0x0000000000067306 */ /* 0x000ea60000209400 */
[----:B------:R-:W-:Y:S01]  /*0570*/  ISETP.GE.AND P2, PT, R3, RZ, PT ;  /* 0x000000ff0300720c */ /* 0x000fe20003f46270 */
[----:B-1----:R-:W-:-:S06]  /*0580*/  VIADD R3, R4, 0xffffffe ;  /* 0x0ffffffe04037836 */ /* 0x002fcc0000000000 */
[----:B------:R-:W-:Y:S01]  /*0590*/  @P0 VIADD R2, R2, 0x1 ;  /* 0x0000000102020836 */ /* 0x000fe20000000000 */
[----:B------:R-:W1:Y:S04]  /*05a0*/  F2I.FTZ.U32.TRUNC.NTZ R3, R3 ;  /* 0x0000000300037305 */ /* 0x000e68000021f000 */
[----:B------:R-:W-:-:S04]  /*05b0*/  MOV R14, R2 ;  /* 0x00000002000e7202 */ /* 0x000fc80000000f00 */
[----:B--2---:R-:W2:Y:S01]  /*05c0*/  MUFU.RCP R6, R6 ;  /* 0x0000000600067308 */ /* 0x004ea20000001000 */
[----:B------:R-:W-:Y:S01]  /*05d0*/  @!P2 IMAD.MOV R14, RZ, RZ, -R14 ;  /* 0x000000ffff0ea224 */ /* 0x000fe200078e0a0e */
[----:B------:R-:W-:-:S05]  /*05e0*/  @!P1 LOP3.LUT R14, RZ, R9, RZ, 0x33, !PT ;  /* 0x00000009ff0e9212 */ /* 0x000fca00078e33ff */
[----:B------:R-:W-:Y:S02]  /*05f0*/  IMAD.MOV R2, RZ, RZ, -R14 ;  /* 0x000000ffff027224 */ /* 0x000fe400078e0a0e */
[----:B-1----:R-:W-:Y:S02]  /*0600*/  IMAD.MOV R5, RZ, RZ, -R3 ;  /* 0x000000ffff057224 */ /* 0x002fe400078e0a03 */
[----:B------:R-:W-:Y:S02]  /*0610*/  IMAD R2, R9, R2, R8 ;  /* 0x0000000209027224 */ /* 0x000fe400078e0208 */
[----:B------:R-:W-:Y:S02]  /*0620*/  IMAD.MOV.U32 R8, RZ, RZ, R5 ;  /* 0x000000ffff087224 */ /* 0x000fe400078e0005 */
[----:B------:R-:W-:Y:S02]  /*0630*/  IMAD.IADD R2, R7, 0x1, R2 ;  /* 0x0000000107027824 */ /* 0x000fe400078e0202 */
[----:B------:R-:W-:-:S02]  /*0640*/  IMAD R7, R8, R17, RZ ;  /* 0x0000001108077224 */ /* 0x000fc400078e02ff */
[----:B--2---:R-:W-:Y:S01]  /*0650*/  VIADD R4, R6, 0xffffffe ;  /* 0x0ffffffe06047836 */ /* 0x004fe20000000000 */
[----:B------:R-:W-:Y:S01]  /*0660*/  LEA R8, R2, R11, 0x8 ;  /* 0x0000000b02087211 */ /* 0x000fe200078e40ff */
[----:B------:R-:W-:Y:S01]  /*0670*/  IMAD.MOV.U32 R2, RZ, RZ, RZ ;  /* 0x000000ffff027224 */ /* 0x000fe200078e00ff */
[----:B------:R-:W-:Y:S01]  /*0680*/  SHF.R.U32.HI R6, RZ, 0x6, R10 ;  /* 0x00000006ff067819 */ /* 0x000fe2000001160a */
[----:B------:R1:W2:Y:S01]  /*0690*/  F2I.FTZ.U32.TRUNC.NTZ R5, R4 ;  /* 0x0000000400057305 */ /* 0x0002a2000021f000 */
[----:B------:R-:W-:Y:S01]  /*06a0*/  IABS R12, R8 ;  /* 0x00000008000c7213 */ /* 0x000fe20000000000 */
[----:B------:R-:W-:Y:S01]  /*06b0*/  IMAD.HI.U32 R2, R3, R7, R2 ;  /* 0x0000000703027227 */ /* 0x000fe200078e0002 */
[----:B------:R-:W-:Y:S02]  /*06c0*/  SHF.R.S32.HI R3, RZ, 0x6, R10 ;  /* 0x00000006ff037819 */ /* 0x000fe4000001140a */
[----:B------:R-:W-:Y:S01]  /*06d0*/  SGXT.U32 R6, R6, 0x1 ;  /* 0x000000010606781a */ /* 0x000fe20000000000 */
[----:B------:R-:W-:-:S02]  /*06e0*/  VIADD R9, R8, 0x80 ;  /* 0x0000008008097836 */ /* 0x000fc40000000000 */
[----:B------:R-:W-:Y:S01]  /*06f0*/  IMAD.SHL.U32 R10, R10, 0x4, RZ ;  /* 0x000000040a0a7824 */ /* 0x000fe200078e00ff */
[----:B-1----:R-:W-:Y:S01]  /*0700*/  SGXT R4, R3, 0x1 ;  /* 0x000000010304781a */ /* 0x002fe20000000200 */
[----:B------:R-:W-:Y:S01]  /*0710*/  IMAD.HI.U32 R3, R2, R12, RZ ;  /* 0x0000000c02037227 */ /* 0x000fe200078e00ff */
[----:B------:R-:W-:Y:S02]  /*0720*/  IABS R13, R9 ;  /* 0x00000009000d7213 */ /* 0x000fe40000000000 */
[----:B------:R-:W-:Y:S01]  /*0730*/  LOP3.LUT R11, R4, 0x90, RZ, 0xc0, !PT ;  /* 0x00000090040b7812 */ /* 0x000fe200078ec0ff */
[----:B------:R-:W-:Y:S02]  /*0740*/  IMAD.SHL.U32 R7, R14, 0x200, RZ ;  /* 0x000002000e077824 */ /* 0x000fe400078e00ff */
[----:B------:R-:W-:Y:S01]  /*0750*/  IMAD.MOV R4, RZ, RZ, -R3 ;  /* 0x000000ffff047224 */ /* 0x000fe200078e0a03 */
[----:B------:R-:W-:Y:S01]  /*0760*/  LOP3.LUT R10, R11, 0x7c, R10, 0x78, !PT ;  /* 0x0000007c0b0a7812 */ /* 0x000fe200078e780a */
[----:B------:R-:W-:Y:S01]  /*0770*/  IMAD.HI.U32 R2, R2, R13, RZ ;  /* 0x0000000d02027227 */ /* 0x000fe200078e00ff */
[----:B------:R-:W-:Y:S01]  /*0780*/  LOP3.LUT R3, R7, R6, RZ, 0xfc, !PT ;  /* 0x0000000607037212 */ /* 0x000fe200078efcff */
[----:B------:R-:W-:Y:S02]  /*0790*/  STL [R1+0x1c3c], R7 ;  /* 0x001c3c0701007387 */ /* 0x000fe40000100800 */
[----:B--2---:R-:W-:Y:S01]  /*07a0*/  IMAD.MOV R15, RZ, RZ, -R5 ;  /* 0x000000ffff0f7224 */ /* 0x004fe200078e0a05 */
[----:B------:R-:W-:Y:S01]  /*07b0*/  LOP3.LUT R14, R3, 0x6, RZ, 0xfc, !PT ;  /* 0x00000006030e7812 */ /* 0x000fe200078efcff */
[----:B------:R-:W-:Y:S01]  /*07c0*/  IMAD R6, R17, R4, R12 ;  /* 0x0000000411067224 */ /* 0x000fe200078e020c */
[----:B------:R1:W-:Y:S01]  /*07d0*/  STL [R1+0x48], R10 ;  /* 0x0000480a01007387 */ /* 0x0003e20000100800 */
[----:B------:R-:W-:Y:S01]  /*07e0*/  IMAD R11, R15, R0, RZ ;  /* 0x000000000f0b7224 */ /* 0x000fe200078e02ff */
[----:B------:R-:W-:Y:S01]  /*07f0*/  LOP3.LUT R12, R3, 0x1fe, RZ, 0xfc, !PT ;  /* 0x000001fe030c7812 */ /* 0x000fe200078efcff */
[----:B------:R-:W-:Y:S01]  /*0800*/  IMAD.MOV.U32 R4, RZ, RZ, RZ ;  /* 0x000000ffff047224 */ /* 0x000fe200078e00ff */
[----:B------:R-:W-:Y:S01]  /*0810*/  ISETP.GT.U32.AND P0, PT, R17, R6, PT ;  /* 0x000000061100720c */ /* 0x000fe20003f04070 */
[----:B------:R-:W-:Y:S01]  /*0820*/  STL [R1+0x1c40], R8 ;  /* 0x001c400801007387 */ /* 0x000fe20000100800 */
[----:B------:R-:W-:-:S02]  /*0830*/  ISETP.GE.AND P2, PT, R12, RZ, PT ;  /* 0x000000ff0c00720c */ /* 0x000fc40003f46270 */
[----:B------:R-:W-:Y:S01]  /*0840*/  IABS R247, R12 ;  /* 0x0000000c00f77213 */ /* 0x000fe20000000000 */
[----:B------:R-:W-:Y:S01]  /*0850*/  STL [R1+0x1c44], R9 ;  /* 0x001c440901007387 */ /* 0x000fe20000100800 */
[----:B-1----:R-:W-:Y:S01]  /*0860*/  IADD3 R10, -R2, RZ, RZ ;  /* 0x000000ff020a7210 */ /* 0x002fe20007ffe1ff */
[----:B------:R-:W-:Y:S01]  /*0870*/  IMAD.HI.U32 R2, R5, R11, R4 ;  /* 0x0000000b05027227 */ /* 0x000fe200078e0004 */
[----:B------:R-:W-:Y:S02]  /*0880*/  IABS R11, R3 ;  /* 0x00000003000b7213 */ /* 0x000fe40000000000 */
[----:B------:R-:W-:Y:S01]  /*0890*/  LOP3.LUT R5, R3, 0x2, RZ, 0xfc, !PT ;  /* 0x0000000203057812 */ /* 0x000fe200078efcff */
[----:B------:R-:W-:Y:S01]  /*08a0*/  IMAD R4, R17, R10, R13 ;  /* 0x0000000a11047224 */ /* 0x000fe200078e020d */
[----:B------:R-:W-:Y:S01]  /*08b0*/  LOP3.LUT R12, R3, 0x4, RZ, 0xfc, !PT ;  /* 0x00000004030c7812 */ /* 0x000fe200078efcff */
[----:B------:R-:W-:Y:S01]  /*08c0*/  @!P0 IMAD.IADD R6, R6, 0x1, -R17 ;  /* 0x0000000106068824 */ /* 0x000fe200078e0a11 */
[----:B------:R-:W-:Y:S01]  /*08d0*/  ISETP.GE.AND P1, PT, R5, RZ, PT ;  /* 0x000000ff0500720c */ /* 0x000fe20003f26270 */
[----:B------:R-:W-:Y:S01]  /*08e0*/  IMAD.HI.U32 R10, R2, R247, RZ ;  /* 0x000000f7020a7227 */ /* 0x000fe200078e00ff */
[----:B------:R-:W-:-:S02]  /*08f0*/  ISETP.GT.U32.AND P3, PT, R17, R4, PT ;  /* 0x000000041100720c */ /* 0x000fc40003f64070 */
[----:B------:R-:W-:Y:S01]  /*0900*/  IABS R13, R5 ;  /* 0x00000005000d7213 */ /* 0x000fe20000000000 */
[----:B------:R-:W-:Y:S01]  /*0910*/  IMAD.HI.U32 R5, R2, R11, RZ ;  /* 0x0000000b02057227 */ /* 0x000fe200078e00ff */
[----:B------:R-:W-:Y:S02]  /*0920*/  ISETP.GE.AND P4, PT, R12, RZ, PT ;  /* 0x000000ff0c00720c */ /* 0x000fe40003f86270 */
[----:B------:R-:W-:Y:S01]  /*0930*/  IABS R15, R12 ;  /* 0x0000000c000f7213 */ /* 0x000fe20000000000 */
[----:B------:R-:W-:Y:S01]  /*0940*/  IMAD.MOV R12, RZ, RZ, -R5 ;  /* 0x000000ffff0c7224 */ /* 0x000fe200078e0a05 */
[----:B------:R-:W-:Y:S01]  /*0950*/  ISETP.GT.U32.AND P5, PT, R17, R6, PT ;  /* 0x000000061100720c */ /* 0x000fe20003fa4070 */
[----:B------:R-:W-:Y:S01]  /*0960*/  IMAD.MOV R10, RZ, RZ, -R10 ;  /* 0x000000ffff0a7224 */ /* 0x000fe200078e0a0a */
[C---:B------:R-:W-:Y:S01]  /*0970*/  LOP3.LUT R18, R3.reuse, 0x11c, RZ, 0xfc, !PT ;  /* 0x0000011c03127812 */ /* 0x040fe200078efcff */
[----:B------:R-:W-:Y:S01]  /*0980*/  IMAD R11, R0, R12, R11 ;  /* 0x0000000c000b7224 */ /* 0x000fe200078e020b */
[----:B------:R-:W-:Y:S01]  /*0990*/  IABS R12, R14 ;  /* 0x0000000e000c7213 */ /* 0x000fe20000000000 */
[----:B------:R-:W-:Y:S01]  /*09a0*/  @!P3 IMAD.IADD R4, R4, 0x1, -R17 ;  /* 0x000000010404b824 */ /* 0x000fe200078e0a11 */
[----:B------:R-:W-:Y:S01]  /*09b0*/  LOP3.LUT R20, R3, 0x142, RZ, 0xfc, !PT ;  /* 0x0000014203147812 */ /* 0x000fe200078efcff */
[C---:B------:R-:W-:Y:S01]  /*09c0*/  IMAD R247, R0.reuse, R10, R247 ;  /* 0x0000000a00f77224 */ /* 0x040fe200078e02f7 */
[----:B------:R-:W-:Y:S01]  /*09d0*/  ISETP.GT.U32.AND P0, PT, R0, R11, PT ;  /* 0x0000000b0000720c */ /* 0x000fe20003f04070 */
[----:B------:R-:W-:Y:S01]  /*09e0*/  IMAD.HI.U32 R10, R2, R15, RZ ;  /* 0x0000000f020a7227 */ /* 0x000fe200078e00ff */
[----:B------:R-:W-:-:S02]  /*09f0*/  ISETP.GT.U32.AND P6, PT, R17, R4, PT ;  /* 0x000000041100720c */ /* 0x000fc40003fc4070 */
[----:B------:R-:W-:Y:S01]  /*0a00*/  ISETP.GT.U32.AND P3, PT, R0, R247, PT ;  /* 0x000000f70000720c */ /* 0x000fe20003f64070 */
[----:B------:R-:W-:Y:S01]  /*0a10*/  @!P5 IMAD.IADD R6, R6, 0x1, -R17 ;  /* 0x000000010606d824 */ /* 0x000fe200078e0a11 */
[----:B------:R-:W-:Y:S01]  /*0a20*/  ISETP.GE.AND P5, PT, R8, RZ, PT ;  /* 0x000000ff0800720c */ /* 0x000fe20003fa6270 */
[----:B------:R-:W-:Y:S01]  /*0a30*/  IMAD.HI.U32 R5, R2, R13, RZ ;  /* 0x0000000d02057227 */ /* 0x000fe200078e00ff */
[----:B------:R-:W-:Y:S02]  /*0a40*/  IADD3 R10, -R10, RZ, RZ ;  /* 0x000000ff0a0a7210 */ /* 0x000fe40007ffe1ff */
[C---:B------:R-:W-:Y:S01]  /*0a50*/  LOP3.LUT R22, R3.reuse, 0x146, RZ, 0xfc, !PT ;  /* 0x0000014603167812 */ /* 0x040fe200078efcff */
[----:B------:R-:W-:Y:S01]  /*0a60*/  IMAD.MOV R5, RZ, RZ, -R5 ;  /* 0x000000ffff057224 */ /* 0x000fe200078e0a05 */
[----:B------:R-:W-:Y:S01]  /*0a70*/  LOP3.LUT R24, R3, 0x14e, RZ, 0xfc, !PT ;  /* 0x0000014e03187812 */ /* 0x000fe200078efcff */
[----:B------:R-:W-:Y:S01]  /*0a80*/  @!P0 IMAD.IADD R11, R11, 0x1, -R0 ;  /* 0x000000010b0b8824 */ /* 0x000fe200078e0a00 */
[----:B------:R-:W-:Y:S01]  /*0a90*/  LOP3.LUT R26, R3, 0x152, RZ, 0xfc, !PT ;  /* 0x00000152031a7812 */ /* 0x000fe200078efcff */
[----:B------:R-:W-:Y:S01]  /*0aa0*/  @!P6 IMAD.IADD R4, R4, 0x1, -R17 ;  /* 0x000000010404e824 */ /* 0x000fe200078e0a11 */
[----:B------:R-:W-:Y:S01]  /*0ab0*/  ISETP.GE.AND P6, PT, R9, RZ, PT ;  /* 0x000000ff0900720c */ /* 0x000fe20003fc6270 */
[----:B------:R-:W-:Y:S01]  /*0ac0*/  IMAD.MOV.U32 R17, RZ, RZ, R12 ;  /* 0x000000ffff117224 */ /* 0x000fe200078e000c */
[----:B------:R-:W-:Y:S01]  /*0ad0*/  IABS R23, R24 ;  /* 0x0000001800177213 */ /* 0x000fe20000000000 */
[----:B------:R-:W-:Y:S01]  /*0ae0*/  IMAD R15, R0, R10, R15 ;  /* 0x0000000a000f7224 */ /* 0x000fe200078e020f */
[----:B------:R-:W-:Y:S01]  /*0af0*/  IABS R25, R26 ;  /* 0x0000001a00197213 */ /* 0x000fe20000000000 */
[----:B------:R-:W-:Y:S01]  /*0b00*/  IMAD.HI.U32 R10, R2, R17, RZ ;  /* 0x00000011020a7227 */ /* 0x000fe200078e00ff */
[----:B------:R-:W-:-:S02]  /*0b10*/  LOP3.LUT R28, R3, 0x154, RZ, 0xfc, !PT ;  /* 0x00000154031c7812 */ /* 0x000fc400078efcff */
[----:B------:R-:W-:Y:S01]  /*0b20*/  LOP3.LUT R30, R3, 0x156, RZ, 0xfc, !PT ;  /* 0x00000156031e7812 */ /* 0x000fe200078efcff */
[----:B------:R-:W-:Y:S01]  /*0b30*/  @!P5 IMAD.MOV R6, RZ, RZ, -R6 ;  /* 0x000000ffff06d224 */ /* 0x000fe200078e0a06 */
[C---:B------:R-:W-:Y:S01]  /*0b40*/  ISETP.GT.U32.AND P5, PT, R0.reuse, R11, PT ;  /* 0x0000000b0000720c */ /* 0x040fe20003fa4070 */
[----:B------:R-:W-:Y:S01]  /*0b50*/  IMAD R13, R0, R5, R13 ;  /* 0x00000005000d7224 */ /* 0x000fe200078e020d */
[----:B------:R-:W-:Y:S01]  /*0b60*/  IADD3 R10, -R10, RZ, RZ ;  /* 0x000000ff0a0a7210 */ /* 0x000fe20007ffe1ff */
[----:B------:R-:W-:Y:S01]  /*0b70*/  @!P3 IMAD.IADD R247, R247, 0x1, -R0 ;  /* 0x00000001f7f7b824 */ /* 0x000fe200078e0a00 */
[----:B------:R-:W-:Y:S01]  /*0b80*/  ISETP.NE.AND P3, PT, R16, RZ, PT ;  /* 0x000000ff1000720c */ /* 0x000fe20003f65270 */
[----:B------:R-:W-:Y:S01]  /*0b90*/  @!P6 IMAD.MOV R4, RZ, RZ, -R4 ;  /* 0x000000ffff04e224 */ /* 0x000fe200078e0a04 */
[C---:B------:R-:W-:Y:S01]  /*0ba0*/  ISETP.GT.U32.AND P6, PT, R0.reuse, R13, PT ;  /* 0x0000000d0000720c */ /* 0x040fe20003fc4070 */
[C---:B------:R-:W-:Y:S01]  /*0bb0*/  IMAD R17, R0.reuse, R10, R17 ;  /* 0x0000000a00117224 */ /* 0x040fe200078e0211 */
[----:B------:R-:W-:-:S02]  /*0bc0*/  ISETP.GT.U32.AND P0, PT, R0, R247, PT ;  /* 0x000000f70000720c */ /* 0x000fc40003f04070 */
[----:B------:R-:W-:Y:S02]  /*0bd0*/  LOP3.LUT R5, RZ, R16, RZ, 0x33, !PT ;  /* 0x00000010ff057212 */ /* 0x000fe400078e33ff */
[----:B------:R-:W-:Y:S01]  /*0be0*/  LOP3.LUT R16, R3, 0x8, RZ, 0xfc, !PT ;  /* 0x0000000803107812 */ /* 0x000fe200078efcff */
[--C-:B------:R-:W-:Y:S01]  /*0bf0*/  @!P5 IMAD.IADD R11, R11, 0x1, -R0.reuse ;  /* 0x000000010b0bd824 */ /* 0x100fe200078e0a00 */
[C---:B------:R-:W-:Y:S02]  /*0c00*/  ISETP.GT.U32.AND P5, PT, R0.reuse, R17, PT ;  /* 0x000000110000720c */ /* 0x040fe40003fa4070 */
[----:B------:R-:W-:Y:S02]  /*0c10*/  IABS R12, R16 ;  /* 0x00000010000c7213 */ /* 0x000fe40000000000 */
[----:B------:R-:W-:Y:S01]  /*0c20*/  SEL R6, R5, R6, !P3 ;  /* 0x0000000605067207 */ /* 0x000fe20005800000 */
[----:B------:R-:W-:Y:S01]  /*0c30*/  @!P6 IMAD.IADD R13, R13, 0x1, -R0 ;  /* 0x000000010d0de824 */ /* 0x000fe200078e0a00 */
[----:B------:R-:W-:Y:S01]  /*0c40*/  SEL R4, R5, R4, !P3 ;  /* 0x0000000405047207 */ /* 0x000fe20005800000 */
[----:B------:R-:W-:Y:S01]  /*0c50*/  IMAD.MOV.U32 R5, RZ, RZ, R12 ;  /* 0x000000ffff057224 */ /* 0x000fe200078e000c */
[----:B------:R-:W-:Y:S01]  /*0c60*/  ISETP.GT.U32.AND P3, PT, R0, R15, PT ;  /* 0x0000000f0000720c */ /* 0x000fe20003f64070 */
[----:B------:R-:W-:Y:S01]  /*0c70*/  @!P0 IMAD.IADD R247, R247, 0x1, -R0 ;  /* 0x00000001f7f78824 */ /* 0x000fe200078e0a00 */
[----:B------:R1:W-:Y:S01]  /*0c80*/  STL [R1+0x6c], R6 ;  /* 0x00006c0601007387 */ /* 0x0003e20000100800 */
[----:B------:R-:W-:-:S02]  /*0c90*/  LOP3.LUT R10, R3, 0xc, RZ, 0xfc, !PT ;  /* 0x0000000c030a7812 */ /* 0x000fc400078efcff */
[----:B------:R-:W-:Y:S01]  /*0ca0*/  @!P2 IMAD.MOV R247, RZ, RZ, -R247 ;  /* 0x000000fffff7a224 */ /* 0x000fe200078e0af7 */
[----:B------:R2:W-:Y:S01]  /*0cb0*/  STL [R1+0x68], R4 ;  /* 0x0000680401007387 */ /* 0x0005e20000100800 */
[C---:B------:R-:W-:Y:S01]  /*0cc0*/  ISETP.GT.U32.AND P2, PT, R0.reuse, R13, PT ;  /* 0x0000000d0000720c */ /* 0x040fe20003f44070 */
[----:B------:R-:W-:Y:S01]  /*0cd0*/  @!P5 IMAD.IADD R17, R17, 0x1, -R0 ;  /* 0x000000011111d824 */ /* 0x000fe200078e0a00 */
[----:B------:R-:W-:Y:S01]  /*0ce0*/  IABS R21, R10 ;  /* 0x0000000a00157213 */ /* 0x000fe20000000000 */
[----:B------:R3:W-:Y:S01]  /*0cf0*/  STL [R1+0x1c60], R247 ;  /* 0x001c60f701007387 */ /* 0x0007e20000100800 */
[C---:B------:R-:W-:Y:S02]  /*0d00*/  ISETP.GE.AND P6, PT, R3.reuse, RZ, PT ;  /* 0x000000ff0300720c */ /* 0x040fe40003fc6270 */
[----:B-1----:R-:W-:Y:S02]  /*0d10*/  LOP3.LUT R6, R3, 0xa, RZ, 0xfc, !PT ;  /* 0x0000000a03067812 */ /* 0x002fe400078efcff */
[----:B------:R-:W-:Y:S01]  /*0d20*/  ISETP.GT.U32.AND P5, PT, R0, R17, PT ;  /* 0x000000110000720c */ /* 0x000fe20003fa4070 */
[----:B--2---:R-:W-:Y:S01]  /*0d30*/  IMAD.HI.U32 R4, R2, R5, RZ ;  /* 0x0000000502047227 */ /* 0x004fe200078e00ff */
[----:B------:R-:W-:-:S02]  /*0d40*/  IABS R19, R6 ;  /* 0x0000000600137213 */ /* 0x000fc40000000000 */
[----:B------:R-:W-:Y:S01]  /*0d50*/  @!P3 IADD3 R15, R15, -R0, RZ ;  /* 0x800000000f0fb210 */ /* 0x000fe20007ffe0ff */
[----:B------:R-:W-:Y:S01]  /*0d60*/  IMAD.MOV R4, RZ, RZ, -R4 ;  /* 0x000000ffff047224 */ /* 0x000fe200078e0a04 */
[----:B------:R-:W-:Y:S01]  /*0d70*/  ISETP.GE.AND P0, PT, R14, RZ, PT ;  /* 0x000000ff0e00720c */ /* 0x000fe20003f06270 */
[----:B------:R-:W-:Y:S01]  /*0d80*/  @!P2 IMAD.IADD R13, R13, 0x1, -R0 ;  /* 0x000000010d0da824 */ /* 0x000fe200078e0a00 */
[C---:B------:R-:W-:Y:S01]  /*0d90*/  ISETP.GT.U32.AND P3, PT, R0.reuse, R15, PT ;  /* 0x0000000f0000720c */ /* 0x040fe20003f64070 */
[----:B------:R-:W-:Y:S01]  /*0da0*/  IMAD R5, R0, R4, R5 ;  /* 0x0000000400057224 */ /* 0x000fe200078e0205 */
[C---:B------:R-:W-:Y:S01]  /*0db0*/  LOP3.LUT R14, R3.reuse, 0x10, RZ, 0xfc, !PT ;  /* 0x00000010030e7812 */ /* 0x040fe200078efcff */
[----:B------:R-:W-:Y:S01]  /*0dc0*/  IMAD.HI.U32 R4, R2, R19, RZ ;  /* 0x0000001302047227 */ /* 0x000fe200078e00ff */
[----:B------:R-:W-:Y:S02]  /*0dd0*/  LOP3.LUT R12, R3, 0xe, RZ, 0xfc, !PT ;  /* 0x0000000e030c7812 */ /* 0x000fe400078efcff */
[C---:B------:R-:W-:Y:S01]  /*0de0*/  ISETP.GT.U32.AND P2, PT, R0.reuse, R5, PT ;  /* 0x000000050000720c */ /* 0x040fe20003f44070 */
[----:B------:R-:W-:Y:S01]  /*0df0*/  IMAD.MOV R4, RZ, RZ, -R4 ;  /* 0x000000ffff047224 */ /* 0x000fe200078e0a04 */
[----:B------:R-:W-:Y:S01]  /*0e00*/  IABS R27, R28 ;  /* 0x0000001c001b7213 */ /* 0x000fe20000000000 */
[----:B---3--:R-:W-:Y:S01]  /*0e10*/  IMAD.MOV.U32 R247, RZ, RZ, R11 ;  /* 0x000000fffff77224 */ /* 0x008fe200078e000b */
[----:B------:R-:W-:Y:S01]  /*0e20*/  IABS R29, R30 ;  /* 0x0000001e001d7213 */ /* 0x000fe20000000000 */
[C---:B------:R-:W-:Y:S01]  /*0e30*/  IMAD R11, R0.reuse, R4, R19 ;  /* 0x00000004000b7224 */ /* 0x040fe200078e0213 */
[----:B------:R-:W-:Y:S01]  /*0e40*/  IABS R19, R12 ;  /* 0x0000000c00137213 */ /* 0x000fe20000000000 */
[----:B------:R-:W-:Y:S01]  /*0e50*/  @!P5 IMAD.IADD R17, R17, 0x1, -R0 ;  /* 0x000000011111d824 */ /* 0x000fe200078e0a00 */
[----:B------:R-:W-:Y:S01]  /*0e60*/  @!P3 IADD3 R15, R15, -R0, RZ ;  /* 0x800000000f0fb210 */ /* 0x000fe20007ffe0ff */
[----:B------:R-:W-:Y:S01]  /*0e70*/  IMAD.MOV.U32 R7, RZ, RZ, R13 ;  /* 0x000000ffff077224 */ /* 0x000fe200078e000d */
[----:B------:R-:W-:Y:S01]  /*0e80*/  ISETP.GT.U32.AND P5, PT, R0, R11, PT ;  /* 0x0000000b0000720c */ /* 0x000fe20003fa4070 */
[----:B------:R-:W-:Y:S01]  /*0e90*/  IMAD.HI.U32 R4, R2, R21, RZ ;  /* 0x0000001502047227 */ /* 0x000fe200078e00ff */
[----:B------:R-:W-:-:S02]  /*0ea0*/  ISETP.GE.AND P3, PT, R6, RZ, PT ;  /* 0x000000ff0600720c */ /* 0x000fc40003f66270 */
[----:B------:R-:W-:Y:S01]  /*0eb0*/  IABS R6, R14 ;  /* 0x0000000e00067213 */ /* 0x000fe20000000000 */
[----:B------:R-:W-:Y:S01]  /*0ec0*/  @!P2 IMAD.IADD R5, R5, 0x1, -R0 ;  /* 0x000000010505a824 */ /* 0x000fe200078e0a00 */
[----:B------:R-:W-:Y:S01]  /*0ed0*/  ISETP.GE.AND P2, PT, R10, RZ, PT ;  /* 0x000000ff0a00720c */ /* 0x000fe20003f46270 */
[----:B------:R-:W-:Y:S01]  /*0ee0*/  @!P1 IMAD.MOV R7, RZ, RZ, -R7 ;  /* 0x000000ffff079224 */ /* 0x000fe200078e0a07 */
[----:B------:R-:W-:Y:S01]  /*0ef0*/  LOP3.LUT R10, R3, 0x12, RZ, 0xfc, !PT ;  /* 0x00000012030a7812 */ /* 0x000fe200078efcff */
[----:B------:R-:W-:Y:S01]  /*0f00*/  IMAD.MOV R4, RZ, RZ, -R4 ;  /* 0x000000ffff047224 */ /* 0x000fe200078e0a04 */
[----:B------:R-:W-:Y:S01]  /*0f10*/  ISETP.GT.U32.AND P1, PT, R0, R5, PT ;  /* 0x000000050000720c */ /* 0x000fe20003f24070 */
[----:B------:R-:W-:Y:S01]  /*0f20*/  @!P6 IMAD.MOV R247, RZ, RZ, -R247 ;  /* 0x000000fffff7e224 */ /* 0x000fe200078e0af7 */
[----:B------:R-:W-:Y:S01]  /*0f30*/  ISETP.GE.AND P6, PT, R16, RZ, PT ;  /* 0x000000ff1000720c */ /* 0x000fe20003fc6270 */
[----:B------:R-:W-:Y:S01]  /*0f40*/  IMAD R13, R0, R4, R21 ;  /* 0x00000004000d7224 */ /* 0x000fe200078e0215 */
[----:B------:R-:W-:Y:S01]  /*0f50*/  @!P5 IADD3 R11, R11, -R0, RZ ;  /* 0x800000000b0bd210 */ /* 0x000fe20007ffe0ff */
[----:B------:R-:W-:Y:S01]  /*0f60*/  IMAD.MOV.U32 R21, RZ, RZ, R6 ;  /* 0x000000ffff157224 */ /* 0x000fe200078e0006 */
[----:B------:R-:W-:Y:S01]  /*0f70*/  STL [R1+0x1c64], R247 ;  /* 0x001c64f701007387 */ /* 0x000fe20000100800 */
[----:B------:R-:W-:Y:S01]  /*0f80*/  IMAD.HI.U32 R4, R2, R19, RZ ;  /* 0x0000001302047227 */ /* 0x000fe200078e00ff */
[----:B------:R-:W-:-:S02]  /*0f90*/  ISETP.GT.U32.AND P5, PT, R0, R11, PT ;  /* 0x0000000b0000720c */ /* 0x000fc40003fa4070 */
[----:B------:R1:W-:Y:S01]  /*0fa0*/  STL [R1+0x24], R7 ;  /* 0x0000240701007387 */ /* 0x0003e20000100800 */
[----:B------:R-:W-:Y:S01]  /*0fb0*/  IMAD.MOV.U32 R8, RZ, RZ, R15 ;  /* 0x000000ffff087224 */ /* 0x000fe200078e000f */
[----:B------:R-:W-:Y:S01]  /*0fc0*/  LOP3.LUT R16, R3, 0x36, RZ, 0xfc, !PT ;  /* 0x0000003603107812 */ /* 0x000fe200078efcff */
[----:B------:R-:W-:Y:S01]  /*0fd0*/  IMAD.HI.U32 R6, R2, R21, RZ ;  /* 0x0000001502067227 */ /* 0x000fe200078e00ff */
[----:B------:R-:W-:Y:S02]  /*0fe0*/  @!P1 IADD3 R5, R5, -R0, RZ ;  /* 0x8000000005059210 */ /* 0x000fe40007ffe0ff */
[----:B------:R-:W-:Y:S01]  /*0ff0*/  ISETP.GE.AND P1, PT, R14, RZ, PT ;  /* 0x000000ff0e00720c */ /* 0x000fe20003f26270 */
[----:B------:R-:W-:Y:S01]  /*1000*/  IMAD.MOV R4, RZ, RZ, -R4 ;  /* 0x000000ffff047224 */ /* 0x000fe200078e0a04 */
[----:B------:R-:W-:Y:S01]  /*1010*/  LOP3.LUT R14, R3, 0x16, RZ, 0xfc, !PT ;  /* 0x00000016030e7812 */ /* 0x000fe200078efcff */
[----:B------:R-:W-:Y:S01]  /*1020*/  @!P4 IMAD.MOV R8, RZ, RZ, -R8 ;  /* 0x000000ffff08c224 */ /* 0x000fe200078e0a08 */
[C---:B------:R-:W-:Y:S01]  /*1030*/  ISETP.GT.U32.AND P4, PT, R0.reuse, R13, PT ;  /* 0x0000000d0000720c */ /* 0x040fe20003f84070 */
[----:B------:R-:W-:Y:S01]  /*1040*/  IMAD.MOV R6, RZ, RZ, -R6 ;  /* 0x000000ffff067224 */ /* 0x000fe200078e0a06 */
[----:B------:R-:W-:Y:S01]  /*1050*/  IABS R251, R14 ;  /* 0x0000000e00fb7213 */ /* 0x000fe20000000000 */
[C---:B------:R-:W-:Y:S01]  /*1060*/  IMAD R15, R0.reuse, R4, R19 ;  /* 0x00000004000f7224 */ /* 0x040fe200078e0213 */
[----:B------:R2:W-:Y:S01]  /*1070*/  STL [R1+0x20], R8 ;  /* 0x0000200801007387 */ /* 0x0005e20000100800 */
[----:B-1----:R-:W-:Y:S01]  /*1080*/  IMAD.MOV.U32 R7, RZ, RZ, R17 ;  /* 0x000000ffff077224 */ /* 0x002fe200078e0011 */
[----:B------:R-:W-:Y:S01]  /*1090*/  IABS R19, R10 ;  /* 0x0000000a00137213 */ /* 0x000fe20000000000 */
[C---:B------:R-:W-:Y:S01]  /*10a0*/  IMAD R17, R0.reuse, R6, R21 ;  /* 0x0000000600117224 */ /* 0x040fe200078e0215 */
[----:B------:R-:W-:Y:S01]  /*10b0*/  IABS R131, R16 ;  /* 0x0000001000837213 */ /* 0x000fe20000000000 */
[----:B------:R-:W-:Y:S01]  /*10c0*/  @!P5 IMAD.IADD R11, R11, 0x1, -R0 ;  /* 0x000000010b0bd824 */ /* 0x000fe200078e0a00 */
[----:B------:R-:W-:Y:S01]  /*10d0*/  ISETP.GT.U32.AND P5, PT, R0, R15, PT ;  /* 0x0000000f0000720c */ /* 0x000fe20003fa4070 */
[----:B------:R-:W-:Y:S01]  /*10e0*/  @!P0 IMAD.MOV R7, RZ, RZ, -R7 ;  /* 0x000000ffff078224 */ /* 0x000fe200078e0a07 */
[----:B------:R-:W-:Y:S01]  /*10f0*/  ISETP.GE.AND P0, PT, R12, RZ, PT ;  /* 0x000000ff0c00720c */ /* 0x000fe20003f06270 */
[----:B------:R-:W-:Y:S01]  /*1100*/  IMAD.HI.U32 R4, R2, R19, RZ ;  /* 0x0000001302047227 */ /* 0x000fe200078e00ff */
[----:B------:R-:W-:-:S02]  /*1110*/  LOP3.LUT R12, R3, 0x14, RZ, 0xfc, !PT ;  /* 0x00000014030c7812 */ /* 0x000fc400078efcff */
[----:B------:R1:W-:Y:S01]  /*1120*/  STL [R1+0x1c], R7 ;  /* 0x00001c0701007387 */ /* 0x0003e20000100800 */
[----:B--2---:R-:W-:Y:S01]  /*1130*/  IMAD.MOV.U32 R8, RZ, RZ, R5 ;  /* 0x000000ffff087224 */ /* 0x004fe200078e0005 */
[----:B------:R-:W-:Y:S01]  /*1140*/  IABS R6, R12 ;  /* 0x0000000c00067213 */ /* 0x000fe20000000000 */
[----:B------:R-:W-:Y:S01]  /*1150*/  IMAD.MOV R5, RZ, RZ, -R4 ;  /* 0x000000ffff057224 */ /* 0x000fe200078e0a04 */
[----:B------:R-:W-:Y:S01]  /*1160*/  LOP3.LUT R21, R3, 0x144, RZ, 0xfc, !PT ;  /* 0x0000014403157812 */ /* 0x000fe200078efcff */
[----:B------:R-:W-:Y:S01]  /*1170*/  @!P6 IMAD.MOV R8, RZ, RZ, -R8 ;  /* 0x000000ffff08e224 */ /* 0x000fe200078e0a08 */
[C---:B------:R-:W-:Y:S01]  /*1180*/  ISETP.GT.U32.AND P6, PT, R0.reuse, R17, PT ;  /* 0x000000110000720c */ /* 0x040fe20003fc4070 */
[----:B------:R-:W-:Y:S01]  /*1190*/  @!P4 IMAD.IADD R13, R13, 0x1, -R0 ;  /* 0x000000010d0dc824 */ /* 0x000fe200078e0a00 */
[----:B------:R-:W-:Y:S01]  /*11a0*/  @!P5 IADD3 R15, R15, -R0, RZ ;  /* 0x800000000f0fd210 */ /* 0x000fe20007ffe0ff */
[C---:B------:R-:W-:Y:S01]  /*11b0*/  IMAD R5, R0.reuse, R5, R19 ;  /* 0x0000000500057224 */ /* 0x040fe200078e0213 */
[----:B------:R-:W-:Y:S01]  /*11c0*/  STL [R1+0x18], R8 ;  /* 0x0000180801007387 */ /* 0x000fe20000100800 */
[----:B-1----:R-:W-:Y:S01]  /*11d0*/  IMAD.MOV.U32 R7, RZ, RZ, R11 ;  /* 0x000000ffff077224 */ /* 0x002fe200078e000b */
[C---:B------:R-:W-:Y:S01]  /*11e0*/  ISETP.GT.U32.AND P5, PT, R0.reuse, R15, PT ;  /* 0x0000000f0000720c */ /* 0x040fe20003fa4070 */
[----:B------:R-:W-:Y:S01]  /*11f0*/  IMAD.MOV.U32 R11, RZ, RZ, R6 ;  /* 0x000000ffff0b7224 */ /* 0x000fe200078e0006 */
[----:B------:R-:W-:Y:S01]  /*1200*/  ISETP.GT.U32.AND P4, PT, R0, R13, PT ;  /* 0x0000000d0000720c */ /* 0x000fe20003f84070 */
[----:B------:R-:W-:Y:S01]  /*1210*/  IMAD.HI.U32 R6, R2, R251, RZ ;  /* 0x000000fb02067227 */ /* 0x000fe200078e00ff */
[----:B------:R-:W-:-:S02]  /*1220*/  LOP3.LUT R19, R3, 0x140, RZ, 0xfc, !PT ;  /* 0x0000014003137812 */ /* 0x000fc400078efcff */
[----:B------:R-:W-:Y:S01]  /*1230*/  LOP3.LUT R31, R3, 0x158, RZ, 0xfc, !PT ;  /* 0x00000158031f7812 */ /* 0x000fe200078efcff */
[--C-:B------:R-:W-:Y:S01]  /*1240*/  @!P6 IMAD.IADD R17, R17, 0x1, -R0.reuse ;  /* 0x000000011111e824 */ /* 0x100fe200078e0a00 */
[----:B------:R-:W-:Y:S01]  /*1250*/  IADD3 R6, -R6, RZ, RZ ;  /* 0x000000ff06067210 */ /* 0x000fe20007ffe1ff */
[----:B------:R-:W-:Y:S01]  /*1260*/  @!P3 IMAD.MOV R7, RZ, RZ, -R7 ;  /* 0x000000ffff07b224 */ /* 0x000fe200078e0a07 */
[----:B------:R-:W-:Y:S01]  /*1270*/  ISETP.GE.AND P3, PT, R10, RZ, PT ;  /* 0x000000ff0a00720c */ /* 0x000fe20003f66270 */
[----:B------:R-:W-:Y:S01]  /*1280*/  IMAD.HI.U32 R4, R2, R11, RZ ;  /* 0x0000000b02047227 */ /* 0x000fe200078e00ff */
[C---:B------:R-:W-:Y:S02]  /*1290*/  ISETP.GT.U32.AND P6, PT, R0.reuse, R17, PT ;  /* 0x000000110000720c */ /* 0x040fe40003fc4070 */
[----:B------:R1:W-:Y:S01]  /*12a0*/  STL [R1+0x14], R7 ;  /* 0x0000140701007387 */ /* 0x0003e20000100800 */
[--C-:B------:R-:W-:Y:S01]  /*12b0*/  @!P5 IMAD.IADD R15, R15, 0x1, -R0.reuse ;  /* 0x000000010f0fd824 */ /* 0x100fe200078e0a00 */
[C---:B------:R-:W-:Y:S01]  /*12c0*/  ISETP.GT.U32.AND P5, PT, R0.reuse, R5, PT ;  /* 0x000000050000720c */ /* 0x040fe20003fa4070 */
[----:B------:R-:W-:Y:S01]  /*12d0*/  IMAD R251, R0, R6, R251 ;  /* 0x0000000600fb7224 */ /* 0x000fe200078e02fb */
[----:B------:R-:W-:Y:S01]  /*12e0*/  LOP3.LUT R10, R3, 0x1a, RZ, 0xfc, !PT ;  /* 0x0000001a030a7812 */ /* 0x000fe200078efcff */
[----:B------:R-:W-:Y:S01]  /*12f0*/  @!P4 IMAD.IADD R13, R13, 0x1, -R0 ;  /* 0x000000010d0dc824 */ /* 0x000fe200078e0a00 */
[----:B------:R-:W-:Y:S01]  /*1300*/  ISETP.GE.AND P4, PT, R12, RZ, PT ;  /* 0x000000ff0c00720c */ /* 0x000fe20003f86270 */
[----:B------:R-:W-:Y:S01]  /*1310*/  IMAD.MOV R4, RZ, RZ, -R4 ;  /* 0x000000ffff047224 */ /* 0x000fe200078e0a04 */
[----:B------:R-:W-:Y:S01]  /*1320*/  IABS R117, R10 ;  /* 0x0000000a00757213 */ /* 0x000fe20000000000 */
[----:B-1----:R-:W-:Y:S01]  /*1330*/  IMAD.MOV.U32 R7, RZ, RZ, R13 ;  /* 0x000000ffff077224 */ /* 0x002fe200078e000d */
[----:B------:R-:W-:Y:S01]  /*1340*/  LOP3.LUT R12, R3, 0x1c, RZ, 0xfc, !PT ;  /* 0x0000001c030c7812 */ /* 0x000fe200078efcff */
[--C-:B------:R-:W-:Y:S01]  /*1350*/  @!P6 IMAD.IADD R17, R17, 0x1, -R0.reuse ;  /* 0x000000011111e824 */ /* 0x100fe200078e0a00 */
[C---:B------:R-:W-:Y:S01]  /*1360*/  LOP3.LUT R36, R3.reuse, 0x164, RZ, 0xfc, !PT ;  /* 0x0000016403247812 */ /* 0x040fe200078efcff */
[----:B------:R-:W-:Y:S01]  /*1370*/  @!P2 IMAD.MOV R7, RZ, RZ, -R7 ;  /* 0x000000ffff07a224 */ /* 0x000fe200078e0a07 */
[----:B------:R-:W-:Y:S01]  /*1380*/  ISETP.GE.AND P2, PT, R14, RZ, PT ;  /* 0x000000ff0e00720c */ /* 0x000fe20003f46270 */
[----:B------:R-:W-:Y:S01]  /*1390*/  IMAD.MOV.U32 R9, RZ, RZ, R17 ;  /* 0x000000ffff097224 */ /* 0x000fe200078e0011 */
[----:B------:R-:W-:Y:S01]  /*13a0*/  LOP3.LUT R14, R3, 0x1e, RZ, 0xfc, !PT ;  /* 0x0000001e030e7812 */ /* 0x000fe200078efcff */
[----:B------:R-:W-:Y:S01]  /*13b0*/  @!P5 IMAD.IADD R5, R5, 0x1, -R0 ;  /* 0x000000010505d824 */ /* 0x000fe200078e0a00 */
[----:B------:R1:W-:Y:S01]  /*13c0*/  STL [R1+0x10], R7 ;  /* 0x0000100701007387 */ /* 0x0003e20000100800 */
[----:B------:R-:W-:Y:S01]  /*13d0*/  @!P1 IMAD.MOV R9, RZ, RZ, -R9 ;  /* 0x000000ffff099224 */ /* 0x000fe200078e0a09 */
[C---:B------:R-:W-:Y:S01]  /*13e0*/  ISETP.GT.U32.AND P1, PT, R0.reuse, R251, PT ;  /* 0x000000fb0000720c */ /* 0x040fe20003f24070 */
[C---:B------:R-:W-:Y:S01]  /*13f0*/  IMAD R11, R0.reuse, R4, R11 ;  /* 0x00000004000b7224 */ /* 0x040fe200078e020b */
[----:B------:R-:W-:Y:S01]  /*1400*/  ISETP.GT.U32.AND P5, PT, R0, R5, PT ;  /* 0x000000050000720c */ /* 0x000fe20003fa4070 */
[----:B------:R-:W-:Y:S01]  /*1410*/  IMAD.HI.U32 R6, R2, R117, RZ ;  /* 0x0000007502067227 */ /* 0x000fe200078e00ff */
[----:B------:R-:W-:-:S02]  /*1420*/  IABS R119, R14 ;  /* 0x0000000e00777213 */ /* 0x000fc40000000000 */
[C---:B------:R-:W-:Y:S01]  /*1430*/  LOP3.LUT R4, R3.reuse, 0x18, RZ, 0xfc, !PT ;  /* 0x0000001803047812 */ /* 0x040fe200078efcff */
[----:B------:R-:W-:Y:S01]  /*1440*/  IMAD.MOV R6, RZ, RZ, -R6 ;  /* 0x000000ffff067224 */ /* 0x000fe200078e0a06 */
[----:B------:R-:W-:Y:S01]  /*1450*/  LOP3.LUT R17, R3, 0x11a, RZ, 0xfc, !PT ;  /* 0x0000011a03117812 */ /* 0x000fe200078efcff */
[----:B-1----:R-:W-:Y:S01]  /*1460*/  IMAD.MOV.U32 R7, RZ, RZ, R15 ;  /* 0x000000ffff077224 */ /* 0x002fe200078e000f */
[----:B------:R-:W-:Y:S01]  /*1470*/  IABS R13, R4 ;  /* 0x00000004000d7213 */ /* 0x000fe20000000000 */
[----:B------:R-:W-:Y:S01]  /*1480*/  IMAD R117, R0, R6, R117 ;  /* 0x0000000600757224 */ /* 0x000fe200078e0275 */
[----:B------:R-:W-:Y:S01]  /*1490*/  ISETP.GE.AND P6, PT, R4, RZ, PT ;  /* 0x000000ff0400720c */ /* 0x000fe20003fc6270 */
[--C-:B------:R-:W-:Y:S01]  /*14a0*/  @!P1 IMAD.IADD R251, R251, 0x1, -R0.reuse ;  /* 0x00000001fbfb9824 */ /* 0x100fe200078e0a00 */
[----:B------:R-:W-:Y:S01]  /*14b0*/  IABS R15, R12 ;  /* 0x0000000c000f7213 */ /* 0x000fe20000000000 */
[----:B------:R-:W-:Y:S01]  /*14c0*/  @!P0 IMAD.MOV R7, RZ, RZ, -R7 ;  /* 0x000000ffff078224 */ /* 0x000fe200078e0a07 */
[C---:B------:R-:W-:Y:S01]  /*14d0*/  ISETP.GT.U32.AND P0, PT, R0.reuse, R11, PT ;  /* 0x0000000b0000720c */ /* 0x040fe20003f04070 */
[----:B------:R-:W-:Y:S01]  /*14e0*/  @!P5 IMAD.IADD R5, R5, 0x1, -R0 ;  /* 0x000000010505d824 */ /* 0x000fe200078e0a00 */
[----:B------:R-:W-:Y:S01]  /*14f0*/  ISETP.GT.U32.AND P1, PT, R0, R251, PT ;  /* 0x000000fb0000720c */ /* 0x000fe20003f24070 */
[----:B------:R-:W-:Y:S01]  /*1500*/  IMAD.HI.U32 R6, R2, R119, RZ ;  /* 0x0000007702067227 */ /* 0x000fe200078e00ff */
[----:B------:R-:W-:Y:S01]  /*1510*/  ISETP.GE.AND P5, PT, R10, RZ, PT ;  /* 0x000000ff0a00720c */ /* 0x000fe20003fa6270 */
[----:B------:R1:W-:Y:S01]  /*1520*/  STL [R1+0xc], R7 ;  /* 0x00000c0701007387 */ /* 0x0003e20000100800 */
[----:B------:R-:W-:Y:S01]  /*1530*/  LOP3.LUT R10, R3, 0x20, RZ, 0xfc, !PT ;  /* 0x00000020030a7812 */ /* 0x000fe200078efcff */
[----:B------:R-:W-:Y:S01]  /*1540*/  IMAD.MOV.U32 R8, RZ, RZ, R5 ;  /* 0x000000ffff087224 */ /* 0x000fe200078e0005 */
[----:B------:R-:W-:Y:S01]  /*1550*/  IABS R245, R17 ;  /* 0x0000001100f57213 */ /* 0x000fe20000000000 */
[----:B------:R-:W-:Y:S01]  /*1560*/  IMAD.MOV R6, RZ, RZ, -R6 ;  /* 0x000000ffff067224 */ /* 0x000fe200078e0a06 */
[----:B------:R-:W-:Y:S01]  /*1570*/  IABS R5, R10 ;  /* 0x0000000a00057213 */ /* 0x000fe20000000000 */
[----:B------:R-:W-:Y:S01]  /*1580*/  @!P3 IMAD.MOV R8, RZ, RZ, -R8 ;  /* 0x000000ffff08b224 */ /* 0x000fe200078e0a08 */
[C---:B------:R-:W-:Y:S01]  /*1590*/  ISETP.GT.U32.AND P3, PT, R0.reuse, R117, PT ;  /* 0x000000750000720c */ /* 0x040fe20003f64070 */
[----:B------:R-:W-:Y:S01]  /*15a0*/  IMAD R119, R0, R6, R119 ;  /* 0x0000000600777224 */ /* 0x000fe200078e0277 */
[----:B------:R-:W-:Y:S01]  /*15b0*/  @!P0 IADD3 R11, R11, -R0, RZ ;  /* 0x800000000b0b8210 */ /* 0x000fe20007ffe0ff */
[----:B------:R-:W-:Y:S01]  /*15c0*/  @!P1 IMAD.IADD R251, R251, 0x1, -R0 ;  /* 0x00000001fbfb9824 */ /* 0x000fe200078e0a00 */
[C---:B------:R-:W-:Y:S01]  /*15d0*/  LOP3.LUT R6, R3.reuse, 0x22, RZ, 0xfc, !PT ;  /* 0x0000002203067812 */ /* 0x040fe200078efcff */
[----:B------:R-:W-:Y:S01]  /*15e0*/  IMAD.HI.U32 R4, R2, R13, RZ ;  /* 0x0000000d02047227 */ /* 0x000fe200078e00ff */
[C---:B------:R-:W-:Y:S01]  /*15f0*/  ISETP.GT.U32.AND P0, PT, R0.reuse, R11, PT ;  /* 0x0000000b0000720c */ /* 0x040fe20003f04070 */
[----:B------:R-:W-:Y:S01]  /*1600*/  STL [R1+0x1c54], R9 ;  /* 0x001c540901007387 */ /* 0x000fe20000100800 */
[----:B------:R-:W-:Y:S01]  /*1610*/  IABS R121, R6 ;  /* 0x0000000600797213 */ /* 0x000fe20000000000 */
[----:B------:R-:W-:Y:S01]  /*1620*/  @!P2 IMAD.MOV R251, RZ, RZ, -R251 ;  /* 0x000000fffffba224 */ /* 0x000fe200078e0afb */
[----:B------:R-:W-:Y:S01]  /*1630*/  ISETP.GT.U32.AND P2, PT, R0, R119, PT ;  /* 0x000000770000720c */ /* 0x000fe20003f44070 */
[----:B------:R-:W-:Y:S01]  /*1640*/  IMAD.MOV R116, RZ, RZ, -R4 ;  /* 0x000000ffff747224 */ /* 0x000fe200078e0a04 */
[C---:B------:R-:W-:Y:S01]  /*1650*/  LOP3.LUT R38, R3.reuse, 0x166, RZ, 0xfc, !PT ;  /* 0x0000016603267812 */ /* 0x040fe200078efcff */
[----:B------:R-:W-:Y:S01]  /*1660*/  IMAD.HI.U32 R4, R2, R15, RZ ;  /* 0x0000000f02047227 */ /* 0x000fe200078e00ff */
[C---:B------:R-:W-:Y:S01]  /*1670*/  LOP3.LUT R40, R3.reuse, 0x168, RZ, 0xfc, !PT ;  /* 0x0000016803287812 */ /* 0x040fe200078efcff */
[----:B------:R-:W-:Y:S01]  /*1680*/  STL [R1+0x1c58], R8 ;  /* 0x001c580801007387 */ /* 0x000fe20000100800 */
[----:B------:R-:W-:Y:S01]  /*1690*/  LOP3.LUT R41, R3, 0x16a, RZ, 0xfc, !PT ;  /* 0x0000016a03297812 */ /* 0x000fe200078efcff */
[----:B------:R-:W-:Y:S01]  /*16a0*/  IMAD.MOV R4, RZ, RZ, -R4 ;  /* 0x000000ffff047224 */ /* 0x000fe200078e0a04 */
[----:B------:R-:W-:Y:S01]  /*16b0*/  IABS R34, R40 ;  /* 0x0000002800227213 */ /* 0x000fe20000000000 */
[----:B------:R-:W-:Y:S01]  /*16c0*/  @!P3 IMAD.IADD R117, R117, 0x1, -R0 ;  /* 0x000000017575b824 */ /* 0x000fe200078e0a00 */
[----:B------:R-:W-:Y:S01]  /*16d0*/  @!P0 IADD3 R11, R11, -R0, RZ ;  /* 0x800000000b0b8210 */ /* 0x000fe20007ffe0ff */
[C---:B------:R-:W-:Y:S01]  /*16e0*/  IMAD R116, R0.reuse, R116, R13 ;  /* 0x0000007400747224 */ /* 0x040fe200078e020d */
[----:B------:R-:W-:Y:S01]  /*16f0*/  IABS R37, R41 ;  /* 0x0000002900257213 */ /* 0x000fe20000000000 */
[C---:B------:R-:W-:Y:S01]  /*1700*/  IMAD R118, R0.reuse, R4, R15 ;  /* 0x0000000400767224 */ /* 0x040fe200078e020f */
[----:B------:R-:W-:Y:S01]  /*1710*/  ISETP.GT.U32.AND P3, PT, R0, R117, PT ;  /* 0x000000750000720c */ /* 0x000fe20003f64070 */
[----:B------:R-:W-:Y:S01]  /*1720*/  IMAD.HI.U32 R4, R2, R5, RZ ;  /* 0x0000000502047227 */ /* 0x000fe200078e00ff */
[----:B------:R-:W-:-:S02]  /*1730*/  ISETP.GT.U32.AND P0, PT, R0, R116, PT ;  /* 0x000000740000720c */ /* 0x000fc40003f04070 */
[C---:B------:R-:W-:Y:S01]  /*1740*/  ISETP.GT.U32.AND P1, PT, R0.reuse, R118, PT ;  /* 0x000000760000720c */ /* 0x040fe20003f24070 */
[----:B------:R-:W-:Y:S01]  /*1750*/  @!P2 IMAD.IADD R119, R119, 0x1, -R0 ;  /* 0x000000017777a824 */ /* 0x000fe200078e0a00 */
[C---:B------:R-:W-:Y:S01]  /*1760*/  LOP3.LUT R15, R3.reuse, 0x34, RZ, 0xfc, !PT ;  /* 0x00000034030f7812 */ /* 0x040fe200078efcff */
[----:B------:R-:W-:Y:S01]  /*1770*/  IMAD.MOV R4, RZ, RZ, -R4 ;  /* 0x000000ffff047224 */ /* 0x000fe200078e0a04 */
[----:B------:R-:W-:Y:S01]  /*1780*/  LOP3.LUT R42, R3, 0x16c, RZ, 0xfc, !PT ;  /* 0x0000016c032a7812 */ /* 0x000fe200078efcff */
[----:B-1----:R-:W-:Y:S01]  /*1790*/  IMAD.MOV.U32 R7, RZ, RZ, R11 ;  /* 0x000000ffff077224 */ /* 0x002fe200078e000b */
[C---:B------:R-:W-:Y:S01]  /*17a0*/  ISETP.GT.U32.AND P2, PT, R0.reuse, R119, PT ;  /* 0x000000770000720c */ /* 0x040fe20003f44070 */
[----:B------:R-:W-:Y:S01]  /*17b0*/  IMAD R120, R0, R4, R5 ;  /* 0x0000000400787224 */ /* 0x000fe200078e0205 */
[----:B------:R-:W-:Y:S01]  /*17c0*/  IABS R39, R42 ;  /* 0x0000002a00277213 */ /* 0x000fe20000000000 */
[----:B------:R-:W-:Y:S01]  /*17d0*/  IMAD.HI.U32 R4, R2, R121, RZ ;  /* 0x0000007902047227 */ /* 0x000fe200078e00ff */
[----:B------:R-:W-:-:S02]  /*17e0*/  @!P3 IADD3 R117, R117, -R0, RZ ;  /* 0x800000007575b210 */ /* 0x000fc40007ffe0ff */
[----:B------:R-:W-:Y:S01]  /*17f0*/  ISETP.GT.U32.AND P3, PT, R0, R120, PT ;  /* 0x000000780000720c */ /* 0x000fe20003f64070 */
[----:B------:R-:W-:Y:S01]  /*1800*/  IMAD.MOV R4, RZ, RZ, -R4 ;  /* 0x000000ffff047224 */ /* 0x000fe200078e0a04 */
[----:B------:R-:W-:Y:S01]  /*1810*/  @!P0 IADD3 R116, R116, -R0, RZ ;  /* 0x8000000074748210 */ /* 0x000fe20007ffe0ff */
[--C-:B------:R-:W-:Y:S01]  /*1820*/  @!P1 IMAD.IADD R118, R118, 0x1, -R0.reuse ;  /* 0x0000000176769824 */ /* 0x100fe200078e0a00 */
[----:B------:R-:W-:Y:S01]  /*1830*/  LOP3.LUT R44, R3, 0x170, RZ, 0xfc, !PT ;  /* 0x00000170032c7812 */ /* 0x000fe200078efcff */
[C---:B------:R-:W-:Y:S01]  /*1840*/  IMAD R121, R0.reuse, R4, R121 ;  /* 0x0000000400797224 */ /* 0x040fe200078e0279 */
[----:B------:R-:W-:Y:S01]  /*1850*/  ISETP.GT.U32.AND P0, PT, R0, R116, PT ;  /* 0x000000740000720c */ /* 0x000fe20003f04070 */
[----:B------:R-:W-:Y:S01]  /*1860*/  @!P4 IMAD.MOV R7, RZ, RZ, -R7 ;  /* 0x000000ffff07c224 */ /* 0x000fe200078e0a07 */
[----:B------:R-:W-:Y:S01]  /*1870*/  ISETP.GE.AND P4, PT, R12, RZ, PT ;  /* 0x000000ff0c00720c */ /* 0x000fe20003f86270 */
[----:B------:R-:W-:Y:S01]  /*1880*/  @!P2 IMAD.IADD R119, R119, 0x1, -R0 ;  /* 0x000000017777a824 */ /* 0x000fe200078e0a00 */
[----:B------:R-:W-:Y:S01]  /*1890*/  LOP3.LUT R12, R3, 0x24, RZ, 0xfc, !PT ;  /* 0x00000024030c7812 */ /* 0x000fe200078efcff */
[----:B------:R-:W-:Y:S01]  /*18a0*/  @!P5 IMAD.MOV R117, RZ, RZ, -R117 ;  /* 0x000000ffff75d224 */ /* 0x000fe200078e0a75 */
[C---:B------:R-:W-:Y:S01]  /*18b0*/  ISETP.GT.U32.AND P1, PT, R0.reuse, R118, PT ;  /* 0x000000760000720c */ /* 0x040fe20003f24070 */
[----:B------:R-:W-:Y:S01]  /*18c0*/  STL [R1+0x1c5c], R7 ;  /* 0x001c5c0701007387 */ /* 0x000fe20000100800 */
[----:B------:R-:W-:-:S02]  /*18d0*/  ISETP.GT.U32.AND P2, PT, R0, R121, PT ;  /* 0x000000790000720c */ /* 0x000fc40003f44070 */
[----:B------:R-:W-:Y:S01]  /*18e0*/  IABS R11, R12 ;  /* 0x0000000c000b7213 */ /* 0x000fe20000000000 */
[----:B------:R-:W-:Y:S01]  /*18f0*/  STL [R1+0x1c68], R251 ;  /* 0x001c68fb01007387 */ /* 0x000fe20000100800 */
[----:B------:R-:W-:Y:S01]  /*1900*/  @!P3 IADD3 R120, R120, -R0, RZ ;  /* 0x800000007878b210 */ /* 0x000fe20007ffe0ff */
[--C-:B------:R-:W-:Y:S01]  /*1910*/  @!P0 IMAD.IADD R116, R116, 0x1, -R0.reuse ;  /* 0x0000000174748824 */ /* 0x100fe200078e0a00 */
[----:B------:R-:W-:Y:S01]  /*1920*/  LOP3.LUT R4, R3, 0x26, RZ, 0xfc, !PT ;  /* 0x0000002603047812 */ /* 0x000fe200078efcff */
[----:B------:R-:W-:Y:S01]  /*1930*/  IMAD.HI.U32 R5, R2, R11, RZ ;  /* 0x0000000b02057227 */ /* 0x000fe200078e00ff */
[----:B------:R-:W-:Y:S02]  /*1940*/  ISETP.GT.U32.AND P3, PT, R0, R120, PT ;  /* 0x000000780000720c */ /* 0x000fe40003f64070 */
[----:B------:R-:W-:Y:S01]  /*1950*/  ISETP.GE.AND P0, PT, R14, RZ, PT ;  /* 0x000000ff0e00720c */ /* 0x000fe20003f06270 */
[----:B------:R-:W-:Y:S01]  /*1960*/  IMAD.MOV R5, RZ, RZ, -R5 ;  /* 0x000000ffff057224 */ /* 0x000fe200078e0a05 */
[----:B------:R-:W-:Y:S01]  /*1970*/  IABS R123, R4 ;  /* 0x00000004007b7213 */ /* 0x000fe20000000000 */
[--C-:B------:R-:W-:Y:S01]  /*1980*/  @!P1 IMAD.IADD R118, R118, 0x1, -R0.reuse ;  /* 0x0000000176769824 */ /* 0x100fe200078e0a00 */
[----:B------:R-:W-:Y:S01]  /*1990*/  ISETP.GE.AND P5, PT, R6, RZ, PT ;  /* 0x000000ff0600720c */ /* 0x000fe20003fa6270 */
[----:B------:R-:W-:Y:S01]  /*19a0*/  @!P2 IMAD.IADD R121, R121, 0x1, -R0 ;  /* 0x000000017979a824 */ /* 0x000fe200078e0a00 */
[C---:B------:R-:W-:Y:S01]  /*19b0*/  LOP3.LUT R6, R3.reuse, 0x2a, RZ, 0xfc, !PT ;  /* 0x0000002a03067812 */ /* 0x040fe200078efcff */
[----:B------:R-:W-:Y:S01]  /*19c0*/  IMAD R122, R0, R5, R11 ;  /* 0x00000005007a7224 */ /* 0x000fe200078e020b */
[----:B------:R-:W-:Y:S01]  /*19d0*/  LOP3.LUT R5, R3, 0x28, RZ, 0xfc, !PT ;  /* 0x0000002803057812 */ /* 0x000fe200078efcff */
[----:B------:R-:W-:Y:S01]  /*19e0*/  @!P4 IMAD.MOV R118, RZ, RZ, -R118 ;  /* 0x000000ffff76c224 */ /* 0x000fe200078e0a76 */
[----:B------:R-:W-:Y:S01]  /*19f0*/  ISETP.GE.AND P4, PT, R4, RZ, PT ;  /* 0x000000ff0400720c */ /* 0x000fe20003f86270 */
[----:B------:R-:W-:Y:S01]  /*1a00*/  IMAD.HI.U32 R4, R2, R123, RZ ;  /* 0x0000007b02047227 */ /* 0x000fe200078e00ff */
[----:B------:R-:W-:-:S02]  /*1a10*/  ISETP.GT.U32.AND P2, PT, R0, R121, PT ;  /* 0x000000790000720c */ /* 0x000fc40003f44070 */
[----:B------:R-:W-:Y:S01]  /*1a20*/  IABS R11, R5 ;  /* 0x00000005000b7213 */ /* 0x000fe20000000000 */
[----:B------:R-:W-:Y:S01]  /*1a30*/  @!P3 IMAD.IADD R120, R120, 0x1, -R0 ;  /* 0x000000017878b824 */ /* 0x000fe200078e0a00 */
[----:B------:R-:W-:Y:S01]  /*1a40*/  ISETP.GT.U32.AND P3, PT, R0, R122, PT ;  /* 0x0000007a0000720c */ /* 0x000fe20003f64070 */
[----:B------:R-:W-:Y:S01]  /*1a50*/  IMAD.MOV R4, RZ, RZ, -R4 ;  /* 0x000000ffff047224 */ /* 0x000fe200078e0a04 */
[----:B------:R-:W-:Y:S01]  /*1a60*/  IABS R125, R6 ;  /* 0x00000006007d7213 */ /* 0x000fe20000000000 */
[----:B------:R-:W-:Y:S01]  /*1a70*/  @!P0 IMAD.MOV R119, RZ, RZ, -R119 ;  /* 0x000000ffff778224 */ /* 0x000fe200078e0a77 */
[----:B------:R-:W-:Y:S01]  /*1a80*/  ISETP.GE.AND P0, PT, R5, RZ, PT ;  /* 0x000000ff0500720c */ /* 0x000fe20003f06270 */
[----:B------:R-:W-:Y:S01]  /*1a90*/  @!P6 IMAD.MOV R116, RZ, RZ, -R116 ;  /* 0x000000ffff74e224 */ /* 0x000fe200078e0a74 */
[----:B------:R-:W-:Y:S01]  /*1aa0*/  ISETP.GE.AND P6, PT, R10, RZ, PT ;  /* 0x000000ff0a00720c */ /* 0x000fe20003fc6270 */
[----:B------:R-:W-:Y:S01]  /*1ab0*/  IMAD.HI.U32 R5, R2, R11, RZ ;  /* 0x0000000b02057227 */ /* 0x000fe200078e00ff */
[----:B------:R-:W-:-:S02]  /*1ac0*/  LOP3.LUT R10, R3, 0x2c, RZ, 0xfc, !PT ;  /* 0x0000002c030a7812 */ /* 0x000fc400078efcff */
[----:B------:R-:W-:Y:S01]  /*1ad0*/  ISETP.GE.AND P1, PT, R12, RZ, PT ;  /* 0x000000ff0c00720c */ /* 0x000fe20003f26270 */
[----:B------:R-:W-:Y:S01]  /*1ae0*/  IMAD R123, R0, R4, R123 ;  /* 0x00000004007b7224 */ /* 0x000fe200078e027b */
[----:B------:R-:W-:Y:S01]  /*1af0*/  IADD3 R5, -R5, RZ, RZ ;  /* 0x000000ff05057210 */ /* 0x000fe20007ffe1ff */
[--C-:B------:R-:W-:Y:S01]  /*1b00*/  @!P2 IMAD.IADD R121, R121, 0x1, -R0.reuse ;  /* 0x000000017979a824 */ /* 0x100fe200078e0a00 */
[----:B------:R-:W-:Y:S01]  /*1b10*/  IABS R13, R10 ;  /* 0x0000000a000d7213 */ /* 0x000fe20000000000 */
[----:B------:R-:W-:Y:S01]  /*1b20*/  @!P3 IMAD.IADD R122, R122, 0x1, -R0 ;  /* 0x000000017a7ab824 */ /* 0x000fe200078e0a00 */
[C---:B------:R-:W-:Y:S01]  /*1b30*/  ISETP.GT.U32.AND P2, PT, R0.reuse, R123, PT ;  /* 0x0000007b0000720c */ /* 0x040fe20003f44070 */
[C---:B------:R-:W-:Y:S01]  /*1b40*/  IMAD R124, R0.reuse, R5, R11 ;  /* 0x00000005007c7224 */ /* 0x040fe200078e020b */
[C---:B------:R-:W-:Y:S01]  /*1b50*/  LOP3.LUT R12, R3.reuse, 0x30, RZ, 0xfc, !PT ;  /* 0x00000030030c7812 */ /* 0x040fe200078efcff */
[----:B------:R-:W-:Y:S01]  /*1b60*/  @!P6 IMAD.MOV R120, RZ, RZ, -R120 ;  /* 0x000000ffff78e224 */ /* 0x000fe200078e0a78 */
[----:B------:R-:W-:Y:S01]  /*1b70*/  ISETP.GT.U32.AND P3, PT, R0, R122, PT ;  /* 0x0000007a0000720c */ /* 0x000fe20003f64070 */
[----:B------:R-:W-:Y:S01]  /*1b80*/  IMAD.HI.U32 R4, R2, R125, RZ ;  /* 0x0000007d02047227 */ /* 0x000fe200078e00ff */
[----:B------:R-:W-:Y:S01]  /*1b90*/  ISETP.GT.U32.AND P6, PT, R0, R124, PT ;  /* 0x0000007c0000720c */ /* 0x000fe20003fc4070 */
[----:B------:R-:W-:Y:S01]  /*1ba0*/  STL [R1+0x1c6c], R116 ;  /* 0x001c6c7401007387 */ /* 0x000fe20000100800 */
[C---:B------:R-:W-:Y:S01]  /*1bb0*/  LOP3.LUT R14, R3.reuse, 0x32, RZ, 0xfc, !PT ;  /* 0x00000032030e7812 */ /* 0x040fe200078efcff */
[----:B------:R-:W-:Y:S01]  /*1bc0*/  IMAD.MOV R4, RZ, RZ, -R4 ;  /* 0x000000ffff047224 */ /* 0x000fe200078e0a04 */
[----:B------:R-:W-:Y:S01]  /*1bd0*/  IABS R11, R12 ;  /* 0x0000000c000b7213 */ /* 0x000fe20000000000 */
[----:B------:R-:W-:Y:S01]  /*1be0*/  IMAD.HI.U32 R5, R2, R13, RZ ;  /* 0x0000000d02057227 */ /* 0x000fe200078e00ff */
[----:B------:R-:W-:Y:S01]  /*1bf0*/  IABS R129, R14 ;  /* 0x0000000e00817213 */ /* 0x000fe20000000000 */
[----:B------:R-:W-:Y:S01]  /*1c00*/  STL [R1+0x1c70], R117 ;  /* 0x001c707501007387 */ /* 0x000fe20000100800 */
[----:B------:R-:W-:Y:S01]  /*1c10*/  LOP3.LUT R45, R3, 0x174, RZ, 0xfc, !PT ;  /* 0x00000174032d7812 */ /* 0x000fe200078efcff */
[--C-:B------:R-:W-:Y:S01]  /*1c20*/  @!P2 IMAD.IADD R123, R123, 0x1, -R0.reuse ;  /* 0x000000017b7ba824 */ /* 0x100fe200078e0a00 */
[C---:B------:R-:W-:Y:S01]  /*1c30*/  LOP3.LUT R46, R3.reuse, 0x176, RZ, 0xfc, !PT ;  /* 0x00000176032e7812 */ /* 0x040fe200078efcff */
[----:B------:R-:W-:Y:S01]  /*1c40*/  IMAD R125, R0, R4, R125 ;  /* 0x00000004007d7224 */ /* 0x000fe200078e027d */
[----:B------:R-:W-:Y:S01]  /*1c50*/  @!P3 IADD3 R122, R122, -R0, RZ ;  /* 0x800000007a7ab210 */ /* 0x000fe20007ffe0ff */
[----:B------:R-:W-:Y:S01]  /*1c60*/  @!P6 IMAD.IADD R124, R124, 0x1, -R0 ;  /* 0x000000017c7ce824 */ /* 0x000fe200078e0a00 */
[----:B------:R-:W-:Y:S01]  /*1c70*/  ISETP.GT.U32.AND P2, PT, R0, R123, PT ;  /* 0x0000007b0000720c */ /* 0x000fe20003f44070 */
[----:B------:R-:W-:Y:S01]  /*1c80*/  IMAD.MOV R5, RZ, RZ, -R5 ;  /* 0x000000ffff057224 */ /* 0x000fe200078e0a05 */
[----:B------:R-:W-:Y:S01]  /*1c90*/  ISETP.GE.AND P3, PT, R10, RZ, PT ;  /* 0x000000ff0a00720c */ /* 0x000fe20003f66270 */
[----:B------:R-:W-:Y:S01]  /*1ca0*/  @!P5 IMAD.MOV R121, RZ, RZ, -R121 ;  /* 0x000000ffff79d224 */ /* 0x000fe200078e0a79 */
[----:B------:R-:W-:Y:S01]  /*1cb0*/  LOP3.LUT R10, R3, 0x2e, RZ, 0xfc, !PT ;  /* 0x0000002e030a7812 */ /* 0x000fe200078efcff */
[C---:B------:R-:W-:Y:S01]  /*1cc0*/  IMAD R126, R0.reuse, R5, R13 ;  /* 0x00000005007e7224 */ /* 0x040fe200078e020d */
[----:B------:R-:W-:Y:S01]  /*1cd0*/  ISETP.GT.U32.AND P6, PT, R0, R124, PT ;  /* 0x0000007c0000720c */ /* 0x000fe20003fc4070 */
[----:B------:R-:W-:Y:S01]  /*1ce0*/  IMAD.HI.U32 R5, R2, R129, RZ ;  /* 0x0000008102057227 */ /* 0x000fe200078e00ff */
[----:B------:R-:W-:Y:S01]  /*1cf0*/  IABS R127, R10 ;  /* 0x0000000a007f7213 */ /* 0x000fe20000000000 */
[----:B------:R-:W-:Y:S01]  /*1d00*/  STL [R1+0x1c74], R118 ;  /* 0x001c747601007387 */ /* 0x000fe20000100800 */
[----:B------:R-:W-:Y:S01]  /*1d10*/  ISETP.GE.AND P5, PT, R6, RZ, PT ;  /* 0x000000ff0600720c */ /* 0x000fe20003fa6270 */
[----:B------:R-:W-:Y:S01]  /*1d20*/  @!P1 IMAD.MOV R122, RZ, RZ, -R122 ;  /* 0x000000ffff7a9224 */ /* 0x000fe200078e0a7a */
[----:B------:R-:W-:Y:S01]  /*1d30*/  IADD3 R5, -R5, RZ, RZ ;  /* 0x000000ff05057210 */ /* 0x000fe20007ffe1ff */
[----:B------:R-:W-:Y:S01]  /*1d40*/  @!P2 IMAD.IADD R123, R123, 0x1, -R0 ;  /* 0x000000017b7ba824 */ /* 0x000fe200078e0a00 */
[----:B------:R-:W-:Y:S01]  /*1d50*/  ISETP.GT.U32.AND P2, PT, R0, R125, PT ;  /* 0x0000007d0000720c */ /* 0x000fe20003f44070 */
[----:B------:R-:W-:Y:S01]  /*1d60*/  IMAD.HI.U32 R4, R2, R127, RZ ;  /* 0x0000007f02047227 */ /* 0x000fe200078e00ff */
[----:B------:R-:W-:Y:S01]  /*1d70*/  IABS R13, R15 ;  /* 0x0000000f000d7213 */ /* 0x000fe20000000000 */
[----:B------:R-:W-:Y:S01]  /*1d80*/  STL [R1+0x1c78], R119 ;  /* 0x001c787701007387 */ /* 0x000fe20000100800 */
[----:B------:R-:W-:Y:S01]  /*1d90*/  IABS R43, R45 ;  /* 0x0000002d002b7213 */ /* 0x000fe20000000000 */
[----:B------:R-:W-:Y:S01]  /*1da0*/  IMAD.MOV R6, RZ, RZ, -R4 ;  /* 0x000000ffff067224 */ /* 0x000fe200078e0a04 */
[C---:B------:R-:W-:Y:S01]  /*1db0*/  LOP3.LUT R48, R3.reuse, 0x17e, RZ, 0xfc, !PT ;  /* 0x0000017e03307812 */ /* 0x040fe200078efcff */
[--C-:B------:R-:W-:Y:S01]  /*1dc0*/  @!P6 IMAD.IADD R124, R124, 0x1, -R0.reuse ;  /* 0x000000017c7ce824 */ /* 0x100fe200078e0a00 */
[C---:B------:R-:W-:Y:S01]  /*1dd0*/  ISETP.GT.U32.AND P6, PT, R0.reuse, R126, PT ;  /* 0x0000007e0000720c */ /* 0x040fe20003fc4070 */
[----:B------:R-:W-:Y:S01]  /*1de0*/  IMAD R127, R0, R6, R127 ;  /* 0x00000006007f7224 */ /* 0x000fe200078e027f */
[----:B------:R-:W-:Y:S01]  /*1df0*/  IABS R47, R48 ;  /* 0x00000030002f7213 */ /* 0x000fe20000000000 */
[----:B------:R-:W-:Y:S01]  /*1e00*/  IMAD.HI.U32 R4, R2, R11, RZ ;  /* 0x0000000b02047227 */ /* 0x000fe200078e00ff */
[C---:B------:R-:W-:Y:S01]  /*1e10*/  LOP3.LUT R50, R3.reuse, 0x180, RZ, 0xfc, !PT ;  /* 0x0000018003327812 */ /* 0x040fe200078efcff */
[----:B------:R-:W-:Y:S01]  /*1e20*/  STL [R1+0x1c7c], R120 ;  /* 0x001c7c7801007387 */ /* 0x000fe20000100800 */
[----:B------:R-:W-:Y:S01]  /*1e30*/  LOP3.LUT R52, R3, 0x182, RZ, 0xfc, !PT ;  /* 0x0000018203347812 */ /* 0x000fe200078efcff */
[----:B------:R-:W-:Y:S01]  /*1e40*/  @!P2 IMAD.IADD R125, R125, 0x1, -R0 ;  /* 0x000000017d7da824 */ /* 0x000fe200078e0a00 */
[C---:B------:R-:W-:Y:S01]  /*1e50*/  ISETP.GT.U32.AND P2, PT, R0.reuse, R127, PT ;  /* 0x0000007f0000720c */ /* 0x040fe20003f44070 */
[----:B------:R-:W-:Y:S01]  /*1e60*/  IMAD.MOV R128, RZ, RZ, -R4 ;  /* 0x000000ffff807224 */ /* 0x000fe200078e0a04 */
[----:B------:R-:W-:Y:S01]  /*1e70*/  IABS R49, R50 ;  /* 0x0000003200317213 */ /* 0x000fe20000000000 */
[C---:B------:R-:W-:Y:S01]  /*1e80*/  IMAD R129, R0.reuse, R5, R129 ;  /* 0x0000000500817224 */ /* 0x040fe200078e0281 */
[----:B------:R-:W-:Y:S01]  /*1e90*/  IABS R51, R52 ;  /* 0x0000003400337213 */ /* 0x000fe20000000000 */
[----:B------:R-:W-:Y:S01]  /*1ea0*/  IMAD R128, R0, R128, R11 ;  /* 0x0000008000807224 */ /* 0x000fe200078e020b */
[C---:B------:R-:W-:Y:S01]  /*1eb0*/  LOP3.LUT R53, R3.reuse, 0x184, RZ, 0xfc, !PT ;  /* 0x0000018403357812 */ /* 0x040fe200078efcff */
[----:B------:R-:W-:Y:S01]  /*1ec0*/  @!P6 IMAD.IADD R126, R126, 0x1, -R0 ;  /* 0x000000017e7ee824 */ /* 0x000fe200078e0a00 */
[----:B------:R-:W-:Y:S01]  /*1ed0*/  LOP3.LUT R54, R3, 0x186, RZ, 0xfc, !PT ;  /* 0x0000018603367812 */ /* 0x000fe200078efcff */
[----:B------:R-:W-:Y:S01]  /*1ee0*/  @!P0 IMAD.MOV R124, RZ, RZ, -R124 ;  /* 0x000000ffff7c8224 */ /* 0x000fe200078e0a7c */
[----:B------:R-:W-:Y:S01]  /*1ef0*/  ISETP.GT.U32.AND P6, PT, R0, R128, PT ;  /* 0x000000800000720c */ /* 0x000fe20003fc4070 */
[----:B------:R-:W-:Y:S01]  /*1f00*/  IMAD.HI.U32 R6, R2, R13, RZ ;  /* 0x0000000d02067227 */ /* 0x000fe200078e00ff */
[C---:B------:R-:W-:Y:S01]  /*1f10*/  ISETP.GT.U32.AND P0, PT, R0.reuse, R129, PT ;  /* 0x000000810000720c */ /* 0x040fe20003f04070 */
[----:B------:R-:W-:Y:S01]  /*1f20*/  STL [R1+0x1c80], R121 ;  /* 0x001c807901007387 */ /* 0x000fe20000100800 */
[C---:B------:R-:W-:Y:S01]  /*1f30*/  ISETP.GT.U32.AND P1, PT, R0.reuse, R126, PT ;  /* 0x0000007e0000720c */ /* 0x040fe20003f24070 */
[----:B------:R-:W-:Y:S01]  /*1f40*/  @!P2 IMAD.IADD R127, R127, 0x1, -R0 ;  /* 0x000000017f7fa824 */ /* 0x000fe200078e0a00 */
[----:B------:R-:W-:Y:S01]  /*1f50*/  ISETP.GT.U32.AND P2, PT, R0, R125, PT ;  /* 0x0000007d0000720c */ /* 0x000fe20003f44070 */
[----:B------:R-:W-:Y:S01]  /*1f60*/  IMAD.MOV R6, RZ, RZ, -R6 ;  /* 0x000000ffff067224 */ /* 0x000fe200078e0a06 */
[C---:B------:R-:W-:Y:S01]  /*1f70*/  LOP3.LUT R56, R3.reuse, 0x18a, RZ, 0xfc, !PT ;  /* 0x0000018a03387812 */ /* 0x040fe200078efcff */
[----:B------:R-:W-:Y:S01]  /*1f80*/  IMAD.HI.U32 R4, R2, R131, RZ ;  /* 0x0000008302047227 */ /* 0x000fe200078e00ff */
[C---:B------:R-:W-:Y:S01]  /*1f90*/  LOP3.LUT R59, R3.reuse, 0x18e, RZ, 0xfc, !PT ;  /* 0x0000018e033b7812 */ /* 0x040fe200078efcff */
[----:B------:R1:W-:Y:S01]  /*1fa0*/  STL [R1+0x1c84], R122 ;  /* 0x001c847a01007387 */ /* 0x0003e20000100800 */
[----:B------:R-:W-:Y:S01]  /*1fb0*/  LOP3.LUT R58, R3, 0x18c, RZ, 0xfc, !PT ;  /* 0x0000018c033a7812 */ /* 0x000fe200078efcff */
[----:B------:R-:W-:Y:S01]  /*1fc0*/  IMAD R130, R0, R6, R13 ;  /* 0x0000000600827224 */ /* 0x000fe200078e020d */
[----:B------:R-:W-:Y:S01]  /*1fd0*/  @!P6 IADD3 R128, R128, -R0, RZ ;  /* 0x800000008080e210 */ /* 0x000fe20007ffe0ff */
[----:B------:R-:W-:Y:S01]  /*1fe0*/  @!P0 IMAD.IADD R129, R129, 0x1, -R0 ;  /* 0x0000000181818824 */ /* 0x000fe200078e0a00 */
[C---:B------:R-:W-:Y:S01]  /*1ff0*/  ISETP.GT.U32.AND P6, PT, R0.reuse, R127, PT ;  /* 0x0000007f0000720c */ /* 0x040fe20003fc4070 */
[----:B------:R-:W-:Y:S01]  /*2000*/  IMAD.MOV R4, RZ, RZ, -R4 ;  /* 0x000000ffff047224 */ /* 0x000fe200078e0a04 */
[----:B------:R-:W-:Y:S01]  /*2010*/  LOP3.LUT R13, R3, 0x3a, RZ, 0xfc, !PT ;  /* 0x0000003a030d7812 */ /* 0x000fe200078efcff */
[--C-:B------:R-:W-:Y:S01]  /*2020*/  @!P2 IMAD.IADD R125, R125, 0x1, -R0.reuse ;  /* 0x000000017d7da824 */ /* 0x100fe200078e0a00 */
[C---:B------:R-:W-:Y:S01]  /*2030*/  LOP3.LUT R6, R3.reuse, 0x38, RZ, 0xfc, !PT ;  /* 0x0000003803067812 */ /* 0x040fe200078efcff */
[----:B------:R-:W-:Y:S01]  /*2040*/  @!P4 IMAD.MOV R123, RZ, RZ, -R123 ;  /* 0x000000ffff7bc224 */ /* 0x000fe200078e0a7b */
[----:B------:R-:W-:Y:S01]  /*2050*/  IABS R133, R13 ;  /* 0x0000000d00857213 */ /* 0x000fe20000000000 */
[----:B------:R-:W-:Y:S01]  /*2060*/  @!P5 IMAD.MOV R125, RZ, RZ, -R125 ;  /* 0x000000ffff7dd224 */ /* 0x000fe200078e0a7d */
[----:B------:R-:W-:Y:S01]  /*2070*/  IABS R11, R6 ;  /* 0x00000006000b7213 */ /* 0x000fe20000000000 */
[C---:B------:R-:W-:Y:S01]  /*2080*/  IMAD R131, R0.reuse, R4, R131 ;  /* 0x0000000400837224 */ /* 0x040fe200078e0283 */
[----:B------:R-:W-:Y:S01]  /*2090*/  ISETP.GT.U32.AND P4, PT, R0, R128, PT ;  /* 0x000000800000720c */ /* 0x000fe20003f84070 */
[----:B------:R-:W-:Y:S01]  /*20a0*/  IMAD.HI.U32 R5, R2, R133, RZ ;  /* 0x0000008502057227 */ /* 0x000fe200078e00ff */
[C---:B------:R-:W-:Y:S01]  /*20b0*/  ISETP.GT.U32.AND P5, PT, R0.reuse, R129, PT ;  /* 0x000000810000720c */ /* 0x040fe20003fa4070 */
[----:B------:R2:W-:Y:S01]  /*20c0*/  STL [R1+0x1c88], R123 ;  /* 0x001c887b01007387 */ /* 0x0005e20000100800 */
[----:B------:R-:W-:Y:S01]  /*20d0*/  ISETP.GT.U32.AND P2, PT, R0, R130, PT ;  /* 0x000000820000720c */ /* 0x000fe20003f44070 */
[----:B------:R-:W-:Y:S01]  /*20e0*/  @!P1 IMAD.IADD R126, R126, 0x1, -R0 ;  /* 0x000000017e7e9824 */ /* 0x000fe200078e0a00 */
[----:B------:R-:W-:Y:S01]  /*20f0*/  ISETP.GE.AND P1, PT, R10, RZ, PT ;  /* 0x000000ff0a00720c */ /* 0x000fe20003f26270 */
[----:B------:R-:W-:Y:S01]  /*2100*/  IMAD.HI.U32 R4, R2, R11, RZ ;  /* 0x0000000b02047227 */ /* 0x000fe200078e00ff */
[----:B------:R-:W-:-:S02]  /*2110*/  LOP3.LUT R10, R3, 0x3e, RZ, 0xfc, !PT ;  /* 0x0000003e030a7812 */ /* 0x000fc400078efcff */
[----:B------:R-:W-:Y:S01]  /*2120*/  ISETP.GE.AND P0, PT, R14, RZ, PT ;  /* 0x000000ff0e00720c */ /* 0x000fe20003f06270 */
[--C-:B------:R-:W-:Y:S01]  /*2130*/  @!P6 IMAD.IADD R127, R127, 0x1, -R0.reuse ;  /* 0x000000017f7fe824 */ /* 0x100fe200078e0a00 */
[----:B------:R-:W-:Y:S01]  /*2140*/  ISETP.GT.U32.AND P6, PT, R0, R131, PT ;  /* 0x000000830000720c */ /* 0x000fe20003fc4070 */
[----:B------:R-:W-:Y:S01]  /*2150*/  IMAD.MOV R5, RZ, RZ, -R5 ;  /* 0x000000ffff057224 */ /* 0x000fe200078e0a05 */
[----:B------:R-:W-:Y:S01]  /*2160*/  IADD3 R4, -R4, RZ, RZ ;  /* 0x000000ff04047210 */ /* 0x000fe20007ffe1ff */
[--C-:B------:R-:W-:Y:S01]  /*2170*/  @!P4 IMAD.IADD R128, R128, 0x1, -R0.reuse ;  /* 0x000000018080c824 */ /* 0x100fe200078e0a00 */
[----:B------:R-:W-:Y:S01]  /*2180*/  ISETP.GE.AND P4, PT, R12, RZ, PT ;  /* 0x000000ff0c00720c */ /* 0x000fe20003f86270 */
[C---:B------:R-:W-:Y:S01]  /*2190*/  IMAD R133, R0.reuse, R5, R133 ;  /* 0x0000000500857224 */ /* 0x040fe200078e0285 */
[----:B------:R-:W-:Y:S01]  /*21a0*/  LOP3.LUT R5, R3, 0x3c, RZ, 0xfc, !PT ;  /* 0x0000003c03057812 */ /* 0x000fe200078efcff */
[C---:B------:R-:W-:Y:S01]  /*21b0*/  IMAD R132, R0.reuse, R4, R11 ;  /* 0x0000000400847224 */ /* 0x040fe200078e020b */
[----:B------:R-:W-:Y:S01]  /*21c0*/  @!P1 IADD3 R127, -R127, RZ, RZ ;  /* 0x000000ff7f7f9210 */ /* 0x000fe20007ffe1ff */
[--C-:B------:R-:W-:Y:S01]  /*21d0*/  @!P5 IMAD.IADD R129, R129, 0x1, -R0.reuse ;  /* 0x000000018181d824 */ /* 0x100fe200078e0a00 */
[----:B------:R-:W-:Y:S01]  /*21e0*/  ISETP.GT.U32.AND P5, PT, R0, R133, PT ;  /* 0x000000850000720c */ /* 0x000fe20003fa4070 */
[--C-:B------:R-:W-:Y:S01]  /*21f0*/  @!P2 IMAD.IADD R130, R130, 0x1, -R0.reuse ;  /* 0x000000018282a824 */ /* 0x100fe200078e0a00 */
[C---:B------:R-:W-:Y:S01]  /*2200*/  ISETP.GT.U32.AND P1, PT, R0.reuse, R132, PT ;  /* 0x000000840000720c */ /* 0x040fe20003f24070 */
[----:B------:R-:W-:Y:S01]  /*2210*/  @!P6 IMAD.IADD R131, R131, 0x1, -R0 ;  /* 0x000000018383e824 */ /* 0x000fe200078e0a00 */
[----:B------:R-:W-:Y:S01]  /*2220*/  IABS R11, R5 ;  /* 0x00000005000b7213 */ /* 0x000fe20000000000 */
[----:B------:R-:W-:Y:S01]  /*2230*/  @!P3 IMAD.MOV R126, RZ, RZ, -R126 ;  /* 0x000000ffff7eb224 */ /* 0x000fe200078e0a7e */
[----:B------:R-:W-:Y:S01]  /*2240*/  IABS R135, R10 ;  /* 0x0000000a00877213 */ /* 0x000fe20000000000 */
[----:B------:R-:W-:Y:S01]  /*2250*/  @!P4 IMAD.MOV R128, RZ, RZ, -R128 ;  /* 0x000000ffff80c224 */ /* 0x000fe200078e0a80 */
[----:B------:R-:W-:Y:S01]  /*2260*/  ISETP.GT.U32.AND P6, PT, R0, R131, PT ;  /* 0x000000830000720c */ /* 0x000fe20003fc4070 */
[----:B------:R-:W-:Y:S01]  /*2270*/  IMAD.HI.U32 R4, R2, R11, RZ ;  /* 0x0000000b02047227 */ /* 0x000fe200078e00ff */
[----:B------:R-:W-:-:S02]  /*2280*/  ISETP.GE.AND P4, PT, R16, RZ, PT ;  /* 0x000000ff1000720c */ /* 0x000fc40003f86270 */
[----:B------:R-:W-:Y:S01]  /*2290*/  ISETP.GT.U32.AND P3, PT, R0, R130, PT ;  /* 0x000000820000720c */ /* 0x000fe20003f64070 */
[----:B------:R-:W-:Y:S01]  /*22a0*/  IMAD.MOV R4, RZ, RZ, -R4 ;  /* 0x000000ffff047224 */ /* 0x000fe200078e0a04 */
[----:B------:R-:W-:Y:S01]  /*22b0*/  @!P5 IADD3 R133, R133, -R0, RZ ;  /* 0x800000008585d210 */ /* 0x000fe20007ffe0ff */
[--C-:B------:R-:W-:Y:S01]  /*22c0*/  @!P1 IMAD.IADD R132, R132, 0x1, -R0.reuse ;  /* 0x0000000184849824 */ /* 0x100fe200078e0a00 */
[----:B------:R-:W-:Y:S01]  /*22d0*/  ISETP.GE.AND P1, PT, R5, RZ, PT ;  /* 0x000000ff0500720c */ /* 0x000fe20003f26270 */
[----:B------:R-:W-:Y:S01]  /*22e0*/  IMAD.HI.U32 R5, R2, R135, RZ ;  /* 0x0000008702057227 */ /* 0x000fe200078e00ff */
[C---:B------:R-:W-:Y:S02]  /*22f0*/  ISETP.GT.U32.AND P5, PT, R0.reuse, R133, PT ;  /* 0x000000850000720c */ /* 0x040fe40003fa4070 */
[----:B------:R-:W-:Y:S01]  /*2300*/  ISETP.GE.AND P2, PT, R15, RZ, PT ;  /* 0x000000ff0f00720c */ /* 0x000fe20003f46270 */
[--C-:B------:R-:W-:Y:S01]  /*2310*/  @!P6 IMAD.IADD R131, R131, 0x1, -R0.reuse ;  /* 0x000000018383e824 */ /* 0x100fe200078e0a00 */
[----:B------:R-:W-:Y:S01]  /*2320*/  ISETP.GE.AND P6, PT, R13, RZ, PT ;  /* 0x000000ff0d00720c */ /* 0x000fe20003fc6270 */
[----:B------:R-:W-:Y:S01]  /*2330*/  IMAD.MOV R5, RZ, RZ, -R5 ;  /* 0x000000ffff057224 */ /* 0x000fe200078e0a05 */
[C---:B------:R-:W-:Y:S01]  /*2340*/  LOP3.LUT R12, R3.reuse, 0x4a, RZ, 0xfc, !PT ;  /* 0x0000004a030c7812 */ /* 0x040fe200078efcff */
[C---:B------:R-:W-:Y:S01]  /*2350*/  IMAD R134, R0.reuse, R4, R11 ;  /* 0x0000000400867224 */ /* 0x040fe200078e020b */
[C---:B------:R-:W-:Y:S01]  /*2360*/  LOP3.LUT R4, R3.reuse, 0x40, RZ, 0xfc, !PT ;  /* 0x0000004003047812 */ /* 0x040fe200078efcff */
[C---:B------:R-:W-:Y:S01]  /*2370*/  IMAD R135, R0.reuse, R5, R135 ;  /* 0x0000000500877224 */ /* 0x040fe200078e0287 */
[----:B------:R-:W-:Y:S01]  /*2380*/  LOP3.LUT R5, R3, 0x42, RZ, 0xfc, !PT ;  /* 0x0000004203057812 */ /* 0x000fe200078efcff */
[----:B------:R-:W-:Y:S01]  /*2390*/  @!P4 IMAD.MOV R131, RZ, RZ, -R131 ;  /* 0x000000ffff83c224 */ /* 0x000fe200078e0a83 */
[C---:B------:R-:W-:Y:S01]  /*23a0*/  ISETP.GT.U32.AND P4, PT, R0.reuse, R134, PT ;  /* 0x000000860000720c */ /* 0x040fe20003f84070 */
[----:B------:R-:W-:Y:S01]  /*23b0*/  @!P0 IMAD.MOV R129, RZ, RZ, -R129 ;  /* 0x000000ffff818224 */ /* 0x000fe200078e0a81 */
[C---:B------:R-:W-:Y:S01]  /*23c0*/  ISETP.GT.U32.AND P0, PT, R0.reuse, R132, PT ;  /* 0x000000840000720c */ /* 0x040fe20003f04070 */
[--C-:B------:R-:W-:Y:S01]  /*23d0*/  @!P5 IMAD.IADD R133, R133, 0x1, -R0.reuse ;  /* 0x000000018585d824 */ /* 0x100fe200078e0a00 */
[----:B------:R-:W-:Y:S01]  /*23e0*/  ISETP.GT.U32.AND P5, PT, R0, R135, PT ;  /* 0x000000870000720c */ /* 0x000fe20003fa4070 */
[----:B------:R-:W-:Y:S01]  /*23f0*/  @!P3 IMAD.IADD R130, R130, 0x1, -R0 ;  /* 0x000000018282b824 */ /* 0x000fe200078e0a00 */
[----:B------:R-:W-:Y:S01]  /*2400*/  ISETP.GE.AND P3, PT, R6, RZ, PT ;  /* 0x000000ff0600720c */ /* 0x000fe20003f66270 */
[----:B------:R-:W-:Y:S01]  /*2410*/  @!P6 IMAD.MOV R133, RZ, RZ, -R133 ;  /* 0x000000ffff85e224 */ /* 0x000fe200078e0a85 */
[----:B------:R-:W-:Y:S01]  /*2420*/  IABS R11, R4 ;  /* 0x00000004000b7213 */ /* 0x000fe20000000000 */
[----:B------:R-:W-:Y:S01]  /*2430*/  @!P2 IMAD.MOV R130, RZ, RZ, -R130 ;  /* 0x000000ffff82a224 */ /* 0x000fe200078e0a82 */
[----:B------:R-:W-:-:S02]  /*2440*/  ISETP.GE.AND P2, PT, R10, RZ, PT ;  /* 0x000000ff0a00720c */ /* 0x000fc40003f46270 */
[----:B------:R-:W-:Y:S02]  /*2450*/  LOP3.LUT R10, R3, 0x44, RZ, 0xfc, !PT ;  /* 0x00000044030a7812 */ /* 0x000fe400078efcff */
[----:B------:R-:W-:Y:S01]  /*2460*/  @!P4 IADD3 R134, R134, -R0, RZ ;  /* 0x800000008686c210 */ /* 0x000fe20007ffe0ff */
[--C-:B------:R-:W-:Y:S01]  /*2470*/  @!P0 IMAD.IADD R132, R132, 0x1, -R0.reuse ;  /* 0x0000000184848824 */ /* 0x100fe200078e0a00 */
[----:B------:R-:W-:Y:S01]  /*2480*/  IABS R137, R5 ;  /* 0x0000000500897213 */ /* 0x000fe20000000000 */
[----:B------:R-:W-:Y:S01]  /*2490*/  @!P5 IMAD.IADD R135, R135, 0x1, -R0 ;  /* 0x000000018787d824 */ /* 0x000fe200078e0a00 */
[----:B------:R-:W-:Y:S01]  /*24a0*/  ISETP.GT.U32.AND P4, PT, R0, R134, PT ;  /* 0x000000860000720c */ /* 0x000fe20003f84070 */
[----:B------:R-:W-:Y:S01]  /*24b0*/  @!P3 IMAD.MOV R132, RZ, RZ, -R132 ;  /* 0x000000ffff84b224 */ /* 0x000fe200078e0a84 */
[----:B------:R-:W-:Y:S02]  /*24c0*/  IABS R13, R10 ;  /* 0x0000000a000d7213 */ /* 0x000fe40000000000 */
[----:B------:R-:W-:Y:S01]  /*24d0*/  ISETP.GE.AND P0, PT, R4, RZ, PT ;  /* 0x000000ff0400720c */ /* 0x000fe20003f06270 */
[----:B------:R-:W-:Y:S01]  /*24e0*/  IMAD.HI.U32 R4, R2, R11, RZ ;  /* 0x0000000b02047227 */ /* 0x000fe200078e00ff */
[----:B------:R-:W-:-:S02]  /*24f0*/  ISETP.GE.AND P3, PT, R5, RZ, PT ;  /* 0x000000ff0500720c */ /* 0x000fc40003f66270 */
[----:B------:R-:W-:Y:S01]  /*2500*/  ISETP.GT.U32.AND P5, PT, R0, R135, PT ;  /* 0x000000870000720c */ /* 0x000fe20003fa4070 */
[C---:B------:R-:W-:Y:S01]  /*2510*/  IMAD.HI.U32 R5, R2.reuse, R137, RZ ;  /* 0x0000008902057227 */ /* 0x040fe200078e00ff */
[C---:B------:R-:W-:Y:S02]  /*2520*/  LOP3.LUT R14, R3.reuse, 0x4c, RZ, 0xfc, !PT ;  /* 0x0000004c030e7812 */ /* 0x040fe400078efcff */
[----:B------:R-:W-:Y:S01]  /*2530*/  IABS R141, R12 ;  /* 0x0000000c008d7213 */ /* 0x000fe20000000000 */
[----:B------:R-:W-:Y:S01]  /*2540*/  IMAD.HI.U32 R6, R2, R13, RZ ;  /* 0x0000000d02067227 */ /* 0x000fe200078e00ff */
[----:B------:R-:W-:Y:S02]  /*2550*/  @!P4 IADD3 R134, R134, -R0, RZ ;  /* 0x800000008686c210 */ /* 0x000fe40007ffe0ff */
[----:B------:R-:W-:Y:S01]  /*2560*/  ISETP.GE.AND P6, PT, R10, RZ, PT ;  /* 0x000000ff0a00720c */ /* 0x000fe20003fc6270 */
[----:B------:R-:W-:Y:S01]  /*2570*/  IMAD.MOV R4, RZ, RZ, -R4 ;  /* 0x000000ffff047224 */ /* 0x000fe200078e0a04 */
[C---:B------:R-:W-:Y:S01]  /*2580*/  LOP3.LUT R10, R3.reuse, 0x48, RZ, 0xfc, !PT ;  /* 0x00000048030a7812 */ /* 0x040fe200078efcff */
[----:B------:R-:W-:Y:S01]  /*2590*/  IMAD.MOV R5, RZ, RZ, -R5 ;  /* 0x000000ffff057224 */ /* 0x000fe200078e0a05 */
[C---:B------:R-:W-:Y:S01]  /*25a0*/  LOP3.LUT R15, R3.reuse, 0x70, RZ, 0xfc, !PT ;  /* 0x00000070030f7812 */ /* 0x040fe200078efcff */
[----:B------:R-:W-:Y:S01]  /*25b0*/  IMAD.MOV R6, RZ, RZ, -R6 ;  /* 0x000000ffff067224 */ /* 0x000fe200078e0a06 */
[C---:B------:R-:W-:Y:S01]  /*25c0*/  LOP3.LUT R16, R3.reuse, 0xa8, RZ, 0xfc, !PT ;  /* 0x000000a803107812 */ /* 0x040fe200078efcff */
[C---:B------:R-:W-:Y:S01]  /*25d0*/  IMAD R136, R0.reuse, R4, R11 ;  /* 0x0000000400887224 */ /* 0x040fe200078e020b */
[----:B------:R-:W-:Y:S01]  /*25e0*/  IABS R11, R10 ;  /* 0x0000000a000b7213 */ /* 0x000fe20000000000 */
[C---:B------:R-:W-:Y:S01]  /*25f0*/  IMAD R137, R0.reuse, R5, R137 ;  /* 0x0000000500897224 */ /* 0x040fe200078e0289 */
[----:B------:R-:W-:Y:S01]  /*2600*/  LOP3.LUT R5, R3, 0x46, RZ, 0xfc, !PT ;  /* 0x0000004603057812 */ /* 0x000fe200078efcff */
[C---:B------:R-:W-:Y:S01]  /*2610*/  IMAD R138, R0.reuse, R6, R13 ;  /* 0x00000006008a7224 */ /* 0x040fe200078e020d */
[C---:B------:R-:W-:Y:S01]  /*2620*/  ISETP.GT.U32.AND P4, PT, R0.reuse, R136, PT ;  /* 0x000000880000720c */ /* 0x040fe20003f84070 */
[----:B------:R-:W-:Y:S01]  /*2630*/  @!P5 IMAD.IADD R135, R135, 0x1, -R0 ;  /* 0x000000018787d824 */ /* 0x000fe200078e0a00 */
[C---:B------:R-:W-:Y:S01]  /*2640*/  ISETP.GT.U32.AND P5, PT, R0.reuse, R137, PT ;  /* 0x000000890000720c */ /* 0x040fe20003fa4070 */
[----:B------:R-:W-:Y:S01]  /*2650*/  @!P1 IMAD.MOV R134, RZ, RZ, -R134 ;  /* 0x000000ffff869224 */ /* 0x000fe200078e0a86 */
[----:B------:R-:W-:Y:S01]  /*2660*/  ISETP.GT.U32.AND P1, PT, R0, R138, PT ;  /* 0x0000008a0000720c */ /* 0x000fe20003f24070 */
[----:B------:R-:W-:Y:S01]  /*2670*/  @!P2 IMAD.MOV R135, RZ, RZ, -R135 ;  /* 0x000000ffff87a224 */ /* 0x000fe200078e0a87 */
[----:B------:R-:W-:-:S02]  /*2680*/  IABS R139, R5 ;  /* 0x00000005008b7213 */ /* 0x000fc40000000000 */
[----:B------:R-:W-:Y:S02]  /*2690*/  IABS R13, R14 ;  /* 0x0000000e000d7213 */ /* 0x000fe40000000000 */
[----:B------:R-:W-:Y:S01]  /*26a0*/  ISETP.GE.AND P2, PT, R5, RZ, PT ;  /* 0x000000ff0500720c */ /* 0x000fe20003f46270 */
[----:B------:R-:W-:Y:S01]  /*26b0*/  IMAD.HI.U32 R4, R2, R139, RZ ;  /* 0x0000008b02047227 */ /* 0x000fe200078e00ff */
[----:B------:R-:W-:Y:S02]  /*26c0*/  IABS R57, R59 ;  /* 0x0000003b00397213 */ /* 0x000fe40000000000 */
[----:B------:R-:W-:Y:S01]  /*26d0*/  IABS R55, R58 ;  /* 0x0000003a00377213 */ /* 0x000fe20000000000 */
[--C-:B------:R-:W-:Y:S01]  /*26e0*/  @!P4 IMAD.IADD R136, R136, 0x1, -R0.reuse ;  /* 0x000000018888c824 */ /* 0x100fe200078e0a00 */
[----:B------:R-:W-:Y:S01]  /*26f0*/  LOP3.LUT R60, R3, 0x190, RZ, 0xfc, !PT ;  /* 0x00000190033c7812 */ /* 0x000fe200078efcff */
[--C-:B------:R-:W-:Y:S01]  /*2700*/  @!P5 IMAD.IADD R137, R137, 0x1, -R0.reuse ;  /* 0x000000018989d824 */ /* 0x100fe200078e0a00 */
[----:B------:R-:W-:Y:S01]  /*2710*/  LOP3.LUT R61, R3, 0x192, RZ, 0xfc, !PT ;  /* 0x00000192033d7812 */ /* 0x000fe200078efcff */
[----:B------:R-:W-:Y:S01]  /*2720*/  @!P1 IMAD.IADD R138, R138, 0x1, -R0 ;  /* 0x000000018a8a9824 */ /* 0x000fe200078e0a00 */
[----:B------:R-:W-:Y:S01]  /*2730*/  ISETP.GT.U32.AND P4, PT, R0, R136, PT ;  /* 0x000000880000720c */ /* 0x000fe20003f84070 */
[----:B------:R-:W-:Y:S01]  /*2740*/  IMAD.HI.U32 R5, R2, R141, RZ ;  /* 0x0000008d02057227 */ /* 0x000fe200078e00ff */
[----:B------:R-:W-:-:S02]  /*2750*/  ISETP.GT.U32.AND P5, PT, R0, R137, PT ;  /* 0x000000890000720c */ /* 0x000fc40003fa4070 */
[----:B------:R-:W-:Y:S01]  /*2760*/  ISETP.GT.U32.AND P1, PT, R0, R138, PT ;  /* 0x0000008a0000720c */ /* 0x000fe20003f24070 */
[----:B------:R-:W-:Y:S01]  /*2770*/  IMAD.MOV R4, RZ, RZ, -R4 ;  /* 0x000000ffff047224 */ /* 0x000fe200078e0a04 */
[C---:B------:R-:W-:Y:S01]  /*2780*/  LOP3.LUT R64, R3.reuse, 0x19e, RZ, 0xfc, !PT ;  /* 0x0000019e03407812 */ /* 0x040fe200078efcff */
[----:B------:R-:W-:Y:S01]  /*2790*/  IMAD.HI.U32 R6, R2, R13, RZ ;  /* 0x0000000d02067227 */ /* 0x000fe200078e00ff */
[C---:B------:R-:W-:Y:S02]  /*27a0*/  LOP3.LUT R68, R3.reuse, 0x1a4, RZ, 0xfc, !PT ;  /* 0x000001a403447812 */ /* 0x040fe400078efcff */
[----:B------:R-:W-:Y:S01]  /*27b0*/  IABS R65, R64 ;  /* 0x0000004000417213 */ /* 0x000fe20000000000 */
[----:B------:R-:W-:Y:S01]  /*27c0*/  IMAD.MOV R5, RZ, RZ, -R5 ;  /* 0x000000ffff057224 */ /* 0x000fe200078e0a05 */
[----:B------:R-:W-:Y:S01]  /*27d0*/  LOP3.LUT R73, R3, 0x1a2, RZ, 0xfc, !PT ;  /* 0x000001a203497812 */ /* 0x000fe200078efcff */
[----:B------:R-:W-:Y:S01]  /*27e0*/  IMAD R139, R0, R4, R139 ;  /* 0x00000004008b7224 */ /* 0x000fe200078e028b */
[----:B------:R-:W-:Y:S01]  /*27f0*/  @!P4 IADD3 R136, R136, -R0, RZ ;  /* 0x800000008888c210 */ /* 0x000fe20007ffe0ff */
[----:B------:R-:W-:Y:S01]  /*2800*/  IMAD.MOV R6, RZ, RZ, -R6 ;  /* 0x000000ffff067224 */ /* 0x000fe200078e0a06 */
[----:B------:R-:W-:Y:S01]  /*2810*/  IABS R67, R68 ;  /* 0x0000004400437213 */ /* 0x000fe20000000000 */
[C---:B------:R-:W-:Y:S01]  /*2820*/  IMAD R141, R0.reuse, R5, R141 ;  /* 0x00000005008d7224 */ /* 0x040fe200078e028d */
[----:B------:R-:W-:Y:S01]  /*2830*/  ISETP.GT.U32.AND P4, PT, R0, R139, PT ;  /* 0x0000008b0000720c */ /* 0x000fe20003f84070 */
[--C-:B------:R-:W-:Y:S01]  /*2840*/  @!P5 IMAD.IADD R137, R137, 0x1, -R0.reuse ;  /* 0x000000018989d824 */ /* 0x100fe200078e0a00 */
[----:B------:R-:W-:Y:S01]  /*2850*/  ISETP.GE.AND P5, PT, R10, RZ, PT ;  /* 0x000000ff0a00720c */ /* 0x000fe20003fa6270 */
[----:B------:R-:W-:Y:S01]  /*2860*/  IMAD R142, R0, R6, R13 ;  /* 0x00000006008e7224 */ /* 0x000fe200078e020d */
[----:B------:R-:W-:Y:S01]  /*2870*/  LOP3.LUT R10, R3, 0x4e, RZ, 0xfc, !PT ;  /* 0x0000004e030a7812 */ /* 0x000fe200078efcff */
[----:B------:R-:W-:Y:S01]  /*2880*/  @!P1 IMAD.IADD R138, R138, 0x1, -R0 ;  /* 0x000000018a8a9824 */ /* 0x000fe200078e0a00 */
[----:B------:R-:W-:Y:S01]  /*2890*/  ISETP.GT.U32.AND P1, PT, R0, R141, PT ;  /* 0x0000008d0000720c */ /* 0x000fe20003f24070 */
[----:B------:R-:W-:Y:S01]  /*28a0*/  IMAD.HI.U32 R4, R2, R11, RZ ;  /* 0x0000000b02047227 */ /* 0x000fe200078e00ff */
[----:B------:R-:W-:-:S02]  /*28b0*/  IABS R143, R10 ;  /* 0x0000000a008f7213 */ /* 0x000fc40000000000 */
[----:B------:R-:W-:Y:S01]  /*28c0*/  LOP3.LUT R6, R3, 0x50, RZ, 0xfc, !PT ;  /* 0x0000005003067812 */ /* 0x000fe200078efcff */
[----:B------:R-:W-:Y:S01]  /*28d0*/  @!P6 IMAD.MOV R138, RZ, RZ, -R138 ;  /* 0x000000ffff8ae224 */ /* 0x000fe200078e0a8a */
[----:B------:R-:W-:Y:S01]  /*28e0*/  ISETP.GT.U32.AND P6, PT, R0, R142, PT ;  /* 0x0000008e0000720c */ /* 0x000fe20003fc4070 */
[----:B------:R-:W-:Y:S01]  /*28f0*/  IMAD.MOV R4, RZ, RZ, -R4 ;  /* 0x000000ffff047224 */ /* 0x000fe200078e0a04 */
[----:B------:R-:W-:Y:S01]  /*2900*/  IABS R5, R6 ;  /* 0x0000000600057213 */ /* 0x000fe20000000000 */
[----:B------:R-:W-:Y:S01]  /*2910*/  @!P4 IMAD.IADD R139, R139, 0x1, -R0 ;  /* 0x000000018b8bc824 */ /* 0x000fe200078e0a00 */
[----:B------:R-:W-:Y:S01]  /*2920*/  @!P0 IADD3 R136, -R136, RZ, RZ ;  /* 0x000000ff88888210 */ /* 0x000fe20007ffe1ff */
[----:B------:R-:W-:Y:S01]  /*2930*/  IMAD R140, R0, R4, R11 ;  /* 0x00000004008c7224 */ /* 0x000fe200078e020b */
[----:B------:R-:W-:Y:S01]  /*2940*/  LOP3.LUT R13, R3, 0x56, RZ, 0xfc, !PT ;  /* 0x00000056030d7812 */ /* 0x000fe200078efcff */
[----:B------:R-:W-:Y:S01]  /*2950*/  IMAD.HI.U32 R4, R2, R143, RZ ;  /* 0x0000008f02047227 */ /* 0x000fe200078e00ff */
[----:B------:R-:W-:-:S02]  /*2960*/  @!P1 IADD3 R141, R141, -R0, RZ ;  /* 0x800000008d8d9210 */ /* 0x000fc40007ffe0ff */
[C---:B------:R-:W-:Y:S01]  /*2970*/  ISETP.GT.U32.AND P4, PT, R0.reuse, R139, PT ;  /* 0x0000008b0000720c */ /* 0x040fe20003f84070 */
[----:B------:R-:W-:Y:S01]  /*2980*/  IMAD.MOV R4, RZ, RZ, -R4 ;  /* 0x000000ffff047224 */ /* 0x000fe200078e0a04 */
[----:B------:R-:W-:Y:S01]  /*2990*/  ISETP.GT.U32.AND P0, PT, R0, R140, PT ;  /* 0x0000008c0000720c */ /* 0x000fe20003f04070 */
[----:B------:R-:W-:Y:S01]  /*29a0*/  @!P6 IMAD.IADD R142, R142, 0x1, -R0 ;  /* 0x000000018e8ee824 */ /* 0x000fe200078e0a00 */
[C---:B------:R-:W-:Y:S01]  /*29b0*/  ISETP.GT.U32.AND P6, PT, R0.reuse, R141, PT ;  /* 0x0000008d0000720c */ /* 0x040fe20003fc4070 */
[----:B------:R-:W-:Y:S01]  /*29c0*/  IMAD R143, R0, R4, R143 ;  /* 0x00000004008f7224 */ /* 0x000fe200078e028f */
[----:B------:R-:W-:Y:S01]  /*29d0*/  IABS R147, R13 ;  /* 0x0000000d00937213 */ /* 0x000fe20000000000 */
[----:B------:R-:W-:Y:S01]  /*29e0*/  IMAD.HI.U32 R4, R2, R5, RZ ;  /* 0x0000000502047227 */ /* 0x000fe200078e00ff */
[C---:B------:R-:W-:Y:S02]  /*29f0*/  LOP3.LUT R72, R3.reuse, 0x1a6, RZ, 0xfc, !PT ;  /* 0x000001a603487812 */ /* 0x040fe400078efcff */
[----:B------:R-:W-:Y:S01]  /*2a00*/  LOP3.LUT R70, R3, 0x1a8, RZ, 0xfc, !PT ;  /* 0x000001a803467812 */ /* 0x000fe200078efcff */
[----:B------:R-:W-:Y:S01]  /*2a10*/  IMAD.MOV R4, RZ, RZ, -R4 ;  /* 0x000000ffff047224 */ /* 0x000fe200078e0a04 */
[----:B------:R-:W-:Y:S01]  /*2a20*/  IABS R69, R72 ;  /* 0x0000004800457213 */ /* 0x000fe20000000000 */
[--C-:B------:R-:W-:Y:S01]  /*2a30*/  @!P4 IMAD.IADD R139, R139, 0x1, -R0.reuse ;  /* 0x000000018b8bc824 */ /* 0x100fe200078e0a00 */
[----:B------:R-:W-:Y:S01]  /*2a40*/  ISETP.GE.AND P4, PT, R14, RZ, PT ;  /* 0x000000ff0e00720c */ /* 0x000fe20003f86270 */
[----:B------:R-:W-:Y:S01]  /*2a50*/  IMAD R144, R0, R4, R5 ;  /* 0x0000000400907224 */ /* 0x000fe200078e0205 */
[----:B------:R-:W-:Y:S01]  /*2a60*/  LOP3.LUT R14, R3, 0x60, RZ, 0xfc, !PT ;  /* 0x00000060030e7812 */ /* 0x000fe200078efcff */
[--C-:B------:R-:W-:Y:S01]  /*2a70*/  @!P6 IMAD.IADD R141, R141, 0x1, -R0.reuse ;  /* 0x000000018d8de824 */ /* 0x100fe200078e0a00 */
[----:B------:R-:W-:Y:S01]  /*2a80*/  IABS R71, R70 ;  /* 0x0000004600477213 */ /* 0x000fe20000000000 */
[----:B------:R-:W-:Y:S01]  /*2a90*/  @!P0 IMAD.IADD R140, R140, 0x1, -R0 ;  /* 0x000000018c8c8824 */ /* 0x000fe200078e0a00 */
[----:B------:R-:W-:Y:S01]  /*2aa0*/  ISETP.GT.U32.AND P6, PT, R0, R144, PT ;  /* 0x000000900000720c */ /* 0x000fe20003fc4070 */
[----:B------:R-:W-:Y:S01]  /*2ab0*/  @!P2 IMAD.MOV R139, RZ, RZ, -R139 ;  /* 0x000000ffff8ba224 */ /* 0x000fe200078e0a8b */
[----:B------:R-:W-:Y:S01]  /*2ac0*/  ISETP.GE.AND P0, PT, R10, RZ, PT ;  /* 0x000000ff0a00720c */ /* 0x000fe20003f06270 */
[----:B------:R-:W-:Y:S01]  /*2ad0*/  @!P3 IMAD.MOV R137, RZ, RZ, -R137 ;  /* 0x000000ffff89b224 */ /* 0x000fe200078e0a89 */
[----:B------:R-:W-:-:S02]  /*2ae0*/  LOP3.LUT R10, R3, 0x52, RZ, 0xfc, !PT ;  /* 0x00000052030a7812 */ /* 0x000fc400078efcff */
[----:B------:R-:W-:Y:S02]  /*2af0*/  ISETP.GT.U32.AND P2, PT, R0, R142, PT ;  /* 0x0000008e0000720c */ /* 0x000fe40003f44070 */
[----:B------:R-:W-:Y:S02]  /*2b00*/  ISETP.GE.AND P3, PT, R12, RZ, PT ;  /* 0x000000ff0c00720c */ /* 0x000fe40003f66270 */
[----:B------:R-:W-:Y:S02]  /*2b10*/  LOP3.LUT R12, R3, 0x54, RZ, 0xfc, !PT ;  /* 0x00000054030c7812 */ /* 0x000fe400078efcff */
[----:B------:R-:W-:Y:S01]  /*2b20*/  IABS R145, R10 ;  /* 0x0000000a00917213 */ /* 0x000fe20000000000 */
[----:B------:R-:W-:Y:S01]  /*2b30*/  @!P6 IMAD.IADD R144, R144, 0x1, -R0 ;  /* 0x000000019090e824 */ /* 0x000fe200078e0a00 */
[----:B------:R-:W-:Y:S02]  /*2b40*/  ISETP.GT.U32.AND P1, PT, R0, R140, PT ;  /* 0x0000008c0000720c */ /* 0x000fe40003f24070 */
[----:B------:R-:W-:Y:S01]  /*2b50*/  IABS R11, R12 ;  /* 0x0000000c000b7213 */ /* 0x000fe20000000000 */
[----:B------:R-:W-:Y:S01]  /*2b60*/  IMAD.HI.U32 R4, R2, R145, RZ ;  /* 0x0000009102047227 */ /* 0x000fe200078e00ff */
[----:B------:R-:W-:-:S02]  /*2b70*/  ISETP.GT.U32.AND P6, PT, R0, R144, PT ;  /* 0x000000900000720c */ /* 0x000fc40003fc4070 */
[C---:B------:R-:W-:Y:S01]  /*2b80*/  LOP3.LUT R74, R3.reuse, 0x1aa, RZ, 0xfc, !PT ;  /* 0x000001aa034a7812 */ /* 0x040fe200078efcff */
[----:B------:R-:W-:Y:S01]  /*2b90*/  IMAD.HI.U32 R5, R2, R11, RZ ;  /* 0x0000000b02057227 */ /* 0x000fe200078e00ff */
[C---:B------:R-:W-:Y:S02]  /*2ba0*/  LOP3.LUT R76, R3.reuse, 0x1ac, RZ, 0xfc, !PT ;  /* 0x000001ac034c7812 */ /* 0x040fe400078efcff */
[C---:B------:R-:W-:Y:S01]  /*2bb0*/  LOP3.LUT R75, R3.reuse, 0x1ae, RZ, 0xfc, !PT ;  /* 0x000001ae034b7812 */ /* 0x040fe200078efcff */
[----:B------:R-:W-:Y:S01]  /*2bc0*/  IMAD.MOV R4, RZ, RZ, -R4 ;  /* 0x000000ffff047224 */ /* 0x000fe200078e0a04 */
[----:B------:R-:W-:Y:S01]  /*2bd0*/  LOP3.LUT R77, R3, 0x1b8, RZ, 0xfc, !PT ;  /* 0x000001b8034d7812 */ /* 0x000fe200078efcff */
[----:B------:R-:W-:Y:S01]  /*2be0*/  @!P2 IMAD.IADD R142, R142, 0x1, -R0 ;  /* 0x000000018e8ea824 */ /* 0x000fe200078e0a00 */
[----:B------:R-:W-:Y:S01]  /*2bf0*/  ISETP.GE.AND P2, PT, R6, RZ, PT ;  /* 0x000000ff0600720c */ /* 0x000fe20003f46270 */
[----:B------:R-:W-:Y:S01]  /*2c00*/  IMAD.HI.U32 R6, R2, R147, RZ ;  /* 0x0000009302067227 */ /* 0x000fe200078e00ff */
[----:B------:R-:W-:-:S02]  /*2c10*/  IABS R79, R77 ;  /* 0x0000004d004f7213 */ /* 0x000fc40000000000 */
[----:B------:R-:W-:Y:S01]  /*2c20*/  @!P4 IADD3 R142, -R142, RZ, RZ ;  /* 0x000000ff8e8ec210 */ /* 0x000fe20007ffe1ff */
[----:B------:R-:W-:Y:S01]  /*2c30*/  IMAD.MOV R5, RZ, RZ, -R5 ;  /* 0x000000ffff057224 */ /* 0x000fe200078e0a05 */
[C---:B------:R-:W-:Y:S01]  /*2c40*/  LOP3.LUT R78, R3.reuse, 0x1ba, RZ, 0xfc, !PT ;  /* 0x000001ba034e7812 */ /* 0x040fe200078efcff */
[----:B------:R-:W-:Y:S01]  /*2c50*/  IMAD R145, R0, R4, R145 ;  /* 0x0000000400917224 */ /* 0x000fe200078e0291 */
[C---:B------:R-:W-:Y:S01]  /*2c60*/  LOP3.LUT R83, R3.reuse, 0x1bc, RZ, 0xfc, !PT ;  /* 0x000001bc03537812 */ /* 0x040fe200078efcff */
[----:B------:R-:W-:Y:S01]  /*2c70*/  @!P1 IMAD.IADD R140, R140, 0x1, -R0 ;  /* 0x000000018c8c9824 */ /* 0x000fe200078e0a00 */
[C---:B------:R-:W-:Y:S01]  /*2c80*/  ISETP.GT.U32.AND P1, PT, R0.reuse, R143, PT ;  /* 0x0000008f0000720c */ /* 0x040fe20003f24070 */
[----:B------:R-:W-:Y:S01]  /*2c90*/  IMAD.MOV R6, RZ, RZ, -R6 ;  /* 0x000000ffff067224 */ /* 0x000fe200078e0a06 */
[----:B------:R-:W-:Y:S01]  /*2ca0*/  IABS R81, R78 ;  /* 0x0000004e00517213 */ /* 0x000fe20000000000 */
[C---:B------:R-:W-:Y:S01]  /*2cb0*/  IMAD R146, R0.reuse, R5, R11 ;  /* 0x0000000500927224 */ /* 0x040fe200078e020b */
[----:B------:R-:W-:Y:S01]  /*2cc0*/  IABS R11, R14 ;  /* 0x0000000e000b7213 */ /* 0x000fe20000000000 */
[----:B------:R-:W-:Y:S01]  /*2cd0*/  @!P3 IMAD.MOV R141, RZ, RZ, -R141 ;  /* 0x000000ffff8db224 */ /* 0x000fe200078e0a8d */
[C---:B------:R-:W-:Y:S01]  /*2ce0*/  ISETP.GT.U32.AND P3, PT, R0.reuse, R145, PT ;  /* 0x000000910000720c */ /* 0x040fe20003f64070 */
[C---:B------:R-:W-:Y:S01]  /*2cf0*/  IMAD R147, R0.reuse, R6, R147 ;  /* 0x0000000600937224 */ /* 0x040fe200078e0293 */
[----:B------:R-:W-:Y:S01]  /*2d00*/  ISETP.GT.U32.AND P4, PT, R0, R146, PT ;  /* 0x000000920000720c */ /* 0x000fe20003f84070 */
[----:B------:R-:W-:Y:S01]  /*2d10*/  @!P6 IMAD.IADD R144, R144, 0x1, -R0 ;  /* 0x000000019090e824 */ /* 0x000fe200078e0a00 */
[----:B------:R-:W-:Y:S01]  /*2d20*/  LOP3.LUT R6, R3, 0x58, RZ, 0xfc, !PT ;  /* 0x0000005803067812 */ /* 0x000fe200078efcff */
[----:B------:R-:W-:Y:S01]  /*2d30*/  @!P5 IMAD.MOV R140, RZ, RZ, -R140 ;  /* 0x000000ffff8cd224 */ /* 0x000fe200078e0a8c */
[----:B------:R-:W-:Y:S01]  /*2d40*/  ISETP.GT.U32.AND P6, PT, R0, R147, PT ;  /* 0x000000930000720c */ /* 0x000fe20003fc4070 */
[----:B------:R-:W-:Y:S01]  /*2d50*/  @!P2 IMAD.MOV R144, RZ, RZ, -R144 ;  /* 0x000000ffff90a224 */ /* 0x000fe200078e0a90 */
[----:B------:R-:W-:-:S02]  /*2d60*/  @!P1 IADD3 R143, R143, -R0, RZ ;  /* 0x800000008f8f9210 */ /* 0x000fc40007ffe0ff */
[----:B------:R-:W-:Y:S02]  /*2d70*/  ISETP.GE.AND P1, PT, R10, RZ, PT ;  /* 0x000000ff0a00720c */ /* 0x000fe40003f26270 */
[----:B------:R-:W-:Y:S01]  /*2d80*/  IABS R5, R6 ;  /* 0x0000000600057213 */ /* 0x000fe20000000000 */
[--C-:B------:R-:W-:Y:S01]  /*2d90*/  @!P3 IMAD.IADD R145, R145, 0x1, -R0.reuse ;  /* 0x000000019191b824 */ /* 0x100fe200078e0a00 */
[----:B------:R-:W-:Y:S01]  /*2da0*/  LOP3.LUT R10, R3, 0x5a, RZ, 0xfc, !PT ;  /* 0x0000005a030a7812 */ /* 0x000fe200078efcff */
[--C-:B------:R-:W-:Y:S01]  /*2db0*/  @!P4 IMAD.IADD R146, R146, 0x1, -R0.reuse ;  /* 0x000000019292c824 */ /* 0x100fe200078e0a00 */
[----:B------:R-:W-:Y:S01]  /*2dc0*/  ISETP.GT.U32.AND P5, PT, R0, R143, PT ;  /* 0x0000008f0000720c */ /* 0x000fe20003fa4070 */
[----:B------:R-:W-:Y:S01]  /*2dd0*/  IMAD.HI.U32 R4, R2, R5, RZ ;  /* 0x0000000502047227 */ /* 0x000fe200078e00ff */
[----:B------:R-:W-:Y:S02]  /*2de0*/  IABS R149, R10 ;  /* 0x0000000a00957213 */ /* 0x000fe40000000000 */
[C---:B------:R-:W-:Y:S01]  /*2df0*/  ISETP.GT.U32.AND P4, PT, R0.reuse, R145, PT ;  /* 0x000000910000720c */ /* 0x040fe20003f84070 */
[----:B------:R-:W-:Y:S01]  /*2e00*/  @!P6 IMAD.IADD R147, R147, 0x1, -R0 ;  /* 0x000000019393e824 */ /* 0x000fe200078e0a00 */
[----:B------:R-:W-:Y:S01]  /*2e10*/  ISETP.GT.U32.AND P6, PT, R0, R146, PT ;  /* 0x000000920000720c */ /* 0x000fe20003fc4070 */
[----:B------:R-:W-:Y:S01]  /*2e20*/  IMAD.MOV R148, RZ, RZ, -R4 ;  /* 0x000000ffff947224 */ /* 0x000fe200078e0a04 */
[----:B------:R-:W-:Y:S01]  /*2e30*/  ISETP.GE.AND P3, PT, R13, RZ, PT ;  /* 0x000000ff0d00720c */ /* 0x000fe20003f66270 */
[----:B------:R-:W-:Y:S01]  /*2e40*/  IMAD.HI.U32 R4, R2, R149, RZ ;  /* 0x0000009502047227 */ /* 0x000fe200078e00ff */
[----:B------:R-:W-:-:S02]  /*2e50*/  LOP3.LUT R13, R3, 0x5e, RZ, 0xfc, !PT ;  /* 0x0000005e030d7812 */ /* 0x000fc400078efcff */
[----:B------:R-:W-:Y:S01]  /*2e60*/  LOP3.LUT R80, R3, 0x1c2, RZ, 0xfc, !PT ;  /* 0x000001c203507812 */ /* 0x000fe200078efcff */
[C---:B------:R-:W-:Y:S01]  /*2e70*/  IMAD R148, R0.reuse, R148, R5 ;  /* 0x0000009400947224 */ /* 0x040fe200078e0205 */
[----:B------:R-:W-:Y:S01]  /*2e80*/  IABS R151, R13 ;  /* 0x0000000d00977213 */ /* 0x000fe20000000000 */
[----:B------:R-:W-:Y:S01]  /*2e90*/  IMAD.MOV R4, RZ, RZ, -R4 ;  /* 0x000000ffff047224 */ /* 0x000fe200078e0a04 */
[----:B------:R-:W-:Y:S01]  /*2ea0*/  IABS R84, R80 ;  /* 0x0000005000547213 */ /* 0x000fe20000000000 */
[--C-:B------:R-:W-:Y:S01]  /*2eb0*/  @!P4 IMAD.IADD R145, R145, 0x1, -R0.reuse ;  /* 0x000000019191c824 */ /* 0x100fe200078e0a00 */
[C---:B------:R-:W-:Y:S01]  /*2ec0*/  ISETP.GT.U32.AND P4, PT, R0.reuse, R148, PT ;  /* 0x000000940000720c */ /* 0x040fe20003f84070 */
[----:B------:R-:W-:Y:S01]  /*2ed0*/  IMAD R149, R0, R4, R149 ;  /* 0x0000000400957224 */ /* 0x000fe200078e0295 */
[----:B------:R-:W-:Y:S01]  /*2ee0*/  LOP3.LUT R82, R3, 0x1c4, RZ, 0xfc, !PT ;  /* 0x000001c403527812 */ /* 0x000fe200078efcff */
[--C-:B------:R-:W-:Y:S01]  /*2ef0*/  @!P5 IMAD.IADD R143, R143, 0x1, -R0.reuse ;  /* 0x000000018f8fd824 */ /* 0x100fe200078e0a00 */
[----:B------:R-:W-:Y:S01]  /*2f00*/  ISETP.GE.AND P5, PT, R12, RZ, PT ;  /* 0x000000ff0c00720c */ /* 0x000fe20003fa6270 */
[----:B------:R-:W-:Y:S01]  /*2f10*/  @!P6 IMAD.IADD R146, R146, 0x1, -R0 ;  /* 0x000000019292e824 */ /* 0x000fe200078e0a00 */
[----:B------:R-:W-:Y:S01]  /*2f20*/  LOP3.LUT R12, R3, 0x5c, RZ, 0xfc, !PT ;  /* 0x0000005c030c7812 */ /* 0x000fe200078efcff */
[----:B------:R-:W-:Y:S01]  /*2f30*/  @!P1 IMAD.MOV R145, RZ, RZ, -R145 ;  /* 0x000000ffff919224 */ /* 0x000fe200078e0a91 */
[----:B------:R-:W-:-:S02]  /*2f40*/  ISETP.GT.U32.AND P6, PT, R0, R149, PT ;  /* 0x000000950000720c */ /* 0x000fc40003fc4070 */
[----:B------:R-:W-:Y:S02]  /*2f50*/  IABS R5, R12 ;  /* 0x0000000c00057213 */ /* 0x000fe40000000000 */
[----:B------:R-:W-:Y:S01]  /*2f60*/  @!P0 IADD3 R143, -R143, RZ, RZ ;  /* 0x000000ff8f8f8210 */ /* 0x000fe20007ffe1ff */
[----:B------:R-:W-:Y:S01]  /*2f70*/  @!P4 IMAD.IADD R148, R148, 0x1, -R0 ;  /* 0x000000019494c824 */ /* 0x000fe200078e0a00 */
[----:B------:R-:W-:Y:S01]  /*2f80*/  ISETP.GT.U32.AND P0, PT, R0, R147, PT ;  /* 0x000000930000720c */ /* 0x000fe20003f04070 */
[----:B------:R-:W-:Y:S01]  /*2f90*/  IMAD.HI.U32 R4, R2, R5, RZ ;  /* 0x0000000502047227 */ /* 0x000fe200078e00ff */
[----:B------:R-:W-:Y:S02]  /*2fa0*/  ISETP.GE.AND P4, PT, R10, RZ, PT ;  /* 0x000000ff0a00720c */ /* 0x000fe40003f86270 */
[C---:B------:R-:W-:Y:S01]  /*2fb0*/  LOP3.LUT R10, R3.reuse, 0x66, RZ, 0xfc, !PT ;  /* 0x00000066030a7812 */ /* 0x040fe200078efcff */
[----:B------:R-:W-:Y:S01]  /*2fc0*/  IMAD.MOV R150, RZ, RZ, -R4 ;  /* 0x000000ffff967224 */ /* 0x000fe200078e0a04 */
[----:B------:R-:W-:Y:S01]  /*2fd0*/  LOP3.LUT R87, R3, 0x1cc, RZ, 0xfc, !PT ;  /* 0x000001cc03577812 */ /* 0x000fe200078efcff */
[----:B------:R-:W-:Y:S01]  /*2fe0*/  IMAD.HI.U32 R4, R2, R151, RZ ;  /* 0x0000009702047227 */ /* 0x000fe200078e00ff */
[----:B------:R-:W-:-:S02]  /*2ff0*/  IABS R155, R10 ;  /* 0x0000000a009b7213 */ /* 0x000fc40000000000 */
[----:B------:R-:W-:Y:S01]  /*3000*/  LOP3.LUT R89, R3, 0x1ce, RZ, 0xfc, !PT ;  /* 0x000001ce03597812 */ /* 0x000fe200078efcff */
[----:B------:R-:W-:Y:S01]  /*3010*/  @!P6 IMAD.IADD R149, R149, 0x1, -R0 ;  /* 0x000000019595e824 */ /* 0x000fe200078e0a00 */
[C---:B------:R-:W-:Y:S01]  /*3020*/  ISETP.GT.U32.AND P6, PT, R0.reuse, R148, PT ;  /* 0x000000940000720c */ /* 0x040fe20003fc4070 */
[----:B------:R-:W-:Y:S01]  /*3030*/  IMAD R150, R0, R150, R5 ;  /* 0x0000009600967224 */ /* 0x000fe200078e0205 */
[----:B------:R-:W-:Y:S01]  /*3040*/  IADD3 R5, -R4, RZ, RZ ;  /* 0x000000ff04057210 */ /* 0x000fe20007ffe1ff */
[----:B------:R-:W-:Y:S01]  /*3050*/  IMAD.HI.U32 R4, R2, R11, RZ ;  /* 0x0000000b02047227 */ /* 0x000fe200078e00ff */
[C---:B------:R-:W-:Y:S02]  /*3060*/  ISETP.GT.U32.AND P2, PT, R0.reuse, R149, PT ;  /* 0x000000950000720c */ /* 0x040fe40003f44070 */
[C---:B------:R-:W-:Y:S01]  /*3070*/  ISETP.GT.U32.AND P1, PT, R0.reuse, R150, PT ;  /* 0x000000960000720c */ /* 0x040fe20003f24070 */
[C---:B------:R-:W-:Y:S01]  /*3080*/  IMAD R151, R0.reuse, R5, R151 ;  /* 0x0000000500977224 */ /* 0x040fe200078e0297 */
[C---:B------:R-:W-:Y:S01]  /*3090*/  LOP3.LUT R5, R3.reuse, 0x62, RZ, 0xfc, !PT ;  /* 0x0000006203057812 */ /* 0x040fe200078efcff */
[----:B------:R-:W-:Y:S01]  /*30a0*/  IMAD.MOV R4, RZ, RZ, -R4 ;  /* 0x000000ffff047224 */ /* 0x000fe200078e0a04 */
[----:B------:R-:W-:Y:S01]  /*30b0*/  LOP3.LUT R90, R3, 0x1d0, RZ, 0xfc, !PT ;  /* 0x000001d0035a7812 */ /* 0x000fe200078efcff */
[----:B------:R-:W-:Y:S01]  /*30c0*/  @!P0 IMAD.IADD R147, R147, 0x1, -R0 ;  /* 0x0000000193938824 */ /* 0x000fe200078e0a00 */
[----:B------:R-:W-:Y:S01]  /*30d0*/  IABS R153, R5 ;  /* 0x0000000500997213 */ /* 0x000fe20000000000 */
[----:B------:R-:W-:Y:S01]  /*30e0*/  IMAD R152, R0, R4, R11 ;  /* 0x0000000400987224 */ /* 0x000fe200078e020b */
[----:B------:R-:W-:Y:S01]  /*30f0*/  @!P6 IADD3 R148, R148, -R0, RZ ;  /* 0x800000009494e210 */ /* 0x000fe20007ffe0ff */
[----:B------:R-:W-:Y:S01]  /*3100*/  @!P5 IMAD.MOV R146, RZ, RZ, -R146 ;  /* 0x000000ffff92d224 */ /* 0x000fe200078e0a92 */
[----:B------:R-:W-:Y:S01]  /*3110*/  ISETP.GT.U32.AND P6, PT, R0, R151, PT ;  /* 0x000000970000720c */ /* 0x000fe20003fc4070 */
[--C-:B------:R-:W-:Y:S01]  /*3120*/  @!P2 IMAD.IADD R149, R149, 0x1, -R0.reuse ;  /* 0x000000019595a824 */ /* 0x100fe200078e0a00 */
[----:B------:R-:W-:Y:S01]  /*3130*/  ISETP.GE.AND P0, PT, R6, RZ, PT ;  /* 0x000000ff0600720c */ /* 0x000fe20003f06270 */
[----:B------:R-:W-:Y:S01]  /*3140*/  @!P1 IMAD.IADD R150, R150, 0x1, -R0 ;  /* 0x0000000196969824 */ /* 0x000fe200078e0a00 */
[----:B------:R-:W-:Y:S01]  /*3150*/  ISETP.GE.AND P5, PT, R12, RZ, PT ;  /* 0x000000ff0c00720c */ /* 0x000fe20003fa6270 */
[----:B------:R-:W-:Y:S01]  /*3160*/  @!P4 IMAD.MOV R149, RZ, RZ, -R149 ;  /* 0x000000ffff95c224 */ /* 0x000fe200078e0a95 */
[----:B------:R-:W-:Y:S01]  /*3170*/  ISETP.GT.U32.AND P4, PT, R0, R152, PT ;  /* 0x000000980000720c */ /* 0x000fe20003f84070 */
[----:B------:R-:W-:Y:S01]  /*3180*/  IMAD.HI.U32 R4, R2, R153, RZ ;  /* 0x0000009902047227 */ /* 0x000fe200078e00ff */
[----:B------:R-:W-:-:S02]  /*3190*/  LOP3.LUT R6, R3, 0x64, RZ, 0xfc, !PT ;  /* 0x0000006403067812 */ /* 0x000fc400078efcff */
[----:B------:R-:W-:Y:S01]  /*31a0*/  ISETP.GE.AND P1, PT, R5, RZ, PT ;  /* 0x000000ff0500720c */ /* 0x000fe20003f26270 */
[----:B------:R-:W-:Y:S01]  /*31b0*/  IMAD.MOV R4, RZ, RZ, -R4 ;  /* 0x000000ffff047224 */ /* 0x000fe200078e0a04 */
[----:B------:R-:W-:Y:S01]  /*31c0*/  IABS R11, R6 ;  /* 0x00000006000b7213 */ /* 0x000fe20000000000 */
[----:B------:R-:W-:Y:S01]  /*31d0*/  @!P6 IMAD.IADD R151, R151, 0x1, -R0 ;  /* 0x000000019797e824 */ /* 0x000fe200078e0a00 */
[C---:B------:R-:W-:Y:S01]  /*31e0*/  ISETP.GT.U32.AND P6, PT, R0.reuse, R150, PT ;  /* 0x000000960000720c */ /* 0x040fe20003fc4070 */
[C---:B------:R-:W-:Y:S01]  /*31f0*/  IMAD R153, R0.reuse, R4, R153 ;  /* 0x0000000400997224 */ /* 0x040fe200078e0299 */
[----:B------:R-:W-:Y:S01]  /*3200*/  LOP3.LUT R12, R3, 0x68, RZ, 0xfc, !PT ;  /* 0x00000068030c7812 */ /* 0x000fe200078efcff */
[----:B------:R-:W-:Y:S01]  /*3210*/  @!P0 IMAD.MOV R148, RZ, RZ, -R148 ;  /* 0x000000ffff948224 */ /* 0x000fe200078e0a94 */
[----:B------:R-:W-:Y:S01]  /*3220*/  ISETP.GT.U32.AND P0, PT, R0, R151, PT ;  /* 0x000000970000720c */ /* 0x000fe20003f04070 */
[----:B------:R-:W-:Y:S01]  /*3230*/  @!P3 IMAD.MOV R147, RZ, RZ, -R147 ;  /* 0x000000ffff93b224 */ /* 0x000fe200078e0a93 */
[----:B------:R-:W-:Y:S01]  /*3240*/  ISETP.GE.AND P3, PT, R13, RZ, PT ;  /* 0x000000ff0d00720c */ /* 0x000fe20003f66270 */
[----:B------:R-:W-:Y:S01]  /*3250*/  @!P4 IMAD.IADD R152, R152, 0x1, -R0 ;  /* 0x000000019898c824 */ /* 0x000fe200078e0a00 */
[----:B------:R-:W-:Y:S01]  /*3260*/  IABS R13, R12 ;  /* 0x0000000c000d7213 */ /* 0x000fe20000000000 */
[----:B------:R-:W-:Y:S01]  /*3270*/  IMAD.HI.U32 R4, R2, R11, RZ ;  /* 0x0000000b02047227 */ /* 0x000fe200078e00ff */
[----:B------:R-:W-:-:S02]  /*3280*/  ISETP.GE.AND P4, PT, R10, RZ, PT ;  /* 0x000000ff0a00720c */ /* 0x000fc40003f86270 */
[----:B------:R-:W-:Y:S01]  /*3290*/  LOP3.LUT R10, R3, 0x6c, RZ, 0xfc, !PT ;  /* 0x0000006c030a7812 */ /* 0x000fe200078efcff */
[----:B------:R-:W-:Y:S01]  /*32a0*/  IMAD.HI.U32 R5, R2, R155, RZ ;  /* 0x0000009b02057227 */ /* 0x000fe200078e00ff */
[----:B------:R-:W-:Y:S02]  /*32b0*/  @!P6 IADD3 R150, R150, -R0, RZ ;  /* 0x800000009696e210 */ /* 0x000fe40007ffe0ff */
[----:B------:R-:W-:Y:S01]  /*32c0*/  ISETP.GT.U32.AND P6, PT, R0, R153, PT ;  /* 0x000000990000720c */ /* 0x000fe20003fc4070 */
[----:B------:R-:W-:Y:S01]  /*32d0*/  IMAD.MOV R154, RZ, RZ, -R4 ;  /* 0x000000ffff9a7224 */ /* 0x000fe200078e0a04 */
[----:B------:R-:W-:Y:S01]  /*32e0*/  @!P5 IADD3 R150, -R150, RZ, RZ ;  /* 0x000000ff9696d210 */ /* 0x000fe20007ffe1ff */
[--C-:B------:R-:W-:Y:S01]  /*32f0*/  @!P0 IMAD.IADD R151, R151, 0x1, -R0.reuse ;  /* 0x0000000197978824 */ /* 0x100fe200078e0a00 */
[----:B------:R-:W-:Y:S01]  /*3300*/  ISETP.GT.U32.AND P5, PT, R0, R152, PT ;  /* 0x000000980000720c */ /* 0x000fe20003fa4070 */
[----:B------:R-:W-:Y:S01]  /*3310*/  IMAD.MOV R5, RZ, RZ, -R5 ;  /* 0x000000ffff057224 */ /* 0x000fe200078e0a05 */
[----:B------:R-:W-:Y:S01]  /*3320*/  ISETP.GE.AND P0, PT, R6, RZ, PT ;  /* 0x000000ff0600720c */ /* 0x000fe20003f06270 */
[C---:B------:R-:W-:Y:S01]  /*3330*/  IMAD R154, R0.reuse, R154, R11 ;  /* 0x0000009a009a7224 */ /* 0x040fe200078e020b */
[----:B------:R-:W-:Y:S01]  /*3340*/  LOP3.LUT R6, R3, 0x6a, RZ, 0xfc, !PT ;  /* 0x0000006a03067812 */ /* 0x000fe200078efcff */
[C---:B------:R-:W-:Y:S01]  /*3350*/  IMAD R155, R0.reuse, R5, R155 ;  /* 0x00000005009b7224 */ /* 0x040fe200078e029b */
[----:B------:R-:W-:Y:S01]  /*3360*/  IABS R11, R10 ;  /* 0x0000000a000b7213 */ /* 0x000fe20000000000 */
[----:B------:R-:W-:Y:S01]  /*3370*/  @!P3 IMAD.MOV R151, RZ, RZ, -R151 ;  /* 0x000000ffff97b224 */ /* 0x000fe200078e0a97 */
[----:B------:R-:W-:Y:S01]  /*3380*/  ISETP.GT.U32.AND P3, PT, R0, R154, PT ;  /* 0x0000009a0000720c */ /* 0x000fe20003f64070 */
[----:B------:R-:W-:Y:S01]  /*3390*/  @!P6 IMAD.IADD R153, R153, 0x1, -R0 ;  /* 0x000000019999e824 */ /* 0x000fe200078e0a00 */
[----:B------:R-:W-:Y:S01]  /*33a0*/  IABS R157, R6 ;  /* 0x00000006009d7213 */ /* 0x000fe20000000000 */
[----:B------:R-:W-:Y:S01]  /*33b0*/  IMAD.HI.U32 R4, R2, R13, RZ ;  /* 0x0000000d02047227 */ /* 0x000fe200078e00ff */
[----:B------:R-:W-:-:S02]  /*33c0*/  ISETP.GE.AND P2, PT, R14, RZ, PT ;  /* 0x000000ff0e00720c */ /* 0x000fc40003f46270 */
[----:B------:R-:W-:Y:S01]  /*33d0*/  ISETP.GT.U32.AND P6, PT, R0, R153, PT ;  /* 0x000000990000720c */ /* 0x000fe20003fc4070 */
[----:B------:R-:W-:Y:S01]  /*33e0*/  @!P5 IMAD.IADD R152, R152, 0x1, -R0 ;  /* 0x000000019898d824 */ /* 0x000fe200078e0a00 */
[----:B------:R-:W-:Y:S01]  /*33f0*/  ISETP.GT.U32.AND P5, PT, R0, R155, PT ;  /* 0x0000009b0000720c */ /* 0x000fe20003fa4070 */
[----:B------:R-:W-:Y:S01]  /*3400*/  IMAD.MOV R4, RZ, RZ, -R4 ;  /* 0x000000ffff047224 */ /* 0x000fe200078e0a04 */
[----:B------:R-:W-:Y:S01]  /*3410*/  LOP3.LUT R14, R3, 0x6e, RZ, 0xfc, !PT ;  /* 0x0000006e030e7812 */ /* 0x000fe200078efcff */
[----:B------:R-:W-:Y:S01]  /*3420*/  IMAD.HI.U32 R5, R2, R11, RZ ;  /* 0x0000000b02057227 */ /* 0x000fe200078e00ff */
[----:B------:R-:W-:Y:S02]  /*3430*/  IABS R86, R90 ;  /* 0x0000005a00567213 */ /* 0x000fe40000000000 */
[----:B------:R-:W-:Y:S01]  /*3440*/  IABS R159, R14 ;  /* 0x0000000e009f7213 */ /* 0x000fe20000000000 */
[----:B------:R-:W-:Y:S01]  /*3450*/  IMAD R156, R0, R4, R13 ;  /* 0x00000004009c7224 */ /* 0x000fe200078e020d */
[----:B------:R-:W-:Y:S01]  /*3460*/  IADD3 R5, -R5, RZ, RZ ;  /* 0x000000ff05057210 */ /* 0x000fe20007ffe1ff */
[--C-:B------:R-:W-:Y:S01]  /*3470*/  @!P3 IMAD.IADD R154, R154, 0x1, -R0.reuse ;  /* 0x000000019a9ab824 */ /* 0x100fe200078e0a00 */
[----:B------:R-:W-:Y:S01]  /*3480*/  IABS R13, R15 ;  /* 0x0000000f000d7213 */ /* 0x000fe20000000000 */
[--C-:B------:R-:W-:Y:S01]  /*3490*/  @!P6 IMAD.IADD R153, R153, 0x1, -R0.reuse ;  /* 0x000000019999e824 */ /* 0x100fe200078e0a00 */
[C---:B------:R-:W-:Y:S01]  /*34a0*/  ISETP.GT.U32.AND P6, PT, R0.reuse, R156, PT ;  /* 0x0000009c0000720c */ /* 0x040fe20003fc4070 */
[----:B------:R-:W-:Y:S01]  /*34b0*/  @!P5 IMAD.IADD R155, R155, 0x1, -R0 ;  /* 0x000000019b9bd824 */ /* 0x000fe200078e0a00 */
[----:B------:R-:W-:Y:S01]  /*34c0*/  ISETP.GT.U32.AND P5, PT, R0, R154, PT ;  /* 0x0000009a0000720c */ /* 0x000fe20003fa4070 */
[----:B------:R-:W-:Y:S01]  /*34d0*/  IMAD.HI.U32 R4, R2, R157, RZ ;  /* 0x0000009d02047227 */ /* 0x000fe200078e00ff */
[----:B------:R-:W-:-:S02]  /*34e0*/  ISETP.GE.AND P3, PT, R12, RZ, PT ;  /* 0x000000ff0c00720c */ /* 0x000fc40003f66270 */
[C---:B------:R-:W-:Y:S01]  /*34f0*/  LOP3.LUT R12, R3.reuse, 0x80, RZ, 0xfc, !PT ;  /* 0x00000080030c7812 */ /* 0x040fe200078efcff */
[----:B------:R-:W-:Y:S01]  /*3500*/  IMAD.MOV R4, RZ, RZ, -R4 ;  /* 0x000000ffff047224 */ /* 0x000fe200078e0a04 */
[C---:B------:R-:W-:Y:S01]  /*3510*/  LOP3.LUT R101, R3.reuse, 0x1e0, RZ, 0xfc, !PT ;  /* 0x000001e003657812 */ /* 0x040fe200078efcff */
[C---:B------:R-:W-:Y:S01]  /*3520*/  IMAD R158, R0.reuse, R5, R11 ;  /* 0x00000005009e7224 */ /* 0x040fe200078e020b */
[----:B------:R-:W-:Y:S01]  /*3530*/  LOP3.LUT R248, R3, 0x1e2, RZ, 0xfc, !PT ;  /* 0x000001e203f87812 */ /* 0x000fe200078efcff */
[----:B------:R-:W-:Y:S01]  /*3540*/  IMAD R157, R0, R4, R157 ;  /* 0x00000004009d7224 */ /* 0x000fe200078e029d */
[----:B------:R-:W-:Y:S01]  /*3550*/  IABS R94, R101 ;  /* 0x00000065005e7213 */ /* 0x000fe20000000000 */
[--C-:B------:R-:W-:Y:S01]  /*3560*/  @!P6 IMAD.IADD R156, R156, 0x1, -R0.reuse ;  /* 0x000000019c9ce824 */ /* 0x100fe200078e0a00 */
[----:B------:R-:W-:Y:S01]  /*3570*/  ISETP.GT.U32.AND P6, PT, R0, R155, PT ;  /* 0x0000009b0000720c */ /* 0x000fe20003fc4070 */
[----:B------:R-:W-:Y:S01]  /*3580*/  @!P5 IMAD.IADD R154, R154, 0x1, -R0 ;  /* 0x000000019a9ad824 */ /* 0x000fe200078e0a00 */
[----:B------:R-:W-:Y:S01]  /*3590*/  ISETP.GT.U32.AND P5, PT, R0, R157, PT ;  /* 0x0000009d0000720c */ /* 0x000fe20003fa4070 */
[----:B------:R-:W-:Y:S01]  /*35a0*/  IMAD.HI.U32 R5, R2, R13, RZ ;  /* 0x0000000d02057227 */ /* 0x000fe200078e00ff */
[----:B------:R-:W-:-:S02]  /*35b0*/  IABS R95, R248 ;  /* 0x000000f8005f7213 */ /* 0x000fc40000000000 */
[C---:B------:R-:W-:Y:S01]  /*35c0*/  LOP3.LUT R250, R3.reuse, 0x1e4, RZ, 0xfc, !PT ;  /* 0x000001e403fa7812 */ /* 0x040fe200078efcff */
[----:B------:R-:W-:Y:S01]  /*35d0*/  IMAD.MOV R5, RZ, RZ, -R5 ;  /* 0x000000ffff057224 */ /* 0x000fe200078e0a05 */
[----:B-1----:R-:W-:Y:S01]  /*35e0*/  LOP3.LUT R122, R3, 0x1e6, RZ, 0xfc, !PT ;  /* 0x000001e6037a7812 */ /* 0x002fe200078efcff */
[----:B------:R-:W-:Y:S01]  /*35f0*/  @!P2 IMAD.MOV R152, RZ, RZ, -R152 ;  /* 0x000000ffff98a224 */ /* 0x000fe200078e0a98 */
[C---:B------:R-:W-:Y:S01]  /*3600*/  ISETP.GT.U32.AND P2, PT, R0.reuse, R156, PT ;  /* 0x0000009c0000720c */ /* 0x040fe20003f44070 */
[C---:B------:R-:W-:Y:S01]  /*3610*/  IMAD R160, R0.reuse, R5, R13 ;  /* 0x0000000500a07224 */ /* 0x040fe200078e020d */
[----:B------:R-:W-:Y:S01]  /*3620*/  IABS R97, R122 ;  /* 0x0000007a00617213 */ /* 0x000fe20000000000 */
[----:B------:R-:W-:Y:S01]  /*3630*/  @!P1 IMAD.MOV R153, RZ, RZ, -R153 ;  /* 0x000000ffff999224 */ /* 0x000fe200078e0a99 */
[----:B------:R-:W-:Y:S01]  /*3640*/  @!P6 IADD3 R155, R155, -R0, RZ ;  /* 0x800000009b9be210 */ /* 0x000fe20007ffe0ff */
[----:B------:R-:W-:Y:S01]  /*3650*/  @!P5 IMAD.IADD R157, R157, 0x1, -R0 ;  /* 0x000000019d9dd824 */ /* 0x000fe200078e0a00 */
[----:B------:R-:W-:Y:S01]  /*3660*/  ISETP.GT.U32.AND P6, PT, R0, R158, PT ;  /* 0x0000009e0000720c */ /* 0x000fe20003fc4070 */
[----:B------:R-:W-:Y:S01]  /*3670*/  @!P0 IMAD.MOV R154, RZ, RZ, -R154 ;  /* 0x000000ffff9a8224 */ /* 0x000fe200078e0a9a */
[----:B------:R-:W-:Y:S01]  /*3680*/  ISETP.GE.AND P1, PT, R6, RZ, PT ;  /* 0x000000ff0600720c */ /* 0x000fe20003f26270 */
[----:B------:R-:W-:Y:S01]  /*3690*/  @!P4 IMAD.MOV R155, RZ, RZ, -R155 ;  /* 0x000000ffff9bc224 */ /* 0x000fe200078e0a9b */
[----:B------:R-:W-:Y:S01]  /*36a0*/  ISETP.GT.U32.AND P0, PT, R0, R157, PT ;  /* 0x0000009d0000720c */ /* 0x000fe20003f04070 */
[----:B------:R-:W-:Y:S01]  /*36b0*/  IMAD.HI.U32 R4, R2, R159, RZ ;  /* 0x0000009f02047227 */ /* 0x000fe200078e00ff */
[----:B------:R-:W-:-:S02]  /*36c0*/  ISETP.GT.U32.AND P4, PT, R0, R160, PT ;  /* 0x000000a00000720c */ /* 0x000fc40003f84070 */
[C---:B------:R-:W-:Y:S01]  /*36d0*/  LOP3.LUT R6, R3.reuse, 0x72, RZ, 0xfc, !PT ;  /* 0x0000007203067812 */ /* 0x040fe200078efcff */
[----:B------:R-:W-:Y:S01]  /*36e0*/  IMAD.MOV R4, RZ, RZ, -R4 ;  /* 0x000000ffff047224 */ /* 0x000fe200078e0a04 */
[C---:B------:R-:W-:Y:S01]  /*36f0*/  LOP3.LUT R120, R3.reuse, 0x1ea, RZ, 0xfc, !PT ;  /* 0x000001ea03787812 */ /* 0x040fe200078efcff */
[--C-:B------:R-:W-:Y:S01]  /*3700*/  @!P2 IMAD.IADD R156, R156, 0x1, -R0.reuse ;  /* 0x000000019c9ca824 */ /* 0x100fe200078e0a00 */
[----:B------:R-:W-:Y:S01]  /*3710*/  IABS R161, R6 ;  /* 0x0000000600a17213 */ /* 0x000fe20000000000 */
[----:B------:R-:W-:Y:S01]  /*3720*/  IMAD R159, R0, R4, R159 ;  /* 0x00000004009f7224 */ /* 0x000fe200078e029f */
[----:B------:R-:W-:Y:S01]  /*3730*/  ISETP.GE.AND P2, PT, R10, RZ, PT ;  /* 0x000000ff0a00720c */ /* 0x000fe20003f46270 */
[----:B------:R-:W-:Y:S01]  /*3740*/  @!P6 IMAD.IADD R158, R158, 0x1, -R0 ;  /* 0x000000019e9ee824 */ /* 0x000fe200078e0a00 */
[----:B------:R-:W-:Y:S01]  /*3750*/  LOP3.LUT R10, R3, 0x74, RZ, 0xfc, !PT ;  /* 0x00000074030a7812 */ /* 0x000fe200078efcff */
[----:B------:R-:W-:Y:S01]  /*3760*/  IMAD.HI.U32 R4, R2, R161, RZ ;  /* 0x000000a102047227 */ /* 0x000fe200078e00ff */
[----:B------:R-:W-:-:S02]  /*3770*/  ISETP.GT.U32.AND P5, PT, R0, R159, PT ;  /* 0x0000009f0000720c */ /* 0x000fc40003fa4070 */
[----:B------:R-:W-:Y:S01]  /*3780*/  IABS R5, R10 ;  /* 0x0000000a00057213 */ /* 0x000fe20000000000 */
[--C-:B------:R-:W-:Y:S01]  /*3790*/  @!P0 IMAD.IADD R157, R157, 0x1, -R0.reuse ;  /* 0x000000019d9d8824 */ /* 0x100fe200078e0a00 */
[----:B------:R-:W-:Y:S01]  /*37a0*/  ISETP.GT.U32.AND P6, PT, R0, R158, PT ;  /* 0x0000009e0000720c */ /* 0x000fe20003fc4070 */
[----:B------:R-:W-:Y:S01]  /*37b0*/  @!P4 IMAD.IADD R160, R160, 0x1, -R0 ;  /* 0x00000001a0a0c824 */ /* 0x000fe200078e0a00 */
[----:B------:R-:W-:Y:S01]  /*37c0*/  ISETP.GE.AND P0, PT, R15, RZ, PT ;  /* 0x000000ff0f00720c */ /* 0x000fe20003f06270 */
[----:B------:R-:W-:Y:S01]  /*37d0*/  IMAD.MOV R4, RZ, RZ, -R4 ;  /* 0x000000ffff047224 */ /* 0x000fe200078e0a04 */
[----:B------:R-:W-:Y:S01]  /*37e0*/  ISETP.GE.AND P4, PT, R6, RZ, PT ;  /* 0x000000ff0600720c */ /* 0x000fe20003f86270 */
[----:B------:R-:W-:Y:S01]  /*37f0*/  @!P1 IMAD.MOV R157, RZ, RZ, -R157 ;  /* 0x000000ffff9d9224 */ /* 0x000fe200078e0a9d */
[C---:B------:R-:W-:Y:S01]  /*3800*/  ISETP.GT.U32.AND P1, PT, R0.reuse, R160, PT ;  /* 0x000000a00000720c */ /* 0x040fe20003f24070 */
[----:B------:R-:W-:Y:S01]  /*3810*/  IMAD R161, R0, R4, R161 ;  /* 0x0000000400a17224 */ /* 0x000fe200078e02a1 */
[----:B------:R-:W-:Y:S01]  /*3820*/  LOP3.LUT R6, R3, 0x7a, RZ, 0xfc, !PT ;  /* 0x0000007a03067812 */ /* 0x000fe200078efcff */
[----:B------:R-:W-:Y:S01]  /*3830*/  IMAD.HI.U32 R4, R2, R5, RZ ;  /* 0x0000000502047227 */ /* 0x000fe200078e00ff */
[----:B------:R-:W-:-:S02]  /*3840*/  @!P5 IADD3 R159, R159, -R0, RZ ;  /* 0x800000009f9fd210 */ /* 0x000fc40007ffe0ff */
[----:B------:R-:W-:Y:S01]  /*3850*/  IABS R165, R6 ;  /* 0x0000000600a57213 */ /* 0x000fe20000000000 */
[----:B------:R-:W-:Y:S01]  /*3860*/  IMAD.MOV R4, RZ, RZ, -R4 ;  /* 0x000000ffff047224 */ /* 0x000fe200078e0a04 */
[----:B------:R-:W-:Y:S01]  /*3870*/  ISETP.GT.U32.AND P5, PT, R0, R159, PT ;  /* 0x0000009f0000720c */ /* 0x000fe20003fa4070 */
[--C-:B------:R-:W-:Y:S01]  /*3880*/  @!P6 IMAD.IADD R158, R158, 0x1, -R0.reuse ;  /* 0x000000019e9ee824 */ /* 0x100fe200078e0a00 */
[C---:B------:R-:W-:Y:S01]  /*3890*/  ISETP.GT.U32.AND P6, PT, R0.reuse, R161, PT ;  /* 0x000000a10000720c */ /* 0x040fe20003fc4070 */
[----:B------:R-:W-:Y:S01]  /*38a0*/  IMAD R162, R0, R4, R5 ;  /* 0x0000000400a27224 */ /* 0x000fe200078e0205 */
[C---:B------:R-:W-:Y:S01]  /*38b0*/  LOP3.LUT R4, R3.reuse, 0x76, RZ, 0xfc, !PT ;  /* 0x0000007603047812 */ /* 0x040fe200078efcff */
[----:B------:R-:W-:Y:S01]  /*38c0*/  @!P1 IMAD.IADD R160, R160, 0x1, -R0 ;  /* 0x00000001a0a09824 */ /* 0x000fe200078e0a00 */
[----:B------:R-:W-:Y:S01]  /*38d0*/  LOP3.LUT R5, R3, 0x78, RZ, 0xfc, !PT ;  /* 0x0000007803057812 */ /* 0x000fe200078efcff */
[----:B------:R-:W-:Y:S01]  /*38e0*/  @!P3 IMAD.MOV R156, RZ, RZ, -R156 ;  /* 0x000000ffff9cb224 */ /* 0x000fe200078e0a9c */
[----:B------:R-:W-:Y:S01]  /*38f0*/  ISETP.GT.U32.AND P1, PT, R0, R162, PT ;  /* 0x000000a20000720c */ /* 0x000fe20003f24070 */
[----:B------:R-:W-:Y:S01]  /*3900*/  @!P2 IMAD.MOV R158, RZ, RZ, -R158 ;  /* 0x000000ffff9ea224 */ /* 0x000fe200078e0a9e */
[----:B------:R-:W-:Y:S01]  /*3910*/  ISETP.GE.AND P3, PT, R14, RZ, PT ;  /* 0x000000ff0e00720c */ /* 0x000fe20003f66270 */
[----:B------:R-:W-:Y:S01]  /*3920*/  @!P0 IMAD.MOV R160, RZ, RZ, -R160 ;  /* 0x000000ffffa08224 */ /* 0x000fe200078e0aa0 */
[----:B------:R-:W-:Y:S01]  /*3930*/  IABS R163, R4 ;  /* 0x0000000400a37213 */ /* 0x000fe20000000000 */
[----:B------:R-:W-:Y:S01]  /*3940*/  IMAD.HI.U32 R92, R2, R86, RZ ;  /* 0x00000056025c7227 */ /* 0x000fe200078e00ff */
[----:B------:R-:W-:-:S02]  /*3950*/  @!P5 IADD3 R159, R159, -R0, RZ ;  /* 0x800000009f9fd210 */ /* 0x000fc40007ffe0ff */
[----:B------:R-:W-:Y:S01]  /*3960*/  ISETP.GE.AND P2, PT, R4, RZ, PT ;  /* 0x000000ff0400720c */ /* 0x000fe20003f46270 */
[----:B------:R-:W-:Y:S01]  /*3970*/  @!P6 IMAD.IADD R161, R161, 0x1, -R0 ;  /* 0x00000001a1a1e824 */ /* 0x000fe200078e0a00 */
[----:B------:R-:W-:Y:S01]  /*3980*/  ISETP.GE.AND P5, PT, R10, RZ, PT ;  /* 0x000000ff0a00720c */ /* 0x000fe20003fa6270 */
[----:B------:R-:W-:Y:S01]  /*3990*/  IMAD.HI.U32 R4, R2, R163, RZ ;  /* 0x000000a302047227 */ /* 0x000fe200078e00ff */
[----:B------:R-:W-:Y:S02]  /*39a0*/  IABS R11, R5 ;  /* 0x00000005000b7213 */ /* 0x000fe40000000000 */
[----:B------:R-:W-:Y:S01]  /*39b0*/  @!P1 IADD3 R162, R162, -R0, RZ ;  /* 0x80000000a2a29210 */ /* 0x000fe20007ffe0ff */
[----:B------:R-:W-:Y:S01]  /*39c0*/  @!P3 IMAD.MOV R159, RZ, RZ, -R159 ;  /* 0x000000ffff9fb224 */ /* 0x000fe200078e0a9f */
[C---:B------:R-:W-:Y:S01]  /*39d0*/  ISETP.GT.U32.AND P6, PT, R0.reuse, R161, PT ;  /* 0x000000a10000720c */ /* 0x040fe20003fc4070 */
[----:B------:R-:W-:Y:S01]  /*39e0*/  IMAD.MOV R92, RZ, RZ, -R92 ;  /* 0x000000ffff5c7224 */ /* 0x000fe200078e0a5c */
[----:B------:R-:W-:-:S02]  /*39f0*/  ISETP.GT.U32.AND P1, PT, R0, R162, PT ;  /* 0x000000a20000720c */ /* 0x000fc40003f24070 */
[----:B------:R-:W-:Y:S01]  /*3a00*/  ISETP.GE.AND P3, PT, R5, RZ, PT ;  /* 0x000000ff0500720c */ /* 0x000fe20003f66270 */
[----:B------:R-:W-:Y:S01]  /*3a10*/  IMAD.HI.U32 R5, R2, R165, RZ ;  /* 0x000000a502057227 */ /* 0x000fe200078e00ff */
[----:B------:R-:W-:Y:S02]  /*3a20*/  ISETP.GE.AND P0, PT, R6, RZ, PT ;  /* 0x000000ff0600720c */ /* 0x000fe40003f06270 */
[C---:B------:R-:W-:Y:S01]  /*3a30*/  LOP3.LUT R10, R3.reuse, 0x7c, RZ, 0xfc, !PT ;  /* 0x0000007c030a7812 */ /* 0x040fe200078efcff */
[----:B------:R-:W-:Y:S01]  /*3a40*/  IMAD.MOV R6, RZ, RZ, -R4 ;  /* 0x000000ffff067224 */ /* 0x000fe200078e0a04 */
[----:B------:R-:W-:Y:S01]  /*3a50*/  LOP3.LUT R14, R3, 0x84, RZ, 0xfc, !PT ;  /* 0x00000084030e7812 */ /* 0x000fe200078efcff */
[----:B------:R-:W-:Y:S01]  /*3a60*/  IMAD.MOV R5, RZ, RZ, -R5 ;  /* 0x000000ffff057224 */ /* 0x000fe200078e0a05 */
[----:B------:R-:W-:Y:S01]  /*3a70*/  IABS R13, R10 ;  /* 0x0000000a000d7213 */ /* 0x000fe20000000000 */
[--C-:B------:R-:W-:Y:S01]  /*3a80*/  @!P6 IMAD.IADD R161, R161, 0x1, -R0.reuse ;  /* 0x00000001a1a1e824 */ /* 0x100fe200078e0a00 */
[----:B------:R-:W-:Y:S01]  /*3a90*/  ISETP.GE.AND P6, PT, R10, RZ, PT ;  /* 0x000000ff0a00720c */ /* 0x000fe20003fc6270 */
[----:B------:R-:W-:Y:S01]  /*3aa0*/  IMAD R163, R0, R6, R163 ;  /* 0x0000000600a37224 */ /* 0x000fe200078e02a3 */
[----:B------:R-:W-:Y:S01]  /*3ab0*/  LOP3.LUT R10, R3, 0x7e, RZ, 0xfc, !PT ;  /* 0x0000007e030a7812 */ /* 0x000fe200078efcff */
[----:B------:R-:W-:Y:S01]  /*3ac0*/  @!P1 IMAD.IADD R162, R162, 0x1, -R0 ;  /* 0x00000001a2a29824 */ /* 0x000fe200078e0a00 */
[----:B------:R-:W-:Y:S01]  /*3ad0*/  IABS R6, R14 ;  /* 0x0000000e00067213 */ /* 0x000fe20000000000 */
[----:B------:R-:W-:Y:S01]  /*3ae0*/  @!P4 IMAD.MOV R161, RZ, RZ, -R161 ;  /* 0x000000ffffa1c224 */ /* 0x000fe200078e0aa1 */
[C---:B------:R-:W-:Y:S01]  /*3af0*/  ISETP.GT.U32.AND P4, PT, R0.reuse, R163, PT ;  /* 0x000000a30000720c */ /* 0x040fe20003f84070 */
[----:B------:R-:W-:Y:S01]  /*3b00*/  IMAD R165, R0, R5, R165 ;  /* 0x0000000500a57224 */ /* 0x000fe200078e02a5 */
[----:B------:R-:W-:Y:S01]  /*3b10*/  @!P5 IADD3 R162, -R162, RZ, RZ ;  /* 0x000000ffa2a2d210 */ /* 0x000fe20007ffe1ff */
[----:B------:R-:W-:Y:S01]  /*3b20*/  IMAD.HI.U32 R4, R2, R11, RZ ;  /* 0x0000000b02047227 */ /* 0x000fe200078e00ff */
[----:B------:R-:W-:-:S02]  /*3b30*/  IABS R167, R10 ;  /* 0x0000000a00a77213 */ /* 0x000fc40000000000 */
[----:B------:R-:W-:Y:S01]  /*3b40*/  ISETP.GT.U32.AND P5, PT, R0, R165, PT ;  /* 0x000000a50000720c */ /* 0x000fe20003fa4070 */
[----:B------:R-:W-:Y:S01]  /*3b50*/  IMAD.MOV R164, RZ, RZ, -R4 ;  /* 0x000000ffffa47224 */ /* 0x000fe200078e0a04 */
[C---:B------:R-:W-:Y:S01]  /*3b60*/  LOP3.LUT R15, R3.reuse, 0xa0, RZ, 0xfc, !PT ;  /* 0x000000a0030f7812 */ /* 0x040fe200078efcff */
[----:B------:R-:W-:Y:S01]  /*3b70*/  IMAD.HI.U32 R4, R2, R13, RZ ;  /* 0x0000000d02047227 */ /* 0x000fe200078e00ff */
[----:B------:R-:W-:Y:S02]  /*3b80*/  LOP3.LUT R121, R3, 0x1e8, RZ, 0xfc, !PT ;  /* 0x000001e803797812 */ /* 0x000fe400078efcff */
[----:B------:R-:W-:Y:S01]  /*3b90*/  IABS R99, R120 ;  /* 0x0000007800637213 */ /* 0x000fe20000000000 */
[C---:B------:R-:W-:Y:S01]  /*3ba0*/  IMAD R164, R0.reuse, R164, R11 ;  /* 0x000000a400a47224 */ /* 0x040fe200078e020b */
[----:B------:R-:W-:Y:S01]  /*3bb0*/  IABS R11, R12 ;  /* 0x0000000c000b7213 */ /* 0x000fe20000000000 */
[----:B------:R-:W-:Y:S01]  /*3bc0*/  @!P4 IMAD.IADD R163, R163, 0x1, -R0 ;  /* 0x00000001a3a3c824 */ /* 0x000fe200078e0a00 */
[----:B------:R-:W-:Y:S01]  /*3bd0*/  IABS R98, R121 ;  /* 0x0000007900627213 */ /* 0x000fe20000000000 */
[----:B------:R-:W-:Y:S01]  /*3be0*/  IMAD.MOV R4, RZ, RZ, -R4 ;  /* 0x000000ffff047224 */ /* 0x000fe200078e0a04 */
[C---:B------:R-:W-:Y:S01]  /*3bf0*/  ISETP.GT.U32.AND P1, PT, R0.reuse, R164, PT ;  /* 0x000000a40000720c */ /* 0x040fe20003f24070 */
[----:B------:R-:W-:Y:S01]  /*3c00*/  @!P5 IMAD.IADD R165, R165, 0x1, -R0 ;  /* 0x00000001a5a5d824 */ /* 0x000fe200078e0a00 */
[----:B------:R-:W-:Y:S01]  /*3c10*/  ISETP.GT.U32.AND P4, PT, R0, R163, PT ;  /* 0x000000a30000720c */ /* 0x000fe20003f84070 */
[----:B------:R-:W-:Y:S01]  /*3c20*/  IMAD.HI.U32 R5, R2, R11, RZ ;  /* 0x0000000b02057227 */ /* 0x000fe200078e00ff */
[----:B------:R-:W-:-:S02]  /*3c30*/  LOP3.LUT R119, R3, 0x1ec, RZ, 0xfc, !PT ;  /* 0x000001ec03777812 */ /* 0x000fc400078efcff */
[C---:B------:R-:W-:Y:S01]  /*3c40*/  ISETP.GT.U32.AND P5, PT, R0.reuse, R165, PT ;  /* 0x000000a50000720c */ /* 0x040fe20003fa4070 */
[----:B------:R-:W-:Y:S01]  /*3c50*/  IMAD R166, R0, R4, R13 ;  /* 0x0000000400a67224 */ /* 0x000fe200078e020d */
[C---:B------:R-:W-:Y:S01]  /*3c60*/  LOP3.LUT R13, R3.reuse, 0x82, RZ, 0xfc, !PT ;  /* 0x00000082030d7812 */ /* 0x040fe200078efcff */
[----:B------:R-:W-:Y:S01]  /*3c70*/  IMAD.MOV R5, RZ, RZ, -R5 ;  /* 0x000000ffff057224 */ /* 0x000fe200078e0a05 */
[C---:B------:R-:W-:Y:S01]  /*3c80*/  LOP3.LUT R117, R3.reuse, 0x1f2, RZ, 0xfc, !PT ;  /* 0x000001f203757812 */ /* 0x040fe200078efcff */
[----:B------:R-:W-:Y:S01]  /*3c90*/  IMAD.HI.U32 R4, R2, R167, RZ ;  /* 0x000000a702047227 */ /* 0x000fe200078e00ff */
[----:B------:R-:W-:Y:S02]  /*3ca0*/  IABS R169, R13 ;  /* 0x0000000d00a97213 */ /* 0x000fe40000000000 */
[----:B------:R-:W-:Y:S01]  /*3cb0*/  IABS R103, R117 ;  /* 0x0000007500677213 */ /* 0x000fe20000000000 */
[--C-:B------:R-:W-:Y:S01]  /*3cc0*/  @!P1 IMAD.IADD R164, R164, 0x1, -R0.reuse ;  /* 0x00000001a4a49824 */ /* 0x100fe200078e0a00 */
[----:B------:R-:W-:Y:S01]  /*3cd0*/  LOP3.LUT R118, R3, 0x1ee, RZ, 0xfc, !PT ;  /* 0x000001ee03767812 */ /* 0x000fe200078efcff */
[--C-:B------:R-:W-:Y:S01]  /*3ce0*/  @!P4 IMAD.IADD R163, R163, 0x1, -R0.reuse ;  /* 0x00000001a3a3c824 */ /* 0x100fe200078e0a00 */
[C---:B------:R-:W-:Y:S01]  /*3cf0*/  ISETP.GT.U32.AND P4, PT, R0.reuse, R166, PT ;  /* 0x000000a60000720c */ /* 0x040fe20003f84070 */
[C---:B------:R-:W-:Y:S01]  /*3d00*/  IMAD R168, R0.reuse, R5, R11 ;  /* 0x0000000500a87224 */ /* 0x040fe200078e020b */
[C---:B------:R-:W-:Y:S01]  /*3d10*/  ISETP.GT.U32.AND P1, PT, R0.reuse, R164, PT ;  /* 0x000000a40000720c */ /* 0x040fe20003f24070 */
[----:B------:R-:W-:Y:S01]  /*3d20*/  @!P5 IMAD.IADD R165, R165, 0x1, -R0 ;  /* 0x00000001a5a5d824 */ /* 0x000fe200078e0a00 */
[----:B------:R-:W-:Y:S01]  /*3d30*/  MOV R11, R6 ;  /* 0x00000006000b7202 */ /* 0x000fe20000000f00 */
[----:B------:R-:W-:Y:S01]  /*3d40*/  IMAD.MOV R4, RZ, RZ, -R4 ;  /* 0x000000ffff047224 */ /* 0x000fe200078e0a04 */
[C---:B------:R-:W-:Y:S01]  /*3d50*/  ISETP.GT.U32.AND P5, PT, R0.reuse, R168, PT ;  /* 0x000000a80000720c */ /* 0x040fe20003fa4070 */
[----:B------:R-:W-:Y:S01]  /*3d60*/  @!P2 IMAD.MOV R163, RZ, RZ, -R163 ;  /* 0x000000ffffa3a224 */ /* 0x000fe200078e0aa3 */
[C---:B------:R-:W-:Y:S01]  /*3d70*/  LOP3.LUT R6, R3.reuse, 0x86, RZ, 0xfc, !PT ;  /* 0x0000008603067812 */ /* 0x040fe200078efcff */
[----:B------:R-:W-:Y:S01]  /*3d80*/  IMAD R167, R0, R4, R167 ;  /* 0x0000000400a77224 */ /* 0x000fe200078e02a7 */
[----:B------:R-:W-:Y:S01]  /*3d90*/  LOP3.LUT R247, R3, 0x1f0, RZ, 0xfc, !PT ;  /* 0x000001f003f77812 */ /* 0x000fe200078efcff */
[----:B------:R-:W-:Y:S01]  /*3da0*/  IMAD.HI.U32 R4, R2, R169, RZ ;  /* 0x000000a902047227 */ /* 0x000fe200078e00ff */
[----:B------:R-:W-:-:S02]  /*3db0*/  IABS R171, R6 ;  /* 0x0000000600ab7213 */ /* 0x000fc40000000000 */
[----:B------:R-:W-:Y:S01]  /*3dc0*/  IABS R102, R247 ;  /* 0x000000f700667213 */ /* 0x000fe20000000000 */
[--C-:B------:R-:W-:Y:S01]  /*3dd0*/  @!P4 IMAD.IADD R166, R166, 0x1, -R0.reuse ;  /* 0x00000001a6a6c824 */ /* 0x100fe200078e0a00 */
[----:B------:R-:W-:Y:S01]  /*3de0*/  ISETP.GE.AND P4, PT, R10, RZ, PT ;  /* 0x000000ff0a00720c */ /* 0x000fe20003f86270 */
[--C-:B------:R-:W-:Y:S01]  /*3df0*/  @!P1 IMAD.IADD R164, R164, 0x1, -R0.reuse ;  /* 0x00000001a4a49824 */ /* 0x100fe200078e0a00 */
[----:B------:R-:W-:Y:S01]  /*3e00*/  ISETP.GT.U32.AND P1, PT, R0, R167, PT ;  /* 0x000000a70000720c */ /* 0x000fe20003f24070 */
[----:B------:R-:W-:Y:S01]  /*3e10*/  @!P5 IMAD.IADD R168, R168, 0x1, -R0 ;  /* 0x00000001a8a8d824 */ /* 0x000fe200078e0a00 */
[----:B------:R-:W-:Y:S01]  /*3e20*/  ISETP.GT.U32.AND P2, PT, R0, R166, PT ;  /* 0x000000a60000720c */ /* 0x000fe20003f44070 */
[----:B------:R-:W-:Y:S01]  /*3e30*/  IMAD.MOV R4, RZ, RZ, -R4 ;  /* 0x000000ffff047224 */ /* 0x000fe200078e0a04 */
[----:B------:R-:W-:Y:S01]  /*3e40*/  LOP3.LUT R10, R3, 0x88, RZ, 0xfc, !PT ;  /* 0x00000088030a7812 */ /* 0x000fe200078efcff */
[----:B------:R-:W-:Y:S01]  /*3e50*/  IMAD.HI.U32 R5, R2, R11, RZ ;  /* 0x0000000b02057227 */ /* 0x000fe200078e00ff */
[----:B------:R-:W-:-:S02]  /*3e60*/  ISETP.GT.U32.AND P5, PT, R0, R168, PT ;  /* 0x000000a80000720c */ /* 0x000fc40003fa4070 */
[C---:B------:R-:W-:Y:S01]  /*3e70*/  LOP3.LUT R116, R3.reuse, 0x1f4, RZ, 0xfc, !PT ;  /* 0x000001f403747812 */ /* 0x040fe200078efcff */
[----:B------:R-:W-:Y:S01]  /*3e80*/  IMAD R169, R0, R4, R169 ;  /* 0x0000000400a97224 */ /* 0x000fe200078e02a9 */
[C---:B------:R-:W-:Y:S01]  /*3e90*/  LOP3.LUT R251, R3.reuse, 0x1f6, RZ, 0xfc, !PT ;  /* 0x000001f603fb7812 */ /* 0x040fe200078efcff */
[----:B------:R-:W-:Y:S01]  /*3ea0*/  IMAD.HI.U32 R4, R2, R171, RZ ;  /* 0x000000ab02047227 */ /* 0x000fe200078e00ff */
[----:B------:R-:W-:Y:S02]  /*3eb0*/  LOP3.LUT R7, R3, 0x1f8, RZ, 0xfc, !PT ;  /* 0x000001f803077812 */ /* 0x000fe400078efcff */
[----:B------:R-:W-:Y:S01]  /*3ec0*/  @!P1 IADD3 R167, R167, -R0, RZ ;  /* 0x80000000a7a79210 */ /* 0x000fe20007ffe0ff */
[----:B------:R-:W-:Y:S01]  /*3ed0*/  IMAD.MOV R5, RZ, RZ, -R5 ;  /* 0x000000ffff057224 */ /* 0x000fe200078e0a05 */
[----:B------:R-:W-:Y:S01]  /*3ee0*/  ISETP.GE.AND P1, PT, R12, RZ, PT ;  /* 0x000000ff0c00720c */ /* 0x000fe20003f26270 */
[----:B------:R-:W-:Y:S01]  /*3ef0*/  IMAD.MOV R4, RZ, RZ, -R4 ;  /* 0x000000ffff047224 */ /* 0x000fe200078e0a04 */
[C---:B------:R-:W-:Y:S01]  /*3f00*/  LOP3.LUT R12, R3.reuse, 0x8a, RZ, 0xfc, !PT ;  /* 0x0000008a030c7812 */ /* 0x040fe200078efcff */
[----:B------:R-:W-:Y:S01]  /*3f10*/  IMAD R170, R0, R5, R11 ;  /* 0x0000000500aa7224 */ /* 0x000fe200078e020b */
[----:B------:R-:W-:Y:S01]  /*3f20*/  IABS R5, R10 ;  /* 0x0000000a00057213 */ /* 0x000fe20000000000 */
[----:B------:R-:W-:Y:S01]  /*3f30*/  @!P2 IMAD.IADD R166, R166, 0x1, -R0 ;  /* 0x00000001a6a6a824 */ /* 0x000fe200078e0a00 */
[C---:B------:R-:W-:Y:S01]  /*3f40*/  ISETP.GT.U32.AND P2, PT, R0.reuse, R169, PT ;  /* 0x000000a90000720c */ /* 0x040fe20003f44070 */
[C---:B------:R-:W-:Y:S01]  /*3f50*/  IMAD R171, R0.reuse, R4, R171 ;  /* 0x0000000400ab7224 */ /* 0x040fe200078e02ab */
[----:B------:R-:W-:Y:S01]  /*3f60*/  IABS R173, R12 ;  /* 0x0000000c00ad7213 */ /* 0x000fe20000000000 */
[----:B------:R-:W-:Y:S01]  /*3f70*/  @!P3 IMAD.MOV R164, RZ, RZ, -R164 ;  /* 0x000000ffffa4b224 */ /* 0x000fe200078e0aa4 */
[C---:B------:R-:W-:Y:S01]  /*3f80*/  ISETP.GT.U32.AND P3, PT, R0.reuse, R167, PT ;  /* 0x000000a70000720c */ /* 0x040fe20003f64070 */
[----:B------:R-:W-:Y:S01]  /*3f90*/  @!P6 IMAD.MOV R166, RZ, RZ, -R166 ;  /* 0x000000ffffa6e224 */ /* 0x000fe200078e0aa6 */
[----:B------:R-:W-:Y:S01]  /*3fa0*/  ISETP.GT.U32.AND P6, PT, R0, R170, PT ;  /* 0x000000aa0000720c */ /* 0x000fe20003fc4070 */
[----:B------:R-:W-:Y:S01]  /*3fb0*/  @!P5 IMAD.IADD R168, R168, 0x1, -R0 ;  /* 0x00000001a8a8d824 */ /* 0x000fe200078e0a00 */
[----:B------:R-:W-:Y:S01]  /*3fc0*/  ISETP.GT.U32.AND P5, PT, R0, R171, PT ;  /* 0x000000ab0000720c */ /* 0x000fe20003fa4070 */
[----:B------:R-:W-:Y:S01]  /*3fd0*/  IMAD.HI.U32 R4, R2, R5, RZ ;  /* 0x0000000502047227 */ /* 0x000fe200078e00ff */
[----:B------:R-:W-:-:S02]  /*3fe0*/  LOP3.LUT R8, R3, 0x1fa, RZ, 0xfc, !PT ;  /* 0x000001fa03087812 */ /* 0x000fc400078efcff */
[----:B------:R-:W-:Y:S01]  /*3ff0*/  LOP3.LUT R9, R3, 0x1fc, RZ, 0xfc, !PT ;  /* 0x000001fc03097812 */ /* 0x000fe200078efcff */
[----:B------:R-:W-:Y:S01]  /*4000*/  @!P2 IMAD.IADD R169, R169, 0x1, -R0 ;  /* 0x00000001a9a9a824 */ /* 0x000fe200078e0a00 */
[----:B------:R-:W-:Y:S01]  /*4010*/  ISETP.GE.AND P2, PT, R6, RZ, PT ;  /* 0x000000ff0600720c */ /* 0x000fe20003f46270 */
[----:B------:R-:W-:Y:S01]  /*4020*/  IMAD.MOV R172, RZ, RZ, -R4 ;  /* 0x000000ffffac7224 */ /* 0x000fe200078e0a04 */
[----:B------:R-:W-:Y:S01]  /*4030*/  LOP3.LUT R6, R3, 0x8c, RZ, 0xfc, !PT ;  /* 0x0000008c03067812 */ /* 0x000fe200078efcff */
[----:B------:R-:W-:Y:S01]  /*4040*/  IMAD.HI.U32 R4, R2, R173, RZ ;  /* 0x000000ad02047227 */ /* 0x000fe200078e00ff */
[----:B------:R-:W-:Y:S02]  /*4050*/  @!P3 IADD3 R167, R167, -R0, RZ ;  /* 0x80000000a7a7b210 */ /* 0x000fe40007ffe0ff */
[----:B------:R-:W-:Y:S01]  /*4060*/  IABS R11, R6 ;  /* 0x00000006000b7213 */ /* 0x000fe20000000000 */
[--C-:B------:R-:W-:Y:S01]  /*4070*/  @!P6 IMAD.IADD R170, R170, 0x1, -R0.reuse ;  /* 0x00000001aaaae824 */ /* 0x100fe200078e0a00 */
[----:B------:R-:W-:Y:S01]  /*4080*/  ISETP.GT.U32.AND P6, PT, R0, R169, PT ;  /* 0x000000a90000720c */ /* 0x000fe20003fc4070 */
[----:B------:R-:W-:Y:S01]  /*4090*/  @!P5 IMAD.IADD R171, R171, 0x1, -R0 ;  /* 0x00000001ababd824 */ /* 0x000fe200078e0a00 */
[----:B------:R-:W-:Y:S01]  /*40a0*/  IADD3 R4, -R4, RZ, RZ ;  /* 0x000000ff04047210 */ /* 0x000fe20007ffe1ff */
[----:B------:R-:W-:Y:S01]  /*40b0*/  @!P4 IMAD.MOV R167, RZ, RZ, -R167 ;  /* 0x000000ffffa7c224 */ /* 0x000fe200078e0aa7 */
[C---:B------:R-:W-:Y:S01]  /*40c0*/  ISETP.GT.U32.AND P5, PT, R0.reuse, R170, PT ;  /* 0x000000aa0000720c */ /* 0x040fe20003fa4070 */
[C---:B------:R-:W-:Y:S01]  /*40d0*/  IMAD R172, R0.reuse, R172, R5 ;  /* 0x000000ac00ac7224 */ /* 0x040fe200078e0205 */
[C---:B------:R-:W-:Y:S01]  /*40e0*/  ISETP.GT.U32.AND P4, PT, R0.reuse, R171, PT ;  /* 0x000000ab0000720c */ /* 0x040fe20003f84070 */
[----:B------:R-:W-:Y:S01]  /*40f0*/  IMAD R173, R0, R4, R173 ;  /* 0x0000000400ad7224 */ /* 0x000fe200078e02ad */
[----:B------:R-:W-:Y:S01]  /*4100*/  ISETP.GE.AND P3, PT, R14, RZ, PT ;  /* 0x000000ff0e00720c */ /* 0x000fe20003f66270 */
[----:B------:R-:W-:Y:S01]  /*4110*/  @!P0 IMAD.MOV R165, RZ, RZ, -R165 ;  /* 0x000000ffffa58224 */ /* 0x000fe200078e0aa5 */
[----:B------:R-:W-:Y:S01]  /*4120*/  ISETP.GE.AND P0, PT, R13, RZ, PT ;  /* 0x000000ff0d00720c */ /* 0x000fe20003f06270 */
[----:B------:R-:W-:Y:S01]  /*4130*/  IMAD.HI.U32 R4, R2, R11, RZ ;  /* 0x0000000b02047227 */ /* 0x000fe200078e00ff */
[----:B------:R-:W-:-:S02]  /*4140*/  LOP3.LUT R13, R3, 0x8e, RZ, 0xfc, !PT ;  /* 0x0000008e030d7812 */ /* 0x000fc400078efcff */
[----:B------:R-:W-:Y:S01]  /*4150*/  LOP3.LUT R14, R3, 0x9e, RZ, 0xfc, !PT ;  /* 0x0000009e030e7812 */ /* 0x000fe200078efcff */
[--C-:B------:R-:W-:Y:S01]  /*4160*/  @!P6 IMAD.IADD R169, R169, 0x1, -R0.reuse ;  /* 0x00000001a9a9e824 */ /* 0x100fe200078e0a00 */
[----:B------:R-:W-:Y:S01]  /*4170*/  ISETP.GT.U32.AND P6, PT, R0, R172, PT ;  /* 0x000000ac0000720c */ /* 0x000fe20003fc4070 */
[--C-:B------:R-:W-:Y:S01]  /*4180*/  @!P5 IMAD.IADD R170, R170, 0x1, -R0.reuse ;  /* 0x00000001aaaad824 */ /* 0x100fe200078e0a00 */
[----:B------:R-:W-:Y:S01]  /*4190*/  IABS R175, R13 ;  /* 0x0000000d00af7213 */ /* 0x000fe20000000000 */
[----:B------:R-:W-:Y:S01]  /*41a0*/  @!P4 IMAD.IADD R171, R171, 0x1, -R0 ;  /* 0x00000001ababc824 */ /* 0x000fe200078e0a00 */
[----:B------:R-:W-:Y:S01]  /*41b0*/  ISETP.GT.U32.AND P4, PT, R0, R173, PT ;  /* 0x000000ad0000720c */ /* 0x000fe20003f84070 */
[----:B------:R-:W-:Y:S01]  /*41c0*/  IMAD.MOV R4, RZ, RZ, -R4 ;  /* 0x000000ffff047224 */ /* 0x000fe200078e0a04 */
[----:B------:R-:W-:Y:S01]  /*41d0*/  ISETP.GE.AND P5, PT, R10, RZ, PT ;  /* 0x000000ff0a00720c */ /* 0x000fe20003fa6270 */
[----:B------:R-:W-:Y:S01]  /*41e0*/  IMAD.HI.U32 R5, R2, R175, RZ ;  /* 0x000000af02057227 */ /* 0x000fe200078e00ff */
[----:B------:R-:W-:-:S02]  /*41f0*/  LOP3.LUT R10, R3, 0x90, RZ, 0xfc, !PT ;  /* 0x00000090030a7812 */ /* 0x000fc400078efcff */
[----:B------:R-:W-:Y:S01]  /*4200*/  IABS R183, R14 ;  /* 0x0000000e00b77213 */ /* 0x000fe20000000000 */
[----:B------:R-:W-:Y:S02]  /*4210*/  IMAD.MOV R5, RZ, RZ, -R5 ;  /* 0x000000ffff057224 */ /* 0x000fe400078e0a05 */
[----:B------:R-:W-:Y:S01]  /*4220*/  @!P6 IMAD.IADD R172, R172, 0x1, -R0 ;  /* 0x00000001acace824 */ /* 0x000fe200078e0a00 */
[----:B------:R-:W-:Y:S01]  /*4230*/  ISETP.GE.AND P6, PT, R12, RZ, PT ;  /* 0x000000ff0c00720c */ /* 0x000fe20003fc6270 */
[C---:B------:R-:W-:Y:S01]  /*4240*/  IMAD R174, R0.reuse, R4, R11 ;  /* 0x0000000400ae7224 */ /* 0x040fe200078e020b */
[----:B------:R-:W-:Y:S01]  /*4250*/  LOP3.LUT R12, R3, 0x92, RZ, 0xfc, !PT ;  /* 0x00000092030c7812 */ /* 0x000fe200078efcff */
[C---:B------:R-:W-:Y:S01]  /*4260*/  IMAD R175, R0.reuse, R5, R175 ;  /* 0x0000000500af7224 */ /* 0x040fe200078e02af */
[----:B------:R-:W-:Y:S01]  /*4270*/  @!P4 IADD3 R173, R173, -R0, RZ ;  /* 0x80000000adadc210 */ /* 0x000fe20007ffe0ff */
[----:B------:R-:W-:Y:S01]  /*4280*/  @!P0 IMAD.MOV R169, RZ, RZ, -R169 ;  /* 0x000000ffffa98224 */ /* 0x000fe200078e0aa9 */
[----:B------:R-:W-:Y:S01]  /*4290*/  IABS R11, R10 ;  /* 0x0000000a000b7213 */ /* 0x000fe20000000000 */
[----:B------:R-:W-:Y:S01]  /*42a0*/  @!P3 IMAD.MOV R170, RZ, RZ, -R170 ;  /* 0x000000ffffaab224 */ /* 0x000fe200078e0aaa */
[----:B------:R-:W-:Y:S01]  /*42b0*/  ISETP.GT.U32.AND P4, PT, R0, R172, PT ;  /* 0x000000ac0000720c */ /* 0x000fe20003f84070 */
[----:B------:R-:W-:Y:S01]  /*42c0*/  @!P1 IMAD.MOV R168, RZ, RZ, -R168 ;  /* 0x000000ffffa89224 */ /* 0x000fe200078e0aa8 */
[----:B------:R-:W-:Y:S01]  /*42d0*/  IABS R177, R12 ;  /* 0x0000000c00b17213 */ /* 0x000fe20000000000 */
[----:B------:R-:W-:Y:S01]  /*42e0*/  IMAD.HI.U32 R4, R2, R11, RZ ;  /* 0x0000000b02047227 */ /* 0x000fe200078e00ff */
[----:B------:R-:W-:-:S02]  /*42f0*/  ISETP.GT.U32.AND P0, PT, R0, R173, PT ;  /* 0x000000ad0000720c */ /* 0x000fc40003f04070 */
[----:B------:R-:W-:Y:S01]  /*4300*/  ISETP.GT.U32.AND P3, PT, R0, R175, PT ;  /* 0x000000af0000720c */ /* 0x000fe20003f64070 */
[----:B------:R-:W-:Y:S01]  /*4310*/  IMAD.HI.U32 R5, R2, R177, RZ ;  /* 0x000000b102057227 */ /* 0x000fe200078e00ff */
[----:B------:R-:W-:-:S03]  /*4320*/  ISETP.GT.U32.AND P1, PT, R0, R174, PT ;  /* 0x000000ae0000720c */ /* 0x000fc60003f24070 */
[----:B------:R-:W-:Y:S01]  /*4330*/  IMAD.MOV R4, RZ, RZ, -R4 ;  /* 0x000000ffff047224 */ /* 0x000fe200078e0a04 */
[----:B------:R-:W-:Y:S01]  /*4340*/  IADD3 R5, -R5, RZ, RZ ;  /* 0x000000ff05057210 */ /* 0x000fe20007ffe1ff */
[--C-:B------:R-:W-:Y:S01]  /*4350*/  @!P4 IMAD.IADD R172, R172, 0x1, -R0.reuse ;  /* 0x00000001acacc824 */ /* 0x100fe200078e0a00 */
[----:B------:R-:W-:Y:S01]  /*4360*/  ISETP.GE.AND P4, PT, R13, RZ, PT ;  /* 0x000000ff0d00720c */ /* 0x000fe20003f86270 */
[----:B------:R-:W-:Y:S02]  /*4370*/  IMAD R176, R0, R4, R11 ;  /* 0x0000000400b07224 */ /* 0x000fe400078e020b */
[----:B------:R-:W-:Y:S01]  /*4380*/  @!P0 IMAD.IADD R173, R173, 0x1, -R0 ;  /* 0x00000001adad8824 */ /* 0x000fe200078e0a00 */
[----:B------:R-:W-:Y:S01]  /*4390*/  ISETP.GE.AND P0, PT, R10, RZ, PT ;  /* 0x000000ff0a00720c */ /* 0x000fe20003f06270 */
[C---:B------:R-:W-:Y:S01]  /*43a0*/  IMAD R177, R0.reuse, R5, R177 ;  /* 0x0000000500b17224 */ /* 0x040fe200078e02b1 */
[----:B------:R-:W-:Y:S01]  /*43b0*/  LOP3.LUT R5, R3, 0x94, RZ, 0xfc, !PT ;  /* 0x0000009403057812 */ /* 0x000fe200078efcff */
[----:B------:R-:W-:Y:S01]  /*43c0*/  @!P5 IMAD.MOV R172, RZ, RZ, -R172 ;  /* 0x000000ffffacd224 */ /* 0x000fe200078e0aac */
[C---:B------:R-:W-:Y:S01]  /*43d0*/  ISETP.GT.U32.AND P5, PT, R0.reuse, R176, PT ;  /* 0x000000b00000720c */ /* 0x040fe20003fa4070 */
[--C-:B------:R-:W-:Y:S01]  /*43e0*/  @!P3 IMAD.IADD R175, R175, 0x1, -R0.reuse ;  /* 0x00000001afafb824 */ /* 0x100fe200078e0a00 */
[----:B------:R-:W-:Y:S01]  /*43f0*/  LOP3.LUT R10, R3, 0x96, RZ, 0xfc, !PT ;  /* 0x00000096030a7812 */ /* 0x000fe200078efcff */
[----:B------:R-:W-:Y:S01]  /*4400*/  @!P6 IMAD.MOV R173, RZ, RZ, -R173 ;  /* 0x000000ffffade224 */ /* 0x000fe200078e0aad */
[----:B------:R-:W-:Y:S01]  /*4410*/  ISETP.GT.U32.AND P6, PT, R0, R177, PT ;  /* 0x000000b10000720c */ /* 0x000fe20003fc4070 */
[----:B------:R-:W-:Y:S01]  /*4420*/  @!P1 IMAD.IADD R174, R174, 0x1, -R0 ;  /* 0x00000001aeae9824 */ /* 0x000fe200078e0a00 */
[C---:B------:R-:W-:Y:S01]  /*4430*/  ISETP.GT.U32.AND P3, PT, R0.reuse, R175, PT ;  /* 0x000000af0000720c */ /* 0x040fe20003f64070 */
[----:B------:R-:W-:Y:S01]  /*4440*/  @!P2 IMAD.MOV R171, RZ, RZ, -R171 ;  /* 0x000000ffffaba224 */ /* 0x000fe200078e0aab */
[----:B------:R-:W-:Y:S01]  /*4450*/  IABS R11, R5 ;  /* 0x00000005000b7213 */ /* 0x000fe20000000000 */
[C---:B------:R-:W-:Y:S01]  /*4460*/  IMAD R86, R0.reuse, R92, R86 ;  /* 0x0000005c00567224 */ /* 0x040fe200078e0256 */
[----:B------:R-:W-:Y:S01]  /*4470*/  ISETP.GT.U32.AND P1, PT, R0, R174, PT ;  /* 0x000000ae0000720c */ /* 0x000fe20003f24070 */
[----:B------:R-:W-:Y:S01]  /*4480*/  IMAD.HI.U32 R100, R2, R99, RZ ;  /* 0x0000006302647227 */ /* 0x000fe200078e00ff */
[----:B------:R-:W-:-:S02]  /*4490*/  IABS R179, R10 ;  /* 0x0000000a00b37213 */ /* 0x000fc40000000000 */
[----:B------:R-:W-:Y:S01]  /*44a0*/  ISETP.GE.AND P2, PT, R6, RZ, PT ;  /* 0x000000ff0600720c */ /* 0x000fe20003f46270 */
[--C-:B------:R-:W-:Y:S02]  /*44b0*/  @!P5 IMAD.IADD R176, R176, 0x1, -R0.reuse ;  /* 0x00000001b0b0d824 */ /* 0x100fe400078e0a00 */
[----:B------:R-:W-:Y:S02]  /*44c0*/  @!P6 IMAD.IADD R177, R177, 0x1, -R0 ;  /* 0x00000001b1b1e824 */ /* 0x000fe400078e0a00 */
[----:B------:R-:W-:Y:S01]  /*44d0*/  IMAD.HI.U32 R4, R2, R11, RZ ;  /* 0x0000000b02047227 */ /* 0x000fe200078e00ff */
[----:B------:R-:W-:Y:S02]  /*44e0*/  ISETP.GT.U32.AND P5, PT, R0, R176, PT ;  /* 0x000000b00000720c */ /* 0x000fe40003fa4070 */
[----:B------:R-:W-:Y:S01]  /*44f0*/  @!P3 IADD3 R175, R175, -R0, RZ ;  /* 0x80000000afafb210 */ /* 0x000fe20007ffe0ff */
[----:B------:R-:W-:Y:S01]  /*4500*/  IMAD.MOV R4, RZ, RZ, -R4 ;  /* 0x000000ffff047224 */ /* 0x000fe200078e0a04 */
[----:B------:R-:W-:Y:S01]  /*4510*/  ISETP.GE.AND P3, PT, R5, RZ, PT ;  /* 0x000000ff0500720c */ /* 0x000fe20003f66270 */
[----:B------:R-:W-:Y:S01]  /*4520*/  IMAD.HI.U32 R5, R2, R179, RZ ;  /* 0x000000b302057227 */ /* 0x000fe200078e00ff */
[----:B------:R-:W-:-:S02]  /*4530*/  ISETP.GT.U32.AND P6, PT, R0, R177, PT ;  /* 0x000000b10000720c */ /* 0x000fc40003fc4070 */
[----:B------:R-:W-:Y:S01]  /*4540*/  @!P4 IADD3 R175, -R175, RZ, RZ ;  /* 0x000000ffafafc210 */ /* 0x000fe20007ffe1ff */
[----:B------:R-:W-:Y:S01]  /*4550*/  @!P1 IMAD.IADD R174, R174, 0x1, -R0 ;  /* 0x00000001aeae9824 */ /* 0x000fe200078e0a00 */
[----:B------:R-:W-:Y:S01]  /*4560*/  ISETP.GE.AND P1, PT, R12, RZ, PT ;  /* 0x000000ff0c00720c */ /* 0x000fe20003f26270 */
[----:B------:R-:W-:Y:S01]  /*4570*/  IMAD.MOV R5, RZ, RZ, -R5 ;  /* 0x000000ffff057224 */ /* 0x000fe200078e0a05 */
[----:B------:R-:W-:Y:S01]  /*4580*/  LOP3.LUT R12, R3, 0x98, RZ, 0xfc, !PT ;  /* 0x00000098030c7812 */ /* 0x000fe200078efcff */
[----:B------:R-:W-:Y:S01]  /*4590*/  IMAD R178, R0, R4, R11 ;  /* 0x0000000400b27224 */ /* 0x000fe200078e020b */
[----:B------:R-:W-:Y:S01]  /*45a0*/  @!P5 IADD3 R176, R176, -R0, RZ ;  /* 0x80000000b0b0d210 */ /* 0x000fe20007ffe0ff */
[C---:B------:R-:W-:Y:S01]  /*45b0*/  IMAD R179, R0.reuse, R5, R179 ;  /* 0x0000000500b37224 */ /* 0x040fe200078e02b3 */
[----:B------:R-:W-:Y:S01]  /*45c0*/  IABS R6, R12 ;  /* 0x0000000c00067213 */ /* 0x000fe20000000000 */
[----:B------:R-:W-:Y:S01]  /*45d0*/  @!P2 IMAD.MOV R174, RZ, RZ, -R174 ;  /* 0x000000ffffaea224 */ /* 0x000fe200078e0aae */
[C---:B------:R-:W-:Y:S01]  /*45e0*/  ISETP.GT.U32.AND P5, PT, R0.reuse, R178, PT ;  /* 0x000000b20000720c */ /* 0x040fe20003fa4070 */
[----:B------:R-:W-:Y:S01]  /*45f0*/  @!P6 IMAD.IADD R177, R177, 0x1, -R0 ;  /* 0x00000001b1b1e824 */ /* 0x000fe200078e0a00 */
[----:B------:R-:W-:Y:S01]  /*4600*/  ISETP.GT.U32.AND P6, PT, R0, R179, PT ;  /* 0x000000b30000720c */ /* 0x000fe20003fc4070 */
[----:B------:R-:W-:Y:S01]  /*4610*/  IMAD.MOV.U32 R11, RZ, RZ, R6 ;  /* 0x000000ffff0b7224 */ /* 0x000fe200078e0006 */
[----:B------:R-:W-:Y:S01]  /*4620*/  LOP3.LUT R6, R3, 0x9a, RZ, 0xfc, !PT ;  /* 0x0000009a03067812 */ /* 0x000fe200078efcff */
[----:B------:R-:W-:Y:S01]  /*4630*/  @!P0 IMAD.MOV R176, RZ, RZ, -R176 ;  /* 0x000000ffffb08224 */ /* 0x000fe200078e0ab0 */
[----:B------:R-:W-:Y:S01]  /*4640*/  ISETP.GE.AND P2, PT, R10, RZ, PT ;  /* 0x000000ff0a00720c */ /* 0x000fe20003f46270 */
[----:B------:R-:W-:Y:S01]  /*4650*/  IMAD.HI.U32 R4, R2, R11, RZ ;  /* 0x0000000b02047227 */ /* 0x000fe200078e00ff */
[----:B------:R-:W-:-:S02]  /*4660*/  IABS R181, R6 ;  /* 0x0000000600b57213 */ /* 0x000fc40000000000 */
[----:B------:R-:W-:Y:S01]  /*4670*/  LOP3.LUT R10, R3, 0x9c, RZ, 0xfc, !PT ;  /* 0x0000009c030a7812 */ /* 0x000fe200078efcff */
[----:B------:R-:W-:Y:S01]  /*4680*/  IMAD.MOV R4, RZ, RZ, -R4 ;  /* 0x000000ffff047224 */ /* 0x000fe200078e0a04 */
[----:B------:R-:W-:Y:S01]  /*4690*/  ISETP.GE.AND P4, PT, R12, RZ, PT ;  /* 0x000000ff0c00720c */ /* 0x000fe20003f86270 */
[--C-:B------:R-:W-:Y:S01]  /*46a0*/  @!P5 IMAD.IADD R178, R178, 0x1, -R0.reuse ;  /* 0x00000001b2b2d824 */ /* 0x100fe200078e0a00 */
        /* <DEDUP_REMOVED lines=8> */
[----:B------:R-:W-:Y:S01]  /*4730*/  IMAD.MOV R4, RZ, RZ, -R4 ;  /* 0x000000ffff047224 */ /* 0x000fe200078e0a04 */
[----:B------:R-:W-:Y:S01]  /*4740*/  IABS R11, R15 ;  /* 0x0000000f000b7213 */ /* 0x000fe20000000000 */
[----:B------:R-:W-:-:S04]  /*4750*/  IMAD.HI.U32 R5, R2, R13, RZ ;  /* 0x0000000d02057227 */ /* 0x000fc800078e00ff */
[----:B------:R-:W-:Y:S02]  /*4760*/  IMAD R181, R0, R4, R181 ;  /* 0x0000000400b57224 */ /* 0x000fe400078e02b5 */
[----:B------:R-:W-:Y:S02]  /*4770*/  @!P6 IMAD.IADD R178, R178, 0x1, -R0 ;  /* 0x00000001b2b2e824 */ /* 0x000fe400078e0a00 */
[----:B------:R-:W-:Y:S01]  /*4780*/  IMAD.HI.U32 R4, R2, R183, RZ ;  /* 0x000000b702047227 */ /* 0x000fe200078e00ff */
[----:B------:R-:W-:Y:S02]  /*4790*/  ISETP.GT.U32.AND P6, PT, R0, R181, PT ;  /* 0x000000b50000720c */ /* 0x000fe40003fc4070 */
[----:B------:R-:W-:Y:S01]  /*47a0*/  @!P3 IADD3 R178, -R178, RZ, RZ ;  /* 0x000000ffb2b2b210 */ /* 0x000fe20007ffe1ff */
[----:B------:R-:W-:Y:S02]  /*47b0*/  IMAD.MOV R4, RZ, RZ, -R4 ;  /* 0x000000ffff047224 */ /* 0x000fe400078e0a04 */
[----:B------:R-:W-:Y:S01]  /*47c0*/  @!P0 IMAD.IADD R179, R179, 0x1, -R0 ;  /* 0x00000001b3b38824 */ /* 0x000fe200078e0a00 */
[----:B------:R-:W-:Y:S01]  /*47d0*/  ISETP.GE.AND P0, PT, R10, RZ, PT ;  /* 0x000000ff0a00720c */ /* 0x000fe20003f06270 */
[----:B------:R-:W-:Y:S01]  /*47e0*/  IMAD R183, R0, R4, R183 ;  /* 0x0000000400b77224 */ /* 0x000fe200078e02b7 */
[----:B------:R-:W-:Y:S01]  /*47f0*/  LOP3.LUT R10, R3, 0xa2, RZ, 0xfc, !PT ;  /* 0x000000a2030a7812 */ /* 0x000fe200078efcff */
[----:B------:R-:W-:-:S02]  /*4800*/  IMAD.MOV R5, RZ, RZ, -R5 ;  /* 0x000000ffff057224 */ /* 0x000fc400078e0a05 */
[----:B------:R-:W-:Y:S01]  /*4810*/  @!P2 IMAD.MOV R179, RZ, RZ, -R179 ;  /* 0x000000ffffb3a224 */ /* 0x000fe200078e0ab3 */
[----:B------:R-:W-:Y:S01]  /*4820*/  IABS R185, R10 ;  /* 0x0000000a00b97213 */ /* 0x000fe20000000000 */
[----:B------:R-:W-:Y:S01]  /*4830*/  @!P6 IMAD.IADD R181, R181, 0x1, -R0 ;  /* 0x00000001b5b5e824 */ /* 0x000fe200078e0a00 */
[C---:B------:R-:W-:Y:S01]  /*4840*/  ISETP.GT.U32.AND P6, PT, R0.reuse, R183, PT ;  /* 0x000000b70000720c */ /* 0x040fe20003fc4070 */
[----:B------:R-:W-:Y:S01]  /*4850*/  IMAD R182, R0, R5, R13 ;  /* 0x0000000500b67224 */ /* 0x000fe200078e020d */
[----:B------:R-:W-:Y:S01]  /*4860*/  IABS R13, R16 ;  /* 0x00000010000d7213 */ /* 0x000fe20000000000 */
[----:B------:R-:W-:Y:S01]  /*4870*/  IMAD.HI.U32 R5, R2, R11, RZ ;  /* 0x0000000b02057227 */ /* 0x000fe200078e00ff */
[C---:B------:R-:W-:Y:S02]  /*4880*/  ISETP.GT.U32.AND P2, PT, R0.reuse, R181, PT ;  /* 0x000000b50000720c */ /* 0x040fe40003f44070 */
[----:B------:R-:W-:Y:S01]  /*4890*/  ISETP.GT.U32.AND P3, PT, R0, R182, PT ;  /* 0x000000b60000720c */ /* 0x000fe20003f64070 */
[----:B------:R-:W-:-:S04]  /*48a0*/  IMAD.HI.U32 R4, R2, R185, RZ ;  /* 0x000000b902047227 */ /* 0x000fc800078e00ff */
[----:B------:R-:W-:Y:S01]  /*48b0*/  IMAD.MOV R5, RZ, RZ, -R5 ;  /* 0x000000ffff057224 */ /* 0x000fe200078e0a05 */
[----:B------:R-:W-:Y:S01]  /*48c0*/  IADD3 R4, -R4, RZ, RZ ;  /* 0x000000ff04047210 */ /* 0x000fe20007ffe1ff */
[--C-:B------:R-:W-:Y:S02]  /*48d0*/  @!P6 IMAD.IADD R183, R183, 0x1, -R0.reuse ;  /* 0x00000001b7b7e824 */ /* 0x100fe400078e0a00 */
[--C-:B------:R-:W-:Y:S02]  /*48e0*/  @!P5 IMAD.IADD R180, R180, 0x1, -R0.reuse ;  /* 0x00000001b4b4d824 */ /* 0x100fe400078e0a00 */
[C---:B------:R-:W-:Y:S01]  /*48f0*/  IMAD R184, R0.reuse, R5, R11 ;  /* 0x0000000500b87224 */ /* 0x040fe200078e020b */
[C---:B------:R-:W-:Y:S01]  /*4900*/  ISETP.GT.U32.AND P6, PT, R0.reuse, R183, PT ;  /* 0x000000b70000720c */ /* 0x040fe20003fc4070 */
[C---:B------:R-:W-:Y:S01]  /*4910*/  IMAD R185, R0.reuse, R4, R185 ;  /* 0x0000000400b97224 */ /* 0x040fe200078e02b9 */
[C---:B------:R-:W-:Y:S01]  /*4920*/  ISETP.GT.U32.AND P5, PT, R0.reuse, R180, PT ;  /* 0x000000b40000720c */ /* 0x040fe20003fa4070 */
[--C-:B------:R-:W-:Y:S01]  /*4930*/  @!P2 IMAD.IADD R181, R181, 0x1, -R0.reuse ;  /* 0x00000001b5b5a824 */ /* 0x100fe200078e0a00 */
[----:B------:R-:W-:Y:S01]  /*4940*/  ISETP.GT.U32.AND P2, PT, R0, R184, PT ;  /* 0x000000b80000720c */ /* 0x000fe20003f44070 */
[----:B------:R-:W-:Y:S01]  /*4950*/  @!P3 IMAD.IADD R182, R182, 0x1, -R0 ;  /* 0x00000001b6b6b824 */ /* 0x000fe200078e0a00 */
[----:B------:R-:W-:Y:S01]  /*4960*/  IABS R11, R12 ;  /* 0x0000000c000b7213 */ /* 0x000fe20000000000 */
[----:B------:R-:W-:Y:S01]  /*4970*/  @!P1 IMAD.MOV R177, RZ, RZ, -R177 ;  /* 0x000000ffffb19224 */ /* 0x000fe200078e0ab1 */
[----:B------:R-:W-:Y:S01]  /*4980*/  ISETP.GE.AND P1, PT, R6, RZ, PT ;  /* 0x000000ff0600720c */ /* 0x000fe20003f26270 */
[----:B------:R-:W-:Y:S01]  /*4990*/  IMAD.HI.U32 R6, R2, R13, RZ ;  /* 0x0000000d02067227 */ /* 0x000fe200078e00ff */
[----:B------:R-:W-:-:S03]  /*49a0*/  ISETP.GT.U32.AND P3, PT, R0, R182, PT ;  /* 0x000000b60000720c */ /* 0x000fc60003f64070 */
[--C-:B------:R-:W-:Y:S01]  /*49b0*/  @!P6 IMAD.IADD R183, R183, 0x1, -R0.reuse ;  /* 0x00000001b7b7e824 */ /* 0x100fe200078e0a00 */
[----:B------:R-:W-:Y:S01]  /*49c0*/  ISETP.GT.U32.AND P6, PT, R0, R185, PT ;  /* 0x000000b90000720c */ /* 0x000fe20003fc4070 */
[----:B------:R-:W-:Y:S01]  /*49d0*/  @!P5 IMAD.IADD R180, R180, 0x1, -R0 ;  /* 0x00000001b4b4d824 */ /* 0x000fe200078e0a00 */
[----:B------:R-:W-:Y:S01]  /*49e0*/  ISETP.GE.AND P5, PT, R14, RZ, PT ;  /* 0x000000ff0e00720c */ /* 0x000fe20003fa6270 */
[----:B------:R-:W-:Y:S01]  /*49f0*/  IMAD.HI.U32 R4, R2, R11, RZ ;  /* 0x0000000b02047227 */ /* 0x000fe200078e00ff */
[----:B------:R-:W-:Y:S02]  /*4a00*/  @!P2 IADD3 R184, R184, -R0, RZ ;  /* 0x80000000b8b8a210 */ /* 0x000fe40007ffe0ff */
[C---:B------:R-:W-:Y:S01]  /*4a10*/  LOP3.LUT R14, R3.reuse, 0xa6, RZ, 0xfc, !PT ;  /* 0x000000a6030e7812 */ /* 0x040fe200078efcff */
[----:B------:R-:W-:Y:S01]  /*4a20*/  IMAD.MOV R6, RZ, RZ, -R6 ;  /* 0x000000ffff067224 */ /* 0x000fe200078e0a06 */
[----:B------:R-:W-:Y:S01]  /*4a30*/  ISETP.GE.AND P2, PT, R10, RZ, PT ;  /* 0x000000ff0a00720c */ /* 0x000fe20003f46270 */
[----:B------:R-:W-:Y:S01]  /*4a40*/  IMAD.MOV R4, RZ, RZ, -R4 ;  /* 0x000000ffff047224 */ /* 0x000fe200078e0a04 */
[----:B------:R-:W-:Y:S01]  /*4a50*/  IABS R187, R14 ;  /* 0x0000000e00bb7213 */ /* 0x000fe20000000000 */
[C---:B------:R-:W-:Y:S01]  /*4a60*/  IMAD R188, R0.reuse, R6, R13 ;  /* 0x0000000600bc7224 */ /* 0x040fe200078e020d */
[----:B------:R-:W-:Y:S01]  /*4a70*/  LOP3.LUT R10, R3, 0xaa, RZ, 0xfc, !PT ;  /* 0x000000aa030a7812 */ /* 0x000fe200078efcff */
[----:B------:R-:W-:Y:S01]  /*4a80*/  @!P6 IMAD.IADD R185, R185, 0x1, -R0 ;  /* 0x00000001b9b9e824 */ /* 0x000fe200078e0a00 */
[----:B------:R-:W-:Y:S01]  /*4a90*/  ISETP.GT.U32.AND P6, PT, R0, R184, PT ;  /* 0x000000b80000720c */ /* 0x000fe20003fc4070 */
[----:B------:R-:W-:Y:S01]  /*4aa0*/  IMAD.HI.U32 R5, R2, R187, RZ ;  /* 0x000000bb02057227 */ /* 0x000fe200078e00ff */
[----:B------:R-:W-:-:S02]  /*4ab0*/  IABS R189, R10 ;  /* 0x0000000a00bd7213 */ /* 0x000fc40000000000 */
[C---:B------:R-:W-:Y:S01]  /*4ac0*/  LOP3.LUT R6, R3.reuse, 0xac, RZ, 0xfc, !PT ;  /* 0x000000ac03067812 */ /* 0x040fe200078efcff */
[----:B------:R-:W-:Y:S01]  /*4ad0*/  IMAD.MOV R5, RZ, RZ, -R5 ;  /* 0x000000ffff057224 */ /* 0x000fe200078e0a05 */
[----:B------:R-:W-:Y:S01]  /*4ae0*/  LOP3.LUT R13, R3, 0xb0, RZ, 0xfc, !PT ;  /* 0x000000b0030d7812 */ /* 0x000fe200078efcff */
[C---:B------:R-:W-:Y:S01]  /*4af0*/  IMAD R186, R0.reuse, R4, R11 ;  /* 0x0000000400ba7224 */ /* 0x040fe200078e020b */
[----:B------:R-:W-:Y:S01]  /*4b00*/  IABS R11, R6 ;  /* 0x00000006000b7213 */ /* 0x000fe20000000000 */
[----:B------:R-:W-:Y:S01]  /*4b10*/  @!P1 IMAD.MOV R181, RZ, RZ, -R181 ;  /* 0x000000ffffb59224 */ /* 0x000fe200078e0ab5 */
[----:B------:R-:W-:Y:S01]  /*4b20*/  ISETP.GT.U32.AND P1, PT, R0, R185, PT ;  /* 0x000000b90000720c */ /* 0x000fe20003f24070 */
[--C-:B------:R-:W-:Y:S01]  /*4b30*/  @!P3 IMAD.IADD R182, R182, 0x1, -R0.reuse ;  /* 0x00000001b6b6b824 */ /* 0x100fe200078e0a00 */
[----:B------:R-:W-:Y:S01]  /*4b40*/  ISETP.GE.AND P3, PT, R15, RZ, PT ;  /* 0x000000ff0f00720c */ /* 0x000fe20003f66270 */
[----:B------:R-:W-:Y:S01]  /*4b50*/  @!P6 IMAD.IADD R184, R184, 0x1, -R0 ;  /* 0x00000001b8b8e824 */ /* 0x000fe200078e0a00 */
[C---:B------:R-:W-:Y:S01]  /*4b60*/  ISETP.GT.U32.AND P6, PT, R0.reuse, R188, PT ;  /* 0x000000bc0000720c */ /* 0x040fe20003fc4070 */
[C---:B------:R-:W-:Y:S01]  /*4b70*/  IMAD R187, R0.reuse, R5, R187 ;  /* 0x0000000500bb7224 */ /* 0x040fe200078e02bb */
[----:B------:R-:W-:Y:S01]  /*4b80*/  LOP3.LUT R15, R3, 0xc0, RZ, 0xfc, !PT ;  /* 0x000000c0030f7812 */ /* 0x000fe200078efcff */
[----:B------:R-:W-:Y:S01]  /*4b90*/  @!P4 IMAD.MOV R180, RZ, RZ, -R180 ;  /* 0x000000ffffb4c224 */ /* 0x000fe200078e0ab4 */
[----:B------:R-:W-:Y:S01]  /*4ba0*/  ISETP.GT.U32.AND P4, PT, R0, R186, PT ;  /* 0x000000ba0000720c */ /* 0x000fe20003f84070 */
[----:B------:R-:W-:-:S04]  /*4bb0*/  IMAD.HI.U32 R4, R2, R189, RZ ;  /* 0x000000bd02047227 */ /* 0x000fc800078e00ff */
[----:B------:R-:W-:Y:S01]  /*4bc0*/  @!P0 IMAD.MOV R182, RZ, RZ, -R182 ;  /* 0x000000ffffb68224 */ /* 0x000fe200078e0ab6 */
[----:B------:R-:W-:Y:S01]  /*4bd0*/  ISETP.GT.U32.AND P0, PT, R0, R187, PT ;  /* 0x000000bb0000720c */ /* 0x000fe20003f04070 */
[--C-:B------:R-:W-:Y:S01]  /*4be0*/  @!P1 IMAD.IADD R185, R185, 0x1, -R0.reuse ;  /* 0x00000001b9b99824 */ /* 0x100fe200078e0a00 */
[----:B------:R-:W-:Y:S01]  /*4bf0*/  IADD3 R5, -R4, RZ, RZ ;  /* 0x000000ff04057210 */ /* 0x000fe20007ffe1ff */
[----:B------:R-:W-:Y:S01]  /*4c00*/  @!P6 IMAD.IADD R188, R188, 0x1, -R0 ;  /* 0x00000001bcbce824 */ /* 0x000fe200078e0a00 */
[----:B------:R-:W-:Y:S01]  /*4c10*/  ISETP.GE.AND P1, PT, R14, RZ, PT ;  /* 0x000000ff0e00720c */ /* 0x000fe20003f26270 */
[----:B------:R-:W-:Y:S01]  /*4c20*/  @!P3 IMAD.MOV R184, RZ, RZ, -R184 ;  /* 0x000000ffffb8b224 */ /* 0x000fe200078e0ab8 */
[----:B------:R-:W-:Y:S01]  /*4c30*/  @!P2 IADD3 R185, -R185, RZ, RZ ;  /* 0x000000ffb9b9a210 */ /* 0x000fe20007ffe1ff */
[--C-:B------:R-:W-:Y:S01]  /*4c40*/  @!P4 IMAD.IADD R186, R186, 0x1, -R0.reuse ;  /* 0x00000001babac824 */ /* 0x100fe200078e0a00 */
[C---:B------:R-:W-:Y:S01]  /*4c50*/  ISETP.GT.U32.AND P3, PT, R0.reuse, R188, PT ;  /* 0x000000bc0000720c */ /* 0x040fe20003f64070 */
[----:B------:R-:W-:Y:S01]  /*4c60*/  IMAD R189, R0, R5, R189 ;  /* 0x0000000500bd7224 */ /* 0x000fe200078e02bd */
[----:B------:R-:W-:Y:S01]  /*4c70*/  ISETP.GE.AND P4, PT, R16, RZ, PT ;  /* 0x000000ff1000720c */ /* 0x000fe20003f86270 */
[----:B------:R-:W-:Y:S01]  /*4c80*/  @!P5 IMAD.MOV R183, RZ, RZ, -R183 ;  /* 0x000000ffffb7d224 */ /* 0x000fe200078e0ab7 */
[----:B------:R-:W-:Y:S01]  /*4c90*/  ISETP.GE.AND P5, PT, R12, RZ, PT ;  /* 0x000000ff0c00720c */ /* 0x000fe20003fa6270 */
[----:B------:R-:W-:Y:S01]  /*4ca0*/  @!P0 IMAD.IADD R187, R187, 0x1, -R0 ;  /* 0x00000001bbbb8824 */ /* 0x000fe200078e0a00 */
[----:B------:R-:W-:Y:S01]  /*4cb0*/  ISETP.GT.U32.AND P0, PT, R0, R186, PT ;  /* 0x000000ba0000720c */ /* 0x000fe20003f04070 */
[----:B------:R-:W-:Y:S01]  /*4cc0*/  IMAD.HI.U32 R4, R2, R11, RZ ;  /* 0x0000000b02047227 */ /* 0x000fe200078e00ff */
[----:B------:R-:W-:-:S02]  /*4cd0*/  ISETP.GT.U32.AND P2, PT, R0, R189, PT ;  /* 0x000000bd0000720c */ /* 0x000fc40003f44070 */
[----:B------:R-:W-:Y:S01]  /*4ce0*/  ISETP.GT.U32.AND P6, PT, R0, R187, PT ;  /* 0x000000bb0000720c */ /* 0x000fe20003fc4070 */
[----:B------:R-:W-:Y:S01]  /*4cf0*/  IMAD.MOV R4, RZ, RZ, -R4 ;  /* 0x000000ffff047224 */ /* 0x000fe200078e0a04 */
[C---:B------:R-:W-:Y:S01]  /*4d00*/  LOP3.LUT R12, R3.reuse, 0xae, RZ, 0xfc, !PT ;  /* 0x000000ae030c7812 */ /* 0x040fe200078efcff */
[----:B------:R-:W-:Y:S01]  /*4d10*/  @!P3 IMAD.IADD R188, R188, 0x1, -R0 ;  /* 0x00000001bcbcb824 */ /* 0x000fe200078e0a00 */
[----:B------:R-:W-:Y:S01]  /*4d20*/  ISETP.GE.AND P3, PT, R6, RZ, PT ;  /* 0x000000ff0600720c */ /* 0x000fe20003f66270 */
[----:B------:R-:W-:Y:S01]  /*4d30*/  IMAD R190, R0, R4, R11 ;  /* 0x0000000400be7224 */ /* 0x000fe200078e020b */
[----:B------:R-:W-:Y:S01]  /*4d40*/  IABS R191, R12 ;  /* 0x0000000c00bf7213 */ /* 0x000fe20000000000 */
[----:B------:R-:W-:Y:S01]  /*4d50*/  @!P4 IMAD.MOV R188, RZ, RZ, -R188 ;  /* 0x000000ffffbcc224 */ /* 0x000fe200078e0abc */
[----:B------:R-:W-:Y:S01]  /*4d60*/  LOP3.LUT R6, R3, 0xb2, RZ, 0xfc, !PT ;  /* 0x000000b203067812 */ /* 0x000fe200078efcff */
[--C-:B------:R-:W-:Y:S01]  /*4d70*/  @!P0 IMAD.IADD R186, R186, 0x1, -R0.reuse ;  /* 0x00000001baba8824 */ /* 0x100fe200078e0a00 */
[----:B------:R-:W-:Y:S01]  /*4d80*/  ISETP.GE.AND P0, PT, R10, RZ, PT ;  /* 0x000000ff0a00720c */ /* 0x000fe20003f06270 */
[----:B------:R-:W-:Y:S01]  /*4d90*/  @!P2 IMAD.IADD R189, R189, 0x1, -R0 ;  /* 0x00000001bdbda824 */ /* 0x000fe200078e0a00 */
[----:B------:R-:W-:Y:S01]  /*4da0*/  IABS R193, R6 ;  /* 0x0000000600c17213 */ /* 0x000fe20000000000 */
[----:B------:R-:W-:Y:S01]  /*4db0*/  IMAD.HI.U32 R4, R2, R191, RZ ;  /* 0x000000bf02047227 */ /* 0x000fe200078e00ff */
[----:B------:R-:W-:-:S02]  /*4dc0*/  IABS R11, R13 ;  /* 0x0000000d000b7213 */ /* 0x000fc40000000000 */
[----:B------:R-:W-:Y:S01]  /*4dd0*/  LOP3.LUT R10, R3, 0xb6, RZ, 0xfc, !PT ;  /* 0x000000b6030a7812 */ /* 0x000fe200078efcff */
[----:B------:R-:W-:Y:S01]  /*4de0*/  @!P5 IMAD.MOV R186, RZ, RZ, -R186 ;  /* 0x000000ffffbad224 */ /* 0x000fe200078e0aba */
[C---:B------:R-:W-:Y:S01]  /*4df0*/  ISETP.GT.U32.AND P5, PT, R0.reuse, R189, PT ;  /* 0x000000bd0000720c */ /* 0x040fe20003fa4070 */
[----:B------:R-:W-:Y:S01]  /*4e00*/  @!P6 IMAD.IADD R187, R187, 0x1, -R0 ;  /* 0x00000001bbbbe824 */ /* 0x000fe200078e0a00 */
[----:B------:R-:W-:Y:S01]  /*4e10*/  ISETP.GT.U32.AND P6, PT, R0, R190, PT ;  /* 0x000000be0000720c */ /* 0x000fe20003fc4070 */
[----:B------:R-:W-:Y:S01]  /*4e20*/  IMAD.MOV R4, RZ, RZ, -R4 ;  /* 0x000000ffff047224 */ /* 0x000fe200078e0a04 */
[----:B------:R-:W-:Y:S01]  /*4e30*/  IABS R195, R10 ;  /* 0x0000000a00c37213 */ /* 0x000fe20000000000 */
[----:B------:R-:W-:Y:S01]  /*4e40*/  IMAD.HI.U32 R5, R2, R11, RZ ;  /* 0x0000000b02057227 */ /* 0x000fe200078e00ff */
[----:B------:R-:W-:Y:S02]  /*4e50*/  ISETP.GE.AND P2, PT, R12, RZ, PT ;  /* 0x000000ff0c00720c */ /* 0x000fe40003f46270 */
[----:B------:R-:W-:Y:S01]  /*4e60*/  LOP3.LUT R12, R3, 0xb8, RZ, 0xfc, !PT ;  /* 0x000000b8030c7812 */ /* 0x000fe200078efcff */
[----:B------:R-:W-:Y:S01]  /*4e70*/  IMAD R191, R0, R4, R191 ;  /* 0x0000000400bf7224 */ /* 0x000fe200078e02bf */
[----:B------:R-:W-:Y:S01]  /*4e80*/  ISETP.GE.AND P4, PT, R13, RZ, PT ;  /* 0x000000ff0d00720c */ /* 0x000fe20003f86270 */
[----:B------:R-:W-:Y:S01]  /*4e90*/  IMAD.HI.U32 R4, R2, R193, RZ ;  /* 0x000000c102047227 */ /* 0x000fe200078e00ff */
[----:B------:R-:W-:-:S02]  /*4ea0*/  IABS R13, R12 ;  /* 0x0000000c000d7213 */ /* 0x000fc40000000000 */
[----:B------:R-:W-:Y:S01]  /*4eb0*/  LOP3.LUT R14, R3, 0xbe, RZ, 0xfc, !PT ;  /* 0x000000be030e7812 */ /* 0x000fe200078efcff */
[----:B------:R-:W-:Y:S01]  /*4ec0*/  IMAD.MOV R4, RZ, RZ, -R4 ;  /* 0x000000ffff047224 */ /* 0x000fe200078e0a04 */
[----:B------:R-:W-:Y:S01]  /*4ed0*/  @!P6 IADD3 R190, R190, -R0, RZ ;  /* 0x80000000bebee210 */ /* 0x000fe20007ffe0ff */
[----:B------:R-:W-:Y:S01]  /*4ee0*/  @!P5 IMAD.IADD R189, R189, 0x1, -R0 ;  /* 0x00000001bdbdd824 */ /* 0x000fe200078e0a00 */
[----:B------:R-:W-:Y:S01]  /*4ef0*/  IABS R199, R14 ;  /* 0x0000000e00c77213 */ /* 0x000fe20000000000 */
[C---:B------:R-:W-:Y:S01]  /*4f00*/  IMAD R193, R0.reuse, R4, R193 ;  /* 0x0000000400c17224 */ /* 0x040fe200078e02c1 */
[C---:B------:R-:W-:Y:S01]  /*4f10*/  ISETP.GT.U32.AND P6, PT, R0.reuse, R190, PT ;  /* 0x000000be0000720c */ /* 0x040fe20003fc4070 */
[----:B------:R-:W-:Y:S01]  /*4f20*/  IMAD.MOV R5, RZ, RZ, -R5 ;  /* 0x000000ffff057224 */ /* 0x000fe200078e0a05 */
[C---:B------:R-:W-:Y:S01]  /*4f30*/  LOP3.LUT R16, R3.reuse, 0xc8, RZ, 0xfc, !PT ;  /* 0x000000c803107812 */ /* 0x040fe200078efcff */
[----:B------:R-:W-:Y:S01]  /*4f40*/  @!P0 IMAD.MOV R189, RZ, RZ, -R189 ;  /* 0x000000ffffbd8224 */ /* 0x000fe200078e0abd */
[C---:B------:R-:W-:Y:S01]  /*4f50*/  ISETP.GT.U32.AND P0, PT, R0.reuse, R193, PT ;  /* 0x000000c10000720c */ /* 0x040fe20003f04070 */
[C---:B------:R-:W-:Y:S01]  /*4f60*/  IMAD R192, R0.reuse, R5, R11 ;  /* 0x0000000500c07224 */ /* 0x040fe200078e020b */
[----:B------:R-:W-:Y:S01]  /*4f70*/  LOP3.LUT R5, R3, 0xb4, RZ, 0xfc, !PT ;  /* 0x000000b403057812 */ /* 0x000fe200078efcff */
[----:B------:R-:W-:Y:S01]  /*4f80*/  @!P1 IMAD.MOV R187, RZ, RZ, -R187 ;  /* 0x000000ffffbb9224 */ /* 0x000fe200078e0abb */
[C---:B------:R-:W-:Y:S01]  /*4f90*/  ISETP.GT.U32.AND P1, PT, R0.reuse, R191, PT ;  /* 0x000000bf0000720c */ /* 0x040fe20003f24070 */
[----:B------:R-:W-:Y:S01]  /*4fa0*/  IMAD.MOV R100, RZ, RZ, -R100 ;  /* 0x000000ffff647224 */ /* 0x000fe200078e0a64 */
[----:B------:R-:W-:Y:S01]  /*4fb0*/  ISETP.GT.U32.AND P5, PT, R0, R192, PT ;  /* 0x000000c00000720c */ /* 0x000fe20003fa4070 */
[----:B------:R-:W-:Y:S01]  /*4fc0*/  IMAD.HI.U32 R249, R2, R102, RZ ;  /* 0x0000006602f97227 */ /* 0x000fe200078e00ff */
[----:B------:R-:W-:-:S03]  /*4fd0*/  IABS R11, R5 ;  /* 0x00000005000b7213 */ /* 0x000fc60000000000 */
[--C-:B------:R-:W-:Y:S01]  /*4fe0*/  @!P6 IMAD.IADD R190, R190, 0x1, -R0.reuse ;  /* 0x00000001bebee824 */ /* 0x100fe200078e0a00 */
[----:B------:R-:W-:Y:S01]  /*4ff0*/  ISETP.GE.AND P6, PT, R6, RZ, PT ;  /* 0x000000ff0600720c */ /* 0x000fe20003fc6270 */
[----:B------:R-:W-:Y:S02]  /*5000*/  @!P0 IMAD.IADD R193, R193, 0x1, -R0 ;  /* 0x00000001c1c18824 */ /* 0x000fe400078e0a00 */
[----:B------:R-:W-:Y:S01]  /*5010*/  @!P3 IMAD.MOV R190, RZ, RZ, -R190 ;  /* 0x000000ffffbeb224 */ /* 0x000fe200078e0abe */
[----:B------:R-:W-:Y:S01]  /*5020*/  ISETP.GE.AND P3, PT, R5, RZ, PT ;  /* 0x000000ff0500720c */ /* 0x000fe20003f66270 */
[----:B------:R-:W-:Y:S01]  /*5030*/  IMAD.HI.U32 R5, R2, R195, RZ ;  /* 0x000000c302057227 */ /* 0x000fe200078e00ff */
[----:B------:R-:W-:Y:S02]  /*5040*/  ISETP.GT.U32.AND P0, PT, R0, R193, PT ;  /* 0x000000c10000720c */ /* 0x000fe40003f04070 */
[----:B------:R-:W-:Y:S01]  /*5050*/  @!P1 IADD3 R191, R191, -R0, RZ ;  /* 0x80000000bfbf9210 */ /* 0x000fe20007ffe0ff */
[----:B------:R-:W-:-:S02]  /*5060*/  @!P5 IMAD.IADD R192, R192, 0x1, -R0 ;  /* 0x00000001c0c0d824 */ /* 0x000fc400078e0a00 */
[----:B------:R-:W-:Y:S01]  /*5070*/  IMAD.MOV R5, RZ, RZ, -R5 ;  /* 0x000000ffff057224 */ /* 0x000fe200078e0a05 */
[----:B------:R-:W-:Y:S01]  /*5080*/  ISETP.GT.U32.AND P1, PT, R0, R191, PT ;  /* 0x000000bf0000720c */ /* 0x000fe20003f24070 */
[----:B------:R-:W-:Y:S01]  /*5090*/  IMAD.HI.U32 R4, R2, R11, RZ ;  /* 0x0000000b02047227 */ /* 0x000fe200078e00ff */
[----:B------:R-:W-:-:S03]  /*50a0*/  ISETP.GT.U32.AND P5, PT, R0, R192, PT ;  /* 0x000000c00000720c */ /* 0x000fc60003fa4070 */
[----:B------:R-:W-:Y:S02]  /*50b0*/  IMAD R195, R0, R5, R195 ;  /* 0x0000000500c37224 */ /* 0x000fe400078e02c3 */
[----:B------:R-:W-:Y:S02]  /*50c0*/  @!P0 IMAD.IADD R193, R193, 0x1, -R0 ;  /* 0x00000001c1c18824 */ /* 0x000fe400078e0a00 */
[----:B------:R-:W-:Y:S01]  /*50d0*/  IMAD.HI.U32 R6, R2, R13, RZ ;  /* 0x0000000d02067227 */ /* 0x000fe200078e00ff */
[----:B------:R-:W-:-:S03]  /*50e0*/  ISETP.GT.U32.AND P0, PT, R0, R195, PT ;  /* 0x000000c30000720c */ /* 0x000fc60003f04070 */
[----:B------:R-:W-:Y:S01]  /*50f0*/  IMAD.MOV R4, RZ, RZ, -R4 ;  /* 0x000000ffff047224 */ /* 0x000fe200078e0a04 */
[----:B------:R-:W-:Y:S01]  /*5100*/  IADD3 R6, -R6, RZ, RZ ;  /* 0x000000ff06067210 */ /* 0x000fe20007ffe1ff */
[--C-:B------:R-:W-:Y:S01]  /*5110*/  @!P5 IMAD.IADD R192, R192, 0x1, -R0.reuse ;  /* 0x00000001c0c0d824 */ /* 0x100fe200078e0a00 */
[----:B------:R-:W-:Y:S01]  /*5120*/  ISETP.GE.AND P5, PT, R12, RZ, PT ;  /* 0x000000ff0c00720c */ /* 0x000fe20003fa6270 */
[----:B------:R-:W-:Y:S01]  /*5130*/  @!P1 IMAD.IADD R191, R191, 0x1, -R0 ;  /* 0x00000001bfbf9824 */ /* 0x000fe200078e0a00 */
[C---:B------:R-:W-:Y:S01]  /*5140*/  LOP3.LUT R12, R3.reuse, 0xbc, RZ, 0xfc, !PT ;  /* 0x000000bc030c7812 */ /* 0x040fe200078efcff */
[C---:B------:R-:W-:Y:S01]  /*5150*/  IMAD R194, R0.reuse, R4, R11 ;  /* 0x0000000400c27224 */ /* 0x040fe200078e020b */
[----:B------:R-:W-:Y:S01]  /*5160*/  LOP3.LUT R4, R3, 0xba, RZ, 0xfc, !PT ;  /* 0x000000ba03047812 */ /* 0x000fe200078efcff */
[C---:B------:R-:W-:Y:S01]  /*5170*/  IMAD R196, R0.reuse, R6, R13 ;  /* 0x0000000600c47224 */ /* 0x040fe200078e020d */
[----:B------:R-:W-:Y:S01]  /*5180*/  IABS R11, R12 ;  /* 0x0000000c000b7213 */ /* 0x000fe20000000000 */
[----:B------:R-:W-:Y:S01]  /*5190*/  @!P2 IMAD.MOV R191, RZ, RZ, -R191 ;  /* 0x000000ffffbfa224 */ /* 0x000fe200078e0abf */
[----:B------:R-:W-:Y:S01]  /*51a0*/  ISETP.GT.U32.AND P2, PT, R0, R194, PT ;  /* 0x000000c20000720c */ /* 0x000fe20003f44070 */
[----:B------:R-:W-:Y:S01]  /*51b0*/  @!P4 IMAD.MOV R192, RZ, RZ, -R192 ;  /* 0x000000ffffc0c224 */ /* 0x000fe200078e0ac0 */
[----:B------:R-:W-:Y:S01]  /*51c0*/  IABS R197, R4 ;  /* 0x0000000400c57213 */ /* 0x000fe20000000000 */
[----:B------:R-:W-:Y:S01]  /*51d0*/  @!P6 IMAD.MOV R193, RZ, RZ, -R193 ;  /* 0x000000ffffc1e224 */ /* 0x000fe200078e0ac1 */
[----:B------:R-:W-:Y:S01]  /*51e0*/  @!P0 IADD3 R195, R195, -R0, RZ ;  /* 0x80000000c3c38210 */ /* 0x000fe20007ffe0ff */
[----:B------:R-:W-:Y:S01]  /*51f0*/  IMAD.HI.U32 R5, R2, R11, RZ ;  /* 0x0000000b02057227 */ /* 0x000fe200078e00ff */
[----:B------:R-:W-:-:S02]  /*5200*/  ISETP.GE.AND P4, PT, R4, RZ, PT ;  /* 0x000000ff0400720c */ /* 0x000fc40003f86270 */
[----:B------:R-:W-:Y:S01]  /*5210*/  ISETP.GT.U32.AND P0, PT, R0, R195, PT ;  /* 0x000000c30000720c */ /* 0x000fe20003f04070 */
[----:B------:R-:W-:Y:S01]  /*5220*/  IMAD.HI.U32 R4, R2, R197, RZ ;  /* 0x000000c502047227 */ /* 0x000fe200078e00ff */
[----:B------:R-:W-:Y:S02]  /*5230*/  ISETP.GT.U32.AND P6, PT, R0, R196, PT ;  /* 0x000000c40000720c */ /* 0x000fe40003fc4070 */
[----:B------:R-:W-:Y:S01]  /*5240*/  IABS R13, R15 ;  /* 0x0000000f000d7213 */ /* 0x000fe20000000000 */
[----:B------:R-:W-:Y:S01]  /*5250*/  IMAD.MOV R4, RZ, RZ, -R4 ;  /* 0x000000ffff047224 */ /* 0x000fe200078e0a04 */
[----:B------:R-:W-:Y:S01]  /*5260*/  ISETP.GE.AND P1, PT, R10, RZ, PT ;  /* 0x000000ff0a00720c */ /* 0x000fe20003f26270 */
[----:B------:R-:W-:Y:S02]  /*5270*/  IMAD.MOV R5, RZ, RZ, -R5 ;  /* 0x000000ffff057224 */ /* 0x000fe400078e0a05 */
[----:B------:R-:W-:Y:S02]  /*5280*/  @!P2 IMAD.IADD R194, R194, 0x1, -R0 ;  /* 0x00000001c2c2a824 */ /* 0x000fe400078e0a00 */
[----:B------:R-:W-:-:S02]  /*5290*/  IMAD R197, R0, R4, R197 ;  /* 0x0000000400c57224 */ /* 0x000fc400078e02c5 */
[----:B------:R-:W-:Y:S01]  /*52a0*/  IMAD R198, R0, R5, R11 ;  /* 0x0000000500c67224 */ /* 0x000fe200078e020b */
[----:B------:R-:W-:Y:S01]  /*52b0*/  @!P0 IADD3 R195, R195, -R0, RZ ;  /* 0x80000000c3c38210 */ /* 0x000fe20007ffe0ff */
[----:B------:R-:W-:Y:S01]  /*52c0*/  @!P6 IMAD.IADD R196, R196, 0x1, -R0 ;  /* 0x00000001c4c4e824 */ /* 0x000fe200078e0a00 */
[----:B------:R-:W-:Y:S01]  /*52d0*/  ISETP.GT.U32.AND P2, PT, R0, R194, PT ;  /* 0x000000c20000720c */ /* 0x000fe20003f44070 */
[----:B------:R-:W-:Y:S01]  /*52e0*/  IMAD.HI.U32 R6, R2, R199, RZ ;  /* 0x000000c702067227 */ /* 0x000fe200078e00ff */
[C---:B------:R-:W-:Y:S02]  /*52f0*/  ISETP.GT.U32.AND P0, PT, R0.reuse, R197, PT ;  /* 0x000000c50000720c */ /* 0x040fe40003f04070 */
[----:B------:R-:W-:Y:S01]  /*5300*/  ISETP.GT.U32.AND P6, PT, R0, R198, PT ;  /* 0x000000c60000720c */ /* 0x000fe20003fc4070 */
[----:B------:R-:W-:Y:S01]  /*5310*/  IMAD.HI.U32 R10, R2, R13, RZ ;  /* 0x0000000d020a7227 */ /* 0x000fe200078e00ff */
[----:B------:R-:W-:-:S03]  /*5320*/  @!P1 IADD3 R195, -R195, RZ, RZ ;  /* 0x000000ffc3c39210 */ /* 0x000fc60007ffe1ff */
[----:B------:R-:W-:Y:S02]  /*5330*/  IMAD.MOV R6, RZ, RZ, -R6 ;  /* 0x000000ffff067224 */ /* 0x000fe400078e0a06 */
[----:B------:R-:W-:Y:S02]  /*5340*/  IMAD.MOV R10, RZ, RZ, -R10 ;  /* 0x000000ffff0a7224 */ /* 0x000fe400078e0a0a */
[C---:B------:R-:W-:Y:S01]  /*5350*/  IMAD R199, R0.reuse, R6, R199 ;  /* 0x0000000600c77224 */ /* 0x040fe200078e02c7 */
[C---:B------:R-:W-:Y:S01]  /*5360*/  LOP3.LUT R6, R3.reuse, 0xc2, RZ, 0xfc, !PT ;  /* 0x000000c203067812 */ /* 0x040fe200078efcff */
[----:B------:R-:W-:Y:S01]  /*5370*/  IMAD R200, R0, R10, R13 ;  /* 0x0000000a00c87224 */ /* 0x000fe200078e020d */
[----:B------:R-:W-:Y:S01]  /*5380*/  LOP3.LUT R10, R3, 0xc4, RZ, 0xfc, !PT ;  /* 0x000000c4030a7812 */ /* 0x000fe200078efcff */
[--C-:B------:R-:W-:Y:S01]  /*5390*/  @!P2 IMAD.IADD R194, R194, 0x1, -R0.reuse ;  /* 0x00000001c2c2a824 */ /* 0x100fe200078e0a00 */
[----:B------:R-:W-:Y:S01]  /*53a0*/  IABS R201, R6 ;  /* 0x0000000600c97213 */ /* 0x000fe20000000000 */
[--C-:B------:R-:W-:Y:S01]  /*53b0*/  @!P0 IMAD.IADD R197, R197, 0x1, -R0.reuse ;  /* 0x00000001c5c58824 */ /* 0x100fe200078e0a00 */
[----:B------:R-:W-:Y:S01]  /*53c0*/  IABS R11, R10 ;  /* 0x0000000a000b7213 */ /* 0x000fe20000000000 */
[----:B------:R-:W-:Y:S01]  /*53d0*/  @!P6 IMAD.IADD R198, R198, 0x1, -R0 ;  /* 0x00000001c6c6e824 */ /* 0x000fe200078e0a00 */
[C---:B------:R-:W-:Y:S01]  /*53e0*/  ISETP.GT.U32.AND P0, PT, R0.reuse, R196, PT ;  /* 0x000000c40000720c */ /* 0x040fe20003f04070 */
[----:B------:R-:W-:Y:S01]  /*53f0*/  @!P3 IMAD.MOV R194, RZ, RZ, -R194 ;  /* 0x000000ffffc2b224 */ /* 0x000fe200078e0ac2 */
[----:B------:R-:W-:Y:S01]  /*5400*/  ISETP.GT.U32.AND P3, PT, R0, R197, PT ;  /* 0x000000c50000720c */ /* 0x000fe20003f64070 */
[----:B------:R-:W-:Y:S01]  /*5410*/  IMAD.HI.U32 R4, R2, R201, RZ ;  /* 0x000000c902047227 */ /* 0x000fe200078e00ff */
[----:B------:R-:W-:-:S02]  /*5420*/  ISETP.GT.U32.AND P6, PT, R0, R198, PT ;  /* 0x000000c60000720c */ /* 0x000fc40003fc4070 */
[----:B------:R-:W-:Y:S01]  /*5430*/  ISETP.GT.U32.AND P1, PT, R0, R199, PT ;  /* 0x000000c70000720c */ /* 0x000fe20003f24070 */
[----:B------:R-:W-:Y:S01]  /*5440*/  IMAD.HI.U32 R5, R2, R11, RZ ;  /* 0x0000000b02057227 */ /* 0x000fe200078e00ff */
[----:B------:R-:W-:Y:S02]  /*5450*/  IABS R13, R16 ;  /* 0x00000010000d7213 */ /* 0x000fe40000000000 */
[----:B------:R-:W-:Y:S01]  /*5460*/  ISETP.GE.AND P2, PT, R12, RZ, PT ;  /* 0x000000ff0c00720c */ /* 0x000fe20003f46270 */
[----:B------:R-:W-:Y:S01]  /*5470*/  IMAD.MOV R4, RZ, RZ, -R4 ;  /* 0x000000ffff047224 */ /* 0x000fe200078e0a04 */
[----:B------:R-:W-:Y:S01]  /*5480*/  LOP3.LUT R12, R3, 0xc6, RZ, 0xfc, !PT ;  /* 0x000000c6030c7812 */ /* 0x000fe200078efcff */
[----:B------:R-:W-:Y:S02]  /*5490*/  IMAD.MOV R202, RZ, RZ, -R5 ;  /* 0x000000ffffca7224 */ /* 0x000fe400078e0a05 */
[C---:B------:R-:W-:Y:S01]  /*54a0*/  IMAD R201, R0.reuse, R4, R201 ;  /* 0x0000000400c97224 */ /* 0x040fe200078e02c9 */
[----:B------:R-:W-:Y:S01]  /*54b0*/  IABS R203, R12 ;  /* 0x0000000c00cb7213 */ /* 0x000fe20000000000 */
[----:B------:R-:W-:-:S02]  /*54c0*/  IMAD R202, R0, R202, R11 ;  /* 0x000000ca00ca7224 */ /* 0x000fc400078e020b */
[--C-:B------:R-:W-:Y:S01]  /*54d0*/  @!P0 IMAD.IADD R196, R196, 0x1, -R0.reuse ;  /* 0x00000001c4c48824 */ /* 0x100fe200078e0a00 */
[C---:B------:R-:W-:Y:S01]  /*54e0*/  ISETP.GT.U32.AND P0, PT, R0.reuse, R200, PT ;  /* 0x000000c80000720c */ /* 0x040fe20003f04070 */
[--C-:B------:R-:W-:Y:S01]  /*54f0*/  @!P3 IMAD.IADD R197, R197, 0x1, -R0.reuse ;  /* 0x00000001c5c5b824 */ /* 0x100fe200078e0a00 */
[----:B------:R-:W-:Y:S01]  /*5500*/  ISETP.GT.U32.AND P3, PT, R0, R201, PT ;  /* 0x000000c90000720c */ /* 0x000fe20003f64070 */
[--C-:B------:R-:W-:Y:S01]  /*5510*/  @!P6 IMAD.IADD R198, R198, 0x1, -R0.reuse ;  /* 0x00000001c6c6e824 */ /* 0x100fe200078e0a00 */
[----:B------:R-:W-:Y:S01]  /*5520*/  ISETP.GT.U32.AND P6, PT, R0, R202, PT ;  /* 0x000000ca0000720c */ /* 0x000fe20003fc4070 */
[----:B------:R-:W-:Y:S01]  /*5530*/  @!P1 IMAD.IADD R199, R199, 0x1, -R0 ;  /* 0x00000001c7c79824 */ /* 0x000fe200078e0a00 */
[----:B------:R-:W-:Y:S01]  /*5540*/  ISETP.GE.AND P1, PT, R14, RZ, PT ;  /* 0x000000ff0e00720c */ /* 0x000fe20003f26270 */
[----:B------:R-:W-:Y:S01]  /*5550*/  IMAD.HI.U32 R5, R2, R13, RZ ;  /* 0x0000000d02057227 */ /* 0x000fe200078e00ff */
[----:B------:R-:W-:-:S03]  /*5560*/  LOP3.LUT R14, R3, 0xcc, RZ, 0xfc, !PT ;  /* 0x000000cc030e7812 */ /* 0x000fc600078efcff */
[----:B------:R-:W-:Y:S01]  /*5570*/  IMAD.MOV R5, RZ, RZ, -R5 ;  /* 0x000000ffff057224 */ /* 0x000fe200078e0a05 */
[----:B------:R-:W-:Y:S01]  /*5580*/  IABS R11, R14 ;  /* 0x0000000e000b7213 */ /* 0x000fe20000000000 */
[----:B------:R-:W-:Y:S01]  /*5590*/  @!P5 IMAD.MOV R196, RZ, RZ, -R196 ;  /* 0x000000ffffc4d224 */ /* 0x000fe200078e0ac4 */
[----:B------:R-:W-:Y:S01]  /*55a0*/  @!P0 IADD3 R200, R200, -R0, RZ ;  /* 0x80000000c8c88210 */ /* 0x000fe20007ffe0ff */
[--C-:B------:R-:W-:Y:S01]  /*55b0*/  @!P3 IMAD.IADD R201, R201, 0x1, -R0.reuse ;  /* 0x00000001c9c9b824 */ /* 0x100fe200078e0a00 */
[----:B------:R-:W-:Y:S01]  /*55c0*/  ISETP.GT.U32.AND P3, PT, R0, R199, PT ;  /* 0x000000c70000720c */ /* 0x000fe20003f64070 */
[----:B------:R-:W-:Y:S01]  /*55d0*/  @!P6 IMAD.IADD R202, R202, 0x1, -R0 ;  /* 0x00000001cacae824 */ /* 0x000fe200078e0a00 */
[C---:B------:R-:W-:Y:S01]  /*55e0*/  ISETP.GT.U32.AND P6, PT, R0.reuse, R200, PT ;  /* 0x000000c80000720c */ /* 0x040fe20003fc4070 */
[C---:B------:R-:W-:Y:S01]  /*55f0*/  IMAD R204, R0.reuse, R5, R13 ;  /* 0x0000000500cc7224 */ /* 0x040fe200078e020d */
[----:B------:R-:W-:Y:S01]  /*5600*/  ISETP.GT.U32.AND P5, PT, R0, R201, PT ;  /* 0x000000c90000720c */ /* 0x000fe20003fa4070 */
[----:B------:R-:W-:Y:S01]  /*5610*/  IMAD.HI.U32 R4, R2, R203, RZ ;  /* 0x000000cb02047227 */ /* 0x000fe200078e00ff */
[----:B------:R-:W-:-:S02]  /*5620*/  LOP3.LUT R13, R3, 0xca, RZ, 0xfc, !PT ;  /* 0x000000ca030d7812 */ /* 0x000fc400078efcff */
[----:B------:R-:W-:Y:S01]  /*5630*/  ISETP.GE.AND P0, PT, R15, RZ, PT ;  /* 0x000000ff0f00720c */ /* 0x000fe20003f06270 */
[----:B------:R-:W-:Y:S01]  /*5640*/  IMAD.MOV R4, RZ, RZ, -R4 ;  /* 0x000000ffff047224 */ /* 0x000fe200078e0a04 */
[----:B------:R-:W-:Y:S01]  /*5650*/  IABS R205, R13 ;  /* 0x0000000d00cd7213 */ /* 0x000fe20000000000 */
[----:B------:R-:W-:Y:S01]  /*5660*/  @!P4 IMAD.MOV R197, RZ, RZ, -R197 ;  /* 0x000000ffffc5c224 */ /* 0x000fe200078e0ac5 */
[----:B------:R-:W-:Y:S01]  /*5670*/  ISETP.GT.U32.AND P4, PT, R0, R202, PT ;  /* 0x000000ca0000720c */ /* 0x000fe20003f84070 */
[----:B------:R-:W-:Y:S01]  /*5680*/  @!P3 IMAD.IADD R199, R199, 0x1, -R0 ;  /* 0x00000001c7c7b824 */ /* 0x000fe200078e0a00 */
[----:B------:R-:W-:Y:S01]  /*5690*/  ISETP.GE.AND P3, PT, R6, RZ, PT ;  /* 0x000000ff0600720c */ /* 0x000fe20003f66270 */
[----:B------:R-:W-:Y:S01]  /*56a0*/  IMAD R203, R0, R4, R203 ;  /* 0x0000000400cb7224 */ /* 0x000fe200078e02cb */
[----:B------:R-:W-:Y:S01]  /*56b0*/  @!P6 IADD3 R200, R200, -R0, RZ ;  /* 0x80000000c8c8e210 */ /* 0x000fe20007ffe0ff */
[----:B------:R-:W-:Y:S01]  /*56c0*/  IMAD.HI.U32 R4, R2, R205, RZ ;  /* 0x000000cd02047227 */ /* 0x000fe200078e00ff */
[----:B------:R-:W-:-:S02]  /*56d0*/  ISETP.GT.U32.AND P6, PT, R0, R204, PT ;  /* 0x000000cc0000720c */ /* 0x000fc40003fc4070 */
[----:B------:R-:W-:Y:S01]  /*56e0*/  @!P1 IADD3 R199, -R199, RZ, RZ ;  /* 0x000000ffc7c79210 */ /* 0x000fe20007ffe1ff */
[----:B------:R-:W-:Y:S01]  /*56f0*/  @!P5 IMAD.IADD R201, R201, 0x1, -R0 ;  /* 0x00000001c9c9d824 */ /* 0x000fe200078e0a00 */
[----:B------:R-:W-:Y:S01]  /*5700*/  ISETP.GE.AND P5, PT, R10, RZ, PT ;  /* 0x000000ff0a00720c */ /* 0x000fe20003fa6270 */
[----:B------:R-:W-:Y:S01]  /*5710*/  IMAD.HI.U32 R5, R2, R11, RZ ;  /* 0x0000000b02057227 */ /* 0x000fe200078e00ff */
[C---:B------:R-:W-:Y:S02]  /*5720*/  LOP3.LUT R6, R3.reuse, 0xd2, RZ, 0xfc, !PT ;  /* 0x000000d203067812 */ /* 0x040fe400078efcff */
[C---:B------:R-:W-:Y:S01]  /*5730*/  LOP3.LUT R10, R3.reuse, 0xd8, RZ, 0xfc, !PT ;  /* 0x000000d8030a7812 */ /* 0x040fe200078efcff */
[----:B------:R-:W-:Y:S01]  /*5740*/  IMAD.MOV R4, RZ, RZ, -R4 ;  /* 0x000000ffff047224 */ /* 0x000fe200078e0a04 */
[----:B------:R-:W-:Y:S01]  /*5750*/  IABS R209, R6 ;  /* 0x0000000600d17213 */ /* 0x000fe20000000000 */
[----:B------:R-:W-:Y:S01]  /*5760*/  @!P2 IMAD.MOV R198, RZ, RZ, -R198 ;  /* 0x000000ffffc6a224 */ /* 0x000fe200078e0ac6 */
[C---:B------:R-:W-:Y:S01]  /*5770*/  ISETP.GT.U32.AND P2, PT, R0.reuse, R203, PT ;  /* 0x000000cb0000720c */ /* 0x040fe20003f44070 */
[----:B------:R-:W-:Y:S01]  /*5780*/  IMAD.MOV R5, RZ, RZ, -R5 ;  /* 0x000000ffff057224 */ /* 0x000fe200078e0a05 */
[----:B------:R-:W-:Y:S01]  /*5790*/  IABS R15, R18 ;  /* 0x00000012000f7213 */ /* 0x000fe20000000000 */
[----:B------:R-:W-:Y:S01]  /*57a0*/  IMAD R205, R0, R4, R205 ;  /* 0x0000000400cd7224 */ /* 0x000fe200078e02cd */
[C---:B------:R-:W-:Y:S01]  /*57b0*/  LOP3.LUT R4, R3.reuse, 0xce, RZ, 0xfc, !PT ;  /* 0x000000ce03047812 */ /* 0x040fe200078efcff */
[--C-:B------:R-:W-:Y:S01]  /*57c0*/  @!P4 IMAD.IADD R202, R202, 0x1, -R0.reuse ;  /* 0x00000001cacac824 */ /* 0x100fe200078e0a00 */
[----:B------:R-:W-:Y:S01]  /*57d0*/  ISETP.GE.AND P4, PT, R12, RZ, PT ;  /* 0x000000ff0c00720c */ /* 0x000fe20003f86270 */
[----:B------:R-:W-:Y:S01]  /*57e0*/  @!P6 IMAD.IADD R204, R204, 0x1, -R0 ;  /* 0x00000001cccce824 */ /* 0x000fe200078e0a00 */
[----:B------:R-:W-:Y:S01]  /*57f0*/  IABS R207, R4 ;  /* 0x0000000400cf7213 */ /* 0x000fe20000000000 */
[C---:B------:R-:W-:Y:S01]  /*5800*/  IMAD R206, R0.reuse, R5, R11 ;  /* 0x0000000500ce7224 */ /* 0x040fe200078e020b */
[----:B------:R-:W-:Y:S01]  /*5810*/  LOP3.LUT R5, R3, 0xd0, RZ, 0xfc, !PT ;  /* 0x000000d003057812 */ /* 0x000fe200078efcff */
[----:B------:R-:W-:Y:S01]  /*5820*/  @!P3 IMAD.MOV R201, RZ, RZ, -R201 ;  /* 0x000000ffffc9b224 */ /* 0x000fe200078e0ac9 */
[C---:B------:R-:W-:Y:S01]  /*5830*/  ISETP.GT.U32.AND P3, PT, R0.reuse, R205, PT ;  /* 0x000000cd0000720c */ /* 0x040fe20003f64070 */
[----:B------:R-:W-:Y:S01]  /*5840*/  @!P0 IMAD.MOV R200, RZ, RZ, -R200 ;  /* 0x000000ffffc88224 */ /* 0x000fe200078e0ac8 */
[C---:B------:R-:W-:Y:S01]  /*5850*/  ISETP.GT.U32.AND P0, PT, R0.reuse, R204, PT ;  /* 0x000000cc0000720c */ /* 0x040fe20003f04070 */
[----:B------:R-:W-:Y:S01]  /*5860*/  @!P5 IMAD.MOV R202, RZ, RZ, -R202 ;  /* 0x000000ffffcad224 */ /* 0x000fe200078e0aca */
[C---:B------:R-:W-:Y:S01]  /*5870*/  ISETP.GT.U32.AND P5, PT, R0.reuse, R206, PT ;  /* 0x000000ce0000720c */ /* 0x040fe20003fa4070 */
[----:B------:R-:W-:Y:S01]  /*5880*/  @!P2 IMAD.IADD R203, R203, 0x1, -R0 ;  /* 0x00000001cbcba824 */ /* 0x000fe200078e0a00 */
[----:B------:R-:W-:Y:S01]  /*5890*/  IABS R11, R5 ;  /* 0x00000005000b7213 */ /* 0x000fe20000000000 */
[----:B------:R-:W-:Y:S01]  /*58a0*/  IMAD R99, R0, R100, R99 ;  /* 0x0000006400637224 */ /* 0x000fe200078e0263 */
[----:B------:R-:W-:-:S02]  /*58b0*/  ISETP.GE.AND P6, PT, R13, RZ, PT ;  /* 0x000000ff0d00720c */ /* 0x000fc40003fc6270 */
[----:B------:R-:W-:Y:S02]  /*58c0*/  ISETP.GT.U32.AND P1, PT, R0, R203, PT ;  /* 0x000000cb0000720c */ /* 0x000fe40003f24070 */
[----:B------:R-:W-:Y:S01]  /*58d0*/  ISETP.GE.AND P2, PT, R16, RZ, PT ;  /* 0x000000ff1000720c */ /* 0x000fe20003f46270 */
[--C-:B------:R-:W-:Y:S01]  /*58e0*/  @!P3 IMAD.IADD R205, R205, 0x1, -R0.reuse ;  /* 0x00000001cdcdb824 */ /* 0x100fe200078e0a00 */
[----:B------:R-:W-:Y:S01]  /*58f0*/  ISETP.GE.AND P3, PT, R5, RZ, PT ;  /* 0x000000ff0500720c */ /* 0x000fe20003f66270 */
[----:B------:R-:W-:Y:S01]  /*5900*/  @!P0 IMAD.IADD R204, R204, 0x1, -R0 ;  /* 0x00000001cccc8824 */ /* 0x000fe200078e0a00 */
[----:B------:R-:W-:Y:S01]  /*5910*/  ISETP.GE.AND P0, PT, R4, RZ, PT ;  /* 0x000000ff0400720c */ /* 0x000fe20003f06270 */
[----:B------:R-:W-:Y:S01]  /*5920*/  IMAD.HI.U32 R4, R2, R207, RZ ;  /* 0x000000cf02047227 */ /* 0x000fe200078e00ff */
[----:B------:R-:W-:Y:S02]  /*5930*/  @!P5 IADD3 R206, R206, -R0, RZ ;  /* 0x80000000ceced210 */ /* 0x000fe40007ffe0ff */
[----:B------:R-:W-:Y:S01]  /*5940*/  ISETP.GT.U32.AND P5, PT, R0, R205, PT ;  /* 0x000000cd0000720c */ /* 0x000fe20003fa4070 */
[----:B------:R-:W-:Y:S01]  /*5950*/  IMAD.MOV R4, RZ, RZ, -R4 ;  /* 0x000000ffff047224 */ /* 0x000fe200078e0a04 */
[----:B------:R-:W-:Y:S01]  /*5960*/  IABS R13, R10 ;  /* 0x0000000a000d7213 */ /* 0x000fe20000000000 */
[----:B------:R-:W-:Y:S01]  /*5970*/  @!P1 IMAD.IADD R203, R203, 0x1, -R0 ;  /* 0x00000001cbcb9824 */ /* 0x000fe200078e0a00 */
[----:B------:R-:W-:Y:S01]  /*5980*/  ISETP.GE.AND P1, PT, R14, RZ, PT ;  /* 0x000000ff0e00720c */ /* 0x000fe20003f26270 */
[C---:B------:R-:W-:Y:S01]  /*5990*/  IMAD R207, R0.reuse, R4, R207 ;  /* 0x0000000400cf7224 */ /* 0x040fe200078e02cf */
[C---:B------:R-:W-:Y:S01]  /*59a0*/  LOP3.LUT R4, R3.reuse, 0xd4, RZ, 0xfc, !PT ;  /* 0x000000d403047812 */ /* 0x040fe200078efcff */
[----:B------:R-:W-:Y:S01]  /*59b0*/  @!P4 IMAD.MOV R203, RZ, RZ, -R203 ;  /* 0x000000ffffcbc224 */ /* 0x000fe200078e0acb */
[----:B------:R-:W-:Y:S01]  /*59c0*/  ISETP.GT.U32.AND P4, PT, R0, R206, PT ;  /* 0x000000ce0000720c */ /* 0x000fe20003f84070 */
[----:B------:R-:W-:Y:S01]  /*59d0*/  IMAD.HI.U32 R5, R2, R11, RZ ;  /* 0x0000000b02057227 */ /* 0x000fe200078e00ff */
[----:B------:R-:W-:-:S02]  /*59e0*/  LOP3.LUT R12, R3, 0xdc, RZ, 0xfc, !PT ;  /* 0x000000dc030c7812 */ /* 0x000fc400078efcff */
[----:B------:R-:W-:Y:S01]  /*59f0*/  LOP3.LUT R14, R3, 0xe0, RZ, 0xfc, !PT ;  /* 0x000000e0030e7812 */ /* 0x000fe200078efcff */
[--C-:B------:R-:W-:Y:S01]  /*5a00*/  @!P5 IMAD.IADD R205, R205, 0x1, -R0.reuse ;  /* 0x00000001cdcdd824 */ /* 0x100fe200078e0a00 */
[C---:B------:R-:W-:Y:S01]  /*5a10*/  ISETP.GT.U32.AND P5, PT, R0.reuse, R207, PT ;  /* 0x000000cf0000720c */ /* 0x040fe20003fa4070 */
[----:B------:R-:W-:Y:S01]  /*5a20*/  IMAD.MOV R5, RZ, RZ, -R5 ;  /* 0x000000ffff057224 */ /* 0x000fe200078e0a05 */
[----:B------:R-:W-:Y:S01]  /*5a30*/  LOP3.LUT R16, R3, 0x118, RZ, 0xfc, !PT ;  /* 0x0000011803107812 */ /* 0x000fe200078efcff */
[----:B------:R-:W-:Y:S01]  /*5a40*/  @!P6 IMAD.MOV R205, RZ, RZ, -R205 ;  /* 0x000000ffffcde224 */ /* 0x000fe200078e0acd */
[----:B------:R-:W-:Y:S01]  /*5a50*/  IABS R100, R119 ;  /* 0x0000007700647213 */ /* 0x000fe20000000000 */
[----:B------:R-:W-:Y:S01]  /*5a60*/  IMAD R208, R0, R5, R11 ;  /* 0x0000000500d07224 */ /* 0x000fe200078e020b */
[----:B------:R-:W-:Y:S01]  /*5a70*/  IABS R11, R4 ;  /* 0x00000004000b7213 */ /* 0x000fe20000000000 */
[----:B------:R-:W-:Y:S01]  /*5a80*/  @!P4 IMAD.IADD R206, R206, 0x1, -R0 ;  /* 0x00000001cecec824 */ /* 0x000fe200078e0a00 */
[----:B------:R-:W-:Y:S01]  /*5a90*/  ISETP.GE.AND P4, PT, R4, RZ, PT ;  /* 0x000000ff0400720c */ /* 0x000fe20003f86270 */
[----:B------:R-:W-:Y:S01]  /*5aa0*/  IMAD.HI.U32 R4, R2, R209, RZ ;  /* 0x000000d102047227 */ /* 0x000fe200078e00ff */
[----:B------:R-:W-:-:S03]  /*5ab0*/  ISETP.GT.U32.AND P6, PT, R0, R208, PT ;  /* 0x000000d00000720c */ /* 0x000fc60003fc4070 */
[----:B------:R-:W-:Y:S01]  /*5ac0*/  @!P5 IMAD.IADD R207, R207, 0x1, -R0 ;  /* 0x00000001cfcfd824 */ /* 0x000fe200078e0a00 */
[----:B------:R-:W-:Y:S01]  /*5ad0*/  IADD3 R5, -R4, RZ, RZ ;  /* 0x000000ff04057210 */ /* 0x000fe20007ffe1ff */
[----:B------:R-:W-:Y:S01]  /*5ae0*/  @!P2 IMAD.MOV R204, RZ, RZ, -R204 ;  /* 0x000000ffffcca224 */ /* 0x000fe200078e0acc */
[----:B------:R-:W-:Y:S01]  /*5af0*/  ISETP.GE.AND P2, PT, R6, RZ, PT ;  /* 0x000000ff0600720c */ /* 0x000fe20003f46270 */
[----:B------:R-:W-:Y:S01]  /*5b00*/  IMAD.HI.U32 R4, R2, R11, RZ ;  /* 0x0000000b02047227 */ /* 0x000fe200078e00ff */
[----:B------:R-:W-:Y:S02]  /*5b10*/  ISETP.GT.U32.AND P5, PT, R0, R207, PT ;  /* 0x000000cf0000720c */ /* 0x000fe40003fa4070 */
[----:B------:R-:W-:Y:S01]  /*5b20*/  LOP3.LUT R6, R3, 0xd6, RZ, 0xfc, !PT ;  /* 0x000000d603067812 */ /* 0x000fe200078efcff */
[----:B------:R-:W-:Y:S02]  /*5b30*/  IMAD.MOV R4, RZ, RZ, -R4 ;  /* 0x000000ffff047224 */ /* 0x000fe400078e0a04 */
[----:B------:R-:W-:Y:S01]  /*5b40*/  @!P6 IMAD.IADD R208, R208, 0x1, -R0 ;  /* 0x00000001d0d0e824 */ /* 0x000fe200078e0a00 */
[----:B------:R-:W-:Y:S01]  /*5b50*/  IABS R211, R6 ;  /* 0x0000000600d37213 */ /* 0x000fe20000000000 */
[----:B------:R-:W-:-:S02]  /*5b60*/  IMAD R209, R0, R5, R209 ;  /* 0x0000000500d17224 */ /* 0x000fc400078e02d1 */
[C---:B------:R-:W-:Y:S01]  /*5b70*/  IMAD R210, R0.reuse, R4, R11 ;  /* 0x0000000400d27224 */ /* 0x040fe200078e020b */
[----:B------:R-:W-:Y:S01]  /*5b80*/  ISETP.GT.U32.AND P6, PT, R0, R208, PT ;  /* 0x000000d00000720c */ /* 0x000fe20003fc4070 */
[----:B------:R-:W-:Y:S01]  /*5b90*/  IMAD.HI.U32 R4, R2, R211, RZ ;  /* 0x000000d302047227 */ /* 0x000fe200078e00ff */
[----:B------:R-:W-:-:S03]  /*5ba0*/  IABS R11, R14 ;  /* 0x0000000e000b7213 */ /* 0x000fc60000000000 */
[----:B------:R-:W-:Y:S01]  /*5bb0*/  @!P5 IMAD.IADD R207, R207, 0x1, -R0 ;  /* 0x00000001cfcfd824 */ /* 0x000fe200078e0a00 */
[----:B------:R-:W-:Y:S01]  /*5bc0*/  ISETP.GT.U32.AND P5, PT, R0, R209, PT ;  /* 0x000000d10000720c */ /* 0x000fe20003fa4070 */
[----:B------:R-:W-:Y:S01]  /*5bd0*/  IMAD.HI.U32 R5, R2, R13, RZ ;  /* 0x0000000d02057227 */ /* 0x000fe200078e00ff */
[----:B------:R-:W-:-:S03]  /*5be0*/  IADD3 R4, -R4, RZ, RZ ;  /* 0x000000ff04047210 */ /* 0x000fc60007ffe1ff */
[----:B------:R-:W-:Y:S02]  /*5bf0*/  IMAD.MOV R5, RZ, RZ, -R5 ;  /* 0x000000ffff057224 */ /* 0x000fe400078e0a05 */
[----:B------:R-:W-:Y:S02]  /*5c00*/  IMAD R211, R0, R4, R211 ;  /* 0x0000000400d37224 */ /* 0x000fe400078e02d3 */
[----:B------:R-:W-:Y:S01]  /*5c10*/  @!P1 IMAD.MOV R206, RZ, RZ, -R206 ;  /* 0x000000ffffce9224 */ /* 0x000fe200078e0ace */
[----:B------:R-:W-:Y:S01]  /*5c20*/  ISETP.GE.AND P1, PT, R6, RZ, PT ;  /* 0x000000ff0600720c */ /* 0x000fe20003f26270 */
[----:B------:R-:W-:Y:S01]  /*5c30*/  IMAD R212, R0, R5, R13 ;  /* 0x0000000500d47224 */ /* 0x000fe200078e020d */
[----:B------:R-:W-:Y:S01]  /*5c40*/  LOP3.LUT R6, R3, 0xda, RZ, 0xfc, !PT ;  /* 0x000000da03067812 */ /* 0x000fe200078efcff */
[--C-:B------:R-:W-:Y:S01]  /*5c50*/  @!P6 IMAD.IADD R208, R208, 0x1, -R0.reuse ;  /* 0x00000001d0d0e824 */ /* 0x100fe200078e0a00 */
[C---:B------:R-:W-:Y:S01]  /*5c60*/  ISETP.GT.U32.AND P6, PT, R0.reuse, R211, PT ;  /* 0x000000d30000720c */ /* 0x040fe20003fc4070 */
[----:B------:R-:W-:Y:S01]  /*5c70*/  @!P5 IMAD.IADD R209, R209, 0x1, -R0 ;  /* 0x00000001d1d1d824 */ /* 0x000fe200078e0a00 */
[C---:B------:R-:W-:Y:S01]  /*5c80*/  ISETP.GT.U32.AND P5, PT, R0.reuse, R212, PT ;  /* 0x000000d40000720c */ /* 0x040fe20003fa4070 */
[----:B------:R-:W-:Y:S01]  /*5c90*/  @!P0 IMAD.MOV R207, RZ, RZ, -R207 ;  /* 0x000000ffffcf8224 */ /* 0x000fe200078e0acf */
[----:B------:R-:W-:Y:S01]  /*5ca0*/  IABS R213, R6 ;  /* 0x0000000600d57213 */ /* 0x000fe20000000000 */
[----:B------:R-:W-:Y:S01]  /*5cb0*/  @!P3 IMAD.MOV R208, RZ, RZ, -R208 ;  /* 0x000000ffffd0b224 */ /* 0x000fe200078e0ad0 */
[----:B------:R-:W-:-:S02]  /*5cc0*/  ISETP.GT.U32.AND P0, PT, R0, R210, PT ;  /* 0x000000d20000720c */ /* 0x000fc40003f04070 */
[----:B------:R-:W-:Y:S01]  /*5cd0*/  IABS R5, R12 ;  /* 0x0000000c00057213 */ /* 0x000fe20000000000 */
[----:B------:R-:W-:Y:S01]  /*5ce0*/  IMAD.HI.U32 R4, R2, R213, RZ ;  /* 0x000000d502047227 */ /* 0x000fe200078e00ff */
[----:B------:R-:W-:-:S03]  /*5cf0*/  LOP3.LUT R13, R3, 0xde, RZ, 0xfc, !PT ;  /* 0x000000de030d7812 */ /* 0x000fc600078efcff */
[----:B------:R-:W-:Y:S01]  /*5d00*/  IMAD.MOV R4, RZ, RZ, -R4 ;  /* 0x000000ffff047224 */ /* 0x000fe200078e0a04 */
[----:B------:R-:W-:Y:S01]  /*5d10*/  @!P6 IADD3 R211, R211, -R0, RZ ;  /* 0x80000000d3d3e210 */ /* 0x000fe20007ffe0ff */
[----:B------:R-:W-:Y:S01]  /*5d20*/  @!P5 IMAD.IADD R212, R212, 0x1, -R0 ;  /* 0x00000001d4d4d824 */ /* 0x000fe200078e0a00 */
[----:B------:R-:W-:Y:S01]  /*5d30*/  IABS R215, R13 ;  /* 0x0000000d00d77213 */ /* 0x000fe20000000000 */
[C---:B------:R-:W-:Y:S01]  /*5d40*/  IMAD R213, R0.reuse, R4, R213 ;  /* 0x0000000400d57224 */ /* 0x040fe200078e02d5 */
[----:B------:R-:W-:Y:S01]  /*5d50*/  ISETP.GT.U32.AND P5, PT, R0, R211, PT ;  /* 0x000000d30000720c */ /* 0x000fe20003fa4070 */
[----:B------:R-:W-:Y:S01]  /*5d60*/  IMAD.HI.U32 R4, R2, R5, RZ ;  /* 0x0000000502047227 */ /* 0x000fe200078e00ff */
[----:B------:R-:W-:-:S03]  /*5d70*/  ISETP.GT.U32.AND P3, PT, R0, R212, PT ;  /* 0x000000d40000720c */ /* 0x000fc60003f64070 */
[----:B------:R-:W-:Y:S01]  /*5d80*/  @!P0 IMAD.IADD R210, R210, 0x1, -R0 ;  /* 0x00000001d2d28824 */ /* 0x000fe200078e0a00 */
[----:B------:R-:W-:Y:S01]  /*5d90*/  ISETP.GT.U32.AND P0, PT, R0, R209, PT ;  /* 0x000000d10000720c */ /* 0x000fe20003f04070 */
[----:B------:R-:W-:-:S03]  /*5da0*/  IMAD.MOV R4, RZ, RZ, -R4 ;  /* 0x000000ffff047224 */ /* 0x000fc600078e0a04 */
[C---:B------:R-:W-:Y:S01]  /*5db0*/  ISETP.GT.U32.AND P6, PT, R0.reuse, R210, PT ;  /* 0x000000d20000720c */ /* 0x040fe20003fc4070 */
[----:B------:R-:W-:Y:S02]  /*5dc0*/  IMAD R214, R0, R4, R5 ;  /* 0x0000000400d67224 */ /* 0x000fe400078e0205 */
[----:B------:R-:W-:Y:S02]  /*5dd0*/  @!P5 IMAD.IADD R211, R211, 0x1, -R0 ;  /* 0x00000001d3d3d824 */ /* 0x000fe400078e0a00 */
[----:B------:R-:W-:Y:S01]  /*5de0*/  IMAD.HI.U32 R4, R2, R215, RZ ;  /* 0x000000d702047227 */ /* 0x000fe200078e00ff */
[----:B------:R-:W-:Y:S02]  /*5df0*/  ISETP.GT.U32.AND P5, PT, R0, R214, PT ;  /* 0x000000d60000720c */ /* 0x000fe40003fa4070 */
[----:B------:R-:W-:Y:S01]  /*5e00*/  @!P3 IADD3 R212, R212, -R0, RZ ;  /* 0x80000000d4d4b210 */ /* 0x000fe20007ffe0ff */
[----:B------:R-:W-:Y:S01]  /*5e10*/  IMAD.MOV R4, RZ, RZ, -R4 ;  /* 0x000000ffff047224 */ /* 0x000fe200078e0a04 */
[----:B------:R-:W-:Y:S01]  /*5e20*/  ISETP.GE.AND P3, PT, R6, RZ, PT ;  /* 0x000000ff0600720c */ /* 0x000fe20003f66270 */
[--C-:B------:R-:W-:Y:S01]  /*5e30*/  @!P0 IMAD.IADD R209, R209, 0x1, -R0.reuse ;  /* 0x00000001d1d18824 */ /* 0x100fe200078e0a00 */
[----:B------:R-:W-:Y:S01]  /*5e40*/  ISETP.GT.U32.AND P0, PT, R0, R213, PT ;  /* 0x000000d50000720c */ /* 0x000fe20003f04070 */
[----:B------:R-:W-:Y:S01]  /*5e50*/  @!P6 IMAD.IADD R210, R210, 0x1, -R0 ;  /* 0x00000001d2d2e824 */ /* 0x000fe200078e0a00 */
[----:B------:R-:W-:Y:S01]  /*5e60*/  ISETP.GE.AND P6, PT, R10, RZ, PT ;  /* 0x000000ff0a00720c */ /* 0x000fe20003fc6270 */
[----:B------:R-:W-:Y:S01]  /*5e70*/  IMAD R215, R0, R4, R215 ;  /* 0x0000000400d77224 */ /* 0x000fe200078e02d7 */
[----:B------:R-:W-:Y:S01]  /*5e80*/  LOP3.LUT R10, R3, 0xe2, RZ, 0xfc, !PT ;  /* 0x000000e2030a7812 */ /* 0x000fe200078efcff */
[----:B------:R-:W-:Y:S01]  /*5e90*/  IMAD.HI.U32 R5, R2, R11, RZ ;  /* 0x0000000b02057227 */ /* 0x000fe200078e00ff */
[----:B------:R-:W-:-:S02]  /*5ea0*/  @!P4 IADD3 R210, -R210, RZ, RZ ;  /* 0x000000ffd2d2c210 */ /* 0x000fc40007ffe1ff */
[----:B------:R-:W-:Y:S01]  /*5eb0*/  IABS R217, R10 ;  /* 0x0000000a00d97213 */ /* 0x000fe20000000000 */
[----:B------:R-:W-:Y:S01]  /*5ec0*/  @!P5 IMAD.IADD R214, R214, 0x1, -R0 ;  /* 0x00000001d6d6d824 */ /* 0x000fe200078e0a00 */
[----:B------:R-:W-:Y:S01]  /*5ed0*/  LOP3.LUT R6, R3, 0xe4, RZ, 0xfc, !PT ;  /* 0x000000e403067812 */ /* 0x000fe200078efcff */
[----:B------:R-:W-:Y:S01]  /*5ee0*/  IMAD.MOV R5, RZ, RZ, -R5 ;  /* 0x000000ffff057224 */ /* 0x000fe200078e0a05 */
[----:B------:R-:W-:Y:S01]  /*5ef0*/  ISETP.GT.U32.AND P4, PT, R0, R215, PT ;  /* 0x000000d70000720c */ /* 0x000fe20003f84070 */
[----:B------:R-:W-:Y:S01]  /*5f00*/  IMAD.HI.U32 R4, R2, R217, RZ ;  /* 0x000000d902047227 */ /* 0x000fe200078e00ff */
[----:B------:R-:W-:-:S03]  /*5f10*/  ISETP.GT.U32.AND P5, PT, R0, R214, PT ;  /* 0x000000d60000720c */ /* 0x000fc60003fa4070 */
[----:B------:R-:W-:Y:S02]  /*5f20*/  IMAD.MOV R4, RZ, RZ, -R4 ;  /* 0x000000ffff047224 */ /* 0x000fe400078e0a04 */
[--C-:B------:R-:W-:Y:S01]  /*5f30*/  @!P0 IMAD.IADD R213, R213, 0x1, -R0.reuse ;  /* 0x00000001d5d58824 */ /* 0x100fe200078e0a00 */
        /* <DEDUP_REMOVED lines=8> */
[C---:B------:R-:W-:Y:S01]  /*5fc0*/  ISETP.GT.U32.AND P5, PT, R0.reuse, R217, PT ;  /* 0x000000d90000720c */ /* 0x040fe20003fa4070 */
[----:B------:R-:W-:Y:S01]  /*5fd0*/  @!P6 IMAD.MOV R212, RZ, RZ, -R212 ;  /* 0x000000ffffd4e224 */ /* 0x000fe200078e0ad4 */
[----:B------:R-:W-:Y:S01]  /*5fe0*/  ISETP.GT.U32.AND P6, PT, R0, R216, PT ;  /* 0x000000d80000720c */ /* 0x000fe20003fc4070 */
[----:B------:R-:W-:Y:S01]  /*5ff0*/  IMAD.HI.U32 R4, R2, R5, RZ ;  /* 0x0000000502047227 */ /* 0x000fe200078e00ff */
[----:B------:R-:W-:-:S03]  /*6000*/  IABS R219, R12 ;  /* 0x0000000c00db7213 */ /* 0x000fc60000000000 */
[----:B------:R-:W-:Y:S01]  /*6010*/  @!P4 IMAD.IADD R215, R215, 0x1, -R0 ;  /* 0x00000001d7d7c824 */ /* 0x000fe200078e0a00 */
[----:B------:R-:W-:Y:S01]  /*6020*/  ISETP.GE.AND P4, PT, R10, RZ, PT ;  /* 0x000000ff0a00720c */ /* 0x000fe20003f86270 */
[----:B------:R-:W-:Y:S01]  /*6030*/  IMAD.MOV R218, RZ, RZ, -R4 ;  /* 0x000000ffffda7224 */ /* 0x000fe200078e0a04 */
[----:B------:R-:W-:Y:S01]  /*6040*/  LOP3.LUT R10, R3, 0xe8, RZ, 0xfc, !PT ;  /* 0x000000e8030a7812 */ /* 0x000fe200078efcff */
[----:B------:R-:W-:-:S03]  /*6050*/  IMAD.HI.U32 R4, R2, R219, RZ ;  /* 0x000000db02047227 */ /* 0x000fc600078e00ff */
[----:B------:R-:W-:Y:S01]  /*6060*/  IABS R11, R10 ;  /* 0x0000000a000b7213 */ /* 0x000fe20000000000 */
[--C-:B------:R-:W-:Y:S02]  /*6070*/  @!P5 IMAD.IADD R217, R217, 0x1, -R0.reuse ;  /* 0x00000001d9d9d824 */ /* 0x100fe400078e0a00 */
[--C-:B------:R-:W-:Y:S01]  /*6080*/  @!P2 IMAD.IADD R213, R213, 0x1, -R0.reuse ;  /* 0x00000001d5d5a824 */ /* 0x100fe200078e0a00 */
[----:B------:R-:W-:Y:S01]  /*6090*/  ISETP.GE.AND P2, PT, R14, RZ, PT ;  /* 0x000000ff0e00720c */ /* 0x000fe20003f46270 */
[----:B------:R-:W-:Y:S01]  /*60a0*/  @!P6 IMAD.IADD R216, R216, 0x1, -R0 ;  /* 0x00000001d8d8e824 */ /* 0x000fe200078e0a00 */
[C---:B------:R-:W-:Y:S01]  /*60b0*/  ISETP.GT.U32.AND P5, PT, R0.reuse, R217, PT ;  /* 0x000000d90000720c */ /* 0x040fe20003fa4070 */
[----:B------:R-:W-:Y:S01]  /*60c0*/  IMAD.MOV R4, RZ, RZ, -R4 ;  /* 0x000000ffff047224 */ /* 0x000fe200078e0a04 */
[C---:B------:R-:W-:Y:S01]  /*60d0*/  ISETP.GT.U32.AND P6, PT, R0.reuse, R215, PT ;  /* 0x000000d70000720c */ /* 0x040fe20003fc4070 */
[C---:B------:R-:W-:Y:S01]  /*60e0*/  IMAD R218, R0.reuse, R218, R5 ;  /* 0x000000da00da7224 */ /* 0x040fe200078e0205 */
[----:B------:R-:W-:Y:S01]  /*60f0*/  @!P3 IADD3 R213, -R213, RZ, RZ ;  /* 0x000000ffd5d5b210 */ /* 0x000fe20007ffe1ff */
[C---:B------:R-:W-:Y:S01]  /*6100*/  IMAD R219, R0.reuse, R4, R219 ;  /* 0x0000000400db7224 */ /* 0x040fe200078e02db */
[----:B------:R-:W-:Y:S01]  /*6110*/  ISETP.GT.U32.AND P3, PT, R0, R216, PT ;  /* 0x000000d80000720c */ /* 0x000fe20003f64070 */
[----:B------:R-:W-:Y:S01]  /*6120*/  IMAD.HI.U32 R4, R2, R11, RZ ;  /* 0x0000000b02047227 */ /* 0x000fe200078e00ff */
[----:B------:R-:W-:-:S03]  /*6130*/  LOP3.LUT R14, R3, 0xea, RZ, 0xfc, !PT ;  /* 0x000000ea030e7812 */ /* 0x000fc600078efcff */
[----:B------:R-:W-:Y:S01]  /*6140*/  @!P1 IMAD.MOV R211, RZ, RZ, -R211 ;  /* 0x000000ffffd39224 */ /* 0x000fe200078e0ad3 */
[----:B------:R-:W-:Y:S01]  /*6150*/  ISETP.GE.AND P1, PT, R13, RZ, PT ;  /* 0x000000ff0d00720c */ /* 0x000fe20003f26270 */
[--C-:B------:R-:W-:Y:S01]  /*6160*/  @!P5 IMAD.IADD R217, R217, 0x1, -R0.reuse ;  /* 0x00000001d9d9d824 */ /* 0x100fe200078e0a00 */
[C---:B------:R-:W-:Y:S01]  /*6170*/  ISETP.GT.U32.AND P5, PT, R0.reuse, R219, PT ;  /* 0x000000db0000720c */ /* 0x040fe20003fa4070 */
[----:B------:R-:W-:Y:S01]  /*6180*/  @!P6 IMAD.IADD R215, R215, 0x1, -R0 ;  /* 0x00000001d7d7e824 */ /* 0x000fe200078e0a00 */
[----:B------:R-:W-:Y:S01]  /*6190*/  ISETP.GT.U32.AND P6, PT, R0, R218, PT ;  /* 0x000000da0000720c */ /* 0x000fe20003fc4070 */
[----:B------:R-:W-:Y:S01]  /*61a0*/  @!P0 IMAD.MOV R214, RZ, RZ, -R214 ;  /* 0x000000ffffd68224 */ /* 0x000fe200078e0ad6 */
[----:B------:R-:W-:Y:S01]  /*61b0*/  IADD3 R4, -R4, RZ, RZ ;  /* 0x000000ff04047210 */ /* 0x000fe20007ffe1ff */
[--C-:B------:R-:W-:Y:S01]  /*61c0*/  @!P3 IMAD.IADD R216, R216, 0x1, -R0.reuse ;  /* 0x00000001d8d8b824 */ /* 0x100fe200078e0a00 */
[----:B------:R-:W-:Y:S01]  /*61d0*/  ISETP.GE.AND P3, PT, R6, RZ, PT ;  /* 0x000000ff0600720c */ /* 0x000fe20003f66270 */
[----:B------:R-:W-:Y:S01]  /*61e0*/  @!P4 IMAD.MOV R217, RZ, RZ, -R217 ;  /* 0x000000ffffd9c224 */ /* 0x000fe200078e0ad9 */
[----:B------:R-:W-:Y:S01]  /*61f0*/  LOP3.LUT R6, R3, 0xec, RZ, 0xfc, !PT ;  /* 0x000000ec03067812 */ /* 0x000fe200078efcff */
[C---:B------:R-:W-:Y:S01]  /*6200*/  IMAD R220, R0.reuse, R4, R11 ;  /* 0x0000000400dc7224 */ /* 0x040fe200078e020b */
[----:B------:R-:W-:Y:S01]  /*6210*/  IABS R221, R14 ;  /* 0x0000000e00dd7213 */ /* 0x000fe20000000000 */
[----:B------:R-:W-:Y:S01]  /*6220*/  @!P1 IMAD.MOV R215, RZ, RZ, -R215 ;  /* 0x000000ffffd79224 */ /* 0x000fe200078e0ad7 */
[----:B------:R-:W-:Y:S01]  /*6230*/  IABS R13, R6 ;  /* 0x00000006000d7213 */ /* 0x000fe20000000000 */
[--C-:B------:R-:W-:Y:S01]  /*6240*/  @!P5 IMAD.IADD R219, R219, 0x1, -R0.reuse ;  /* 0x00000001dbdbd824 */ /* 0x100fe200078e0a00 */
[----:B------:R-:W-:Y:S01]  /*6250*/  ISETP.GT.U32.AND P1, PT, R0, R220, PT ;  /* 0x000000dc0000720c */ /* 0x000fe20003f24070 */
[----:B------:R-:W-:Y:S01]  /*6260*/  @!P6 IMAD.IADD R218, R218, 0x1, -R0 ;  /* 0x00000001dadae824 */ /* 0x000fe200078e0a00 */
[----:B------:R-:W-:Y:S01]  /*6270*/  ISETP.GE.AND P6, PT, R12, RZ, PT ;  /* 0x000000ff0c00720c */ /* 0x000fe20003fc6270 */
[----:B------:R-:W-:Y:S01]  /*6280*/  IMAD.HI.U32 R4, R2, R13, RZ ;  /* 0x0000000d02047227 */ /* 0x000fe200078e00ff */
[----:B------:R-:W-:-:S02]  /*6290*/  ISETP.GT.U32.AND P5, PT, R0, R219, PT ;  /* 0x000000db0000720c */ /* 0x000fc40003fa4070 */
[----:B------:R-:W-:Y:S01]  /*62a0*/  ISETP.GT.U32.AND P0, PT, R0, R218, PT ;  /* 0x000000da0000720c */ /* 0x000fe20003f04070 */
[----:B------:R-:W-:Y:S01]  /*62b0*/  IMAD.MOV R4, RZ, RZ, -R4 ;  /* 0x000000ffff047224 */ /* 0x000fe200078e0a04 */
[C---:B------:R-:W-:Y:S01]  /*62c0*/  LOP3.LUT R12, R3.reuse, 0xee, RZ, 0xfc, !PT ;  /* 0x000000ee030c7812 */ /* 0x040fe200078efcff */
[----:B------:R-:W-:Y:S01]  /*62d0*/  IMAD.HI.U32 R5, R2, R221, RZ ;  /* 0x000000dd02057227 */ /* 0x000fe200078e00ff */
[----:B------:R-:W-:Y:S02]  /*62e0*/  @!P2 IADD3 R216, -R216, RZ, RZ ;  /* 0x000000ffd8d8a210 */ /* 0x000fe40007ffe1ff */
[----:B------:R-:W-:Y:S01]  /*62f0*/  IABS R223, R12 ;  /* 0x0000000c00df7213 */ /* 0x000fe20000000000 */
[----:B------:R-:W-:Y:S01]  /*6300*/  IMAD R222, R0, R4, R13 ;  /* 0x0000000400de7224 */ /* 0x000fe200078e020d */
[----:B------:R-:W-:Y:S01]  /*6310*/  ISETP.GE.AND P2, PT, R10, RZ, PT ;  /* 0x000000ff0a00720c */ /* 0x000fe20003f46270 */
[----:B------:R-:W-:Y:S01]  /*6320*/  IMAD.MOV R5, RZ, RZ, -R5 ;  /* 0x000000ffff057224 */ /* 0x000fe200078e0a05 */
[----:B------:R-:W-:Y:S01]  /*6330*/  LOP3.LUT R10, R3, 0xf0, RZ, 0xfc, !PT ;  /* 0x000000f0030a7812 */ /* 0x000fe200078efcff */
[--C-:B------:R-:W-:Y:S01]  /*6340*/  @!P5 IMAD.IADD R219, R219, 0x1, -R0.reuse ;  /* 0x00000001dbdbd824 */ /* 0x100fe200078e0a00 */
[C---:B------:R-:W-:Y:S01]  /*6350*/  ISETP.GT.U32.AND P5, PT, R0.reuse, R222, PT ;  /* 0x000000de0000720c */ /* 0x040fe20003fa4070 */
[----:B------:R-:W-:Y:S01]  /*6360*/  IMAD R221, R0, R5, R221 ;  /* 0x0000000500dd7224 */ /* 0x000fe200078e02dd */
[----:B------:R-:W-:Y:S01]  /*6370*/  IABS R5, R10 ;  /* 0x0000000a00057213 */ /* 0x000fe20000000000 */
[--C-:B------:R-:W-:Y:S01]  /*6380*/  @!P0 IMAD.IADD R218, R218, 0x1, -R0.reuse ;  /* 0x00000001dada8824 */ /* 0x100fe200078e0a00 */
[----:B------:R-:W-:Y:S01]  /*6390*/  ISETP.GE.AND P0, PT, R14, RZ, PT ;  /* 0x000000ff0e00720c */ /* 0x000fe20003f06270 */
[----:B------:R-:W-:Y:S01]  /*63a0*/  @!P1 IMAD.IADD R220, R220, 0x1, -R0 ;  /* 0x00000001dcdc9824 */ /* 0x000fe200078e0a00 */
[----:B------:R-:W-:Y:S01]  /*63b0*/  ISETP.GT.U32.AND P4, PT, R0, R221, PT ;  /* 0x000000dd0000720c */ /* 0x000fe20003f84070 */
[----:B------:R-:W-:Y:S01]  /*63c0*/  IMAD.HI.U32 R4, R2, R223, RZ ;  /* 0x000000df02047227 */ /* 0x000fe200078e00ff */
[----:B------:R-:W-:-:S02]  /*63d0*/  @!P3 IADD3 R218, -R218, RZ, RZ ;  /* 0x000000ffdadab210 */ /* 0x000fc40007ffe1ff */
[----:B------:R-:W-:Y:S01]  /*63e0*/  ISETP.GT.U32.AND P3, PT, R0, R220, PT ;  /* 0x000000dc0000720c */ /* 0x000fe20003f64070 */
[----:B------:R-:W-:Y:S01]  /*63f0*/  IMAD.MOV R4, RZ, RZ, -R4 ;  /* 0x000000ffff047224 */ /* 0x000fe200078e0a04 */
[----:B------:R-:W-:Y:S01]  /*6400*/  ISETP.GE.AND P1, PT, R6, RZ, PT ;  /* 0x000000ff0600720c */ /* 0x000fe20003f26270 */
[--C-:B------:R-:W-:Y:S01]  /*6410*/  @!P5 IMAD.IADD R222, R222, 0x1, -R0.reuse ;  /* 0x00000001deded824 */ /* 0x100fe200078e0a00 */
[C---:B------:R-:W-:Y:S01]  /*6420*/  LOP3.LUT R6, R3.reuse, 0xf2, RZ, 0xfc, !PT ;  /* 0x000000f203067812 */ /* 0x040fe200078efcff */
[----:B------:R-:W-:Y:S01]  /*6430*/  IMAD R223, R0, R4, R223 ;  /* 0x0000000400df7224 */ /* 0x000fe200078e02df */
[----:B------:R-:W-:Y:S01]  /*6440*/  LOP3.LUT R14, R3, 0x104, RZ, 0xfc, !PT ;  /* 0x00000104030e7812 */ /* 0x000fe200078efcff */
[----:B------:R-:W-:Y:S01]  /*6450*/  IMAD.HI.U32 R4, R2, R5, RZ ;  /* 0x0000000502047227 */ /* 0x000fe200078e00ff */
[----:B------:R-:W-:Y:S02]  /*6460*/  ISETP.GT.U32.AND P5, PT, R0, R222, PT ;  /* 0x000000de0000720c */ /* 0x000fe40003fa4070 */
[----:B------:R-:W-:Y:S01]  /*6470*/  IABS R225, R6 ;  /* 0x0000000600e17213 */ /* 0x000fe20000000000 */
[----:B------:R-:W-:-:S02]  /*6480*/  @!P4 IMAD.IADD R221, R221, 0x1, -R0 ;  /* 0x00000001ddddc824 */ /* 0x000fc400078e0a00 */
[----:B------:R-:W-:Y:S02]  /*6490*/  IMAD.MOV R4, RZ, RZ, -R4 ;  /* 0x000000ffff047224 */ /* 0x000fe400078e0a04 */
[--C-:B------:R-:W-:Y:S01]  /*64a0*/  @!P3 IMAD.IADD R220, R220, 0x1, -R0.reuse ;  /* 0x00000001dcdcb824 */ /* 0x100fe200078e0a00 */
[C---:B------:R-:W-:Y:S01]  /*64b0*/  ISETP.GT.U32.AND P3, PT, R0.reuse, R223, PT ;  /* 0x000000df0000720c */ /* 0x040fe20003f64070 */
[C---:B------:R-:W-:Y:S01]  /*64c0*/  IMAD R224, R0.reuse, R4, R5 ;  /* 0x0000000400e07224 */ /* 0x040fe200078e0205 */
[----:B------:R-:W-:Y:S01]  /*64d0*/  ISETP.GT.U32.AND P4, PT, R0, R221, PT ;  /* 0x000000dd0000720c */ /* 0x000fe20003f84070 */
[----:B------:R-:W-:Y:S01]  /*64e0*/  @!P6 IMAD.MOV R219, RZ, RZ, -R219 ;  /* 0x000000ffffdbe224 */ /* 0x000fe200078e0adb */
[----:B------:R-:W-:Y:S01]  /*64f0*/  ISETP.GE.AND P6, PT, R12, RZ, PT ;  /* 0x000000ff0c00720c */ /* 0x000fe20003fc6270 */
[----:B------:R-:W-:Y:S01]  /*6500*/  @!P5 IMAD.IADD R222, R222, 0x1, -R0 ;  /* 0x00000001deded824 */ /* 0x000fe200078e0a00 */
[----:B------:R-:W-:Y:S01]  /*6510*/  ISETP.GT.U32.AND P5, PT, R0, R224, PT ;  /* 0x000000e00000720c */ /* 0x000fe20003fa4070 */
[----:B------:R-:W-:Y:S01]  /*6520*/  IMAD.HI.U32 R4, R2, R225, RZ ;  /* 0x000000e102047227 */ /* 0x000fe200078e00ff */
[----:B------:R-:W-:-:S03]  /*6530*/  LOP3.LUT R12, R3, 0xf6, RZ, 0xfc, !PT ;  /* 0x000000f6030c7812 */ /* 0x000fc600078efcff */
[----:B------:R-:W-:Y:S01]  /*6540*/  @!P2 IMAD.MOV R220, RZ, RZ, -R220 ;  /* 0x000000ffffdca224 */ /* 0x000fe200078e0adc */
[----:B------:R-:W-:Y:S01]  /*6550*/  IABS R227, R12 ;  /* 0x0000000c00e37213 */ /* 0x000fe20000000000 */
[--C-:B------:R-:W-:Y:S01]  /*6560*/  @!P3 IMAD.IADD R223, R223, 0x1, -R0.reuse ;  /* 0x00000001dfdfb824 */ /* 0x100fe200078e0a00 */
[----:B------:R-:W-:Y:S01]  /*6570*/  IADD3 R4, -R4, RZ, RZ ;  /* 0x000000ff04047210 */ /* 0x000fe20007ffe1ff */
[--C-:B------:R-:W-:Y:S01]  /*6580*/  @!P4 IMAD.IADD R221, R221, 0x1, -R0.reuse ;  /* 0x00000001ddddc824 */ /* 0x100fe200078e0a00 */
[----:B------:R-:W-:Y:S01]  /*6590*/  ISETP.GE.AND P4, PT, R10, RZ, PT ;  /* 0x000000ff0a00720c */ /* 0x000fe20003f86270 */
[----:B------:R-:W-:Y:S01]  /*65a0*/  IMAD.HI.U32 R5, R2, R227, RZ ;  /* 0x000000e302057227 */ /* 0x000fe200078e00ff */
[----:B------:R-:W-:Y:S02]  /*65b0*/  LOP3.LUT R10, R3, 0xf4, RZ, 0xfc, !PT ;  /* 0x000000f4030a7812 */ /* 0x000fe400078efcff */
[C---:B------:R-:W-:Y:S01]  /*65c0*/  ISETP.GT.U32.AND P2, PT, R0.reuse, R223, PT ;  /* 0x000000df0000720c */ /* 0x040fe20003f44070 */
[----:B------:R-:W-:Y:S01]  /*65d0*/  IMAD R225, R0, R4, R225 ;  /* 0x0000000400e17224 */ /* 0x000fe200078e02e1 */
[----:B------:R-:W-:Y:S01]  /*65e0*/  IABS R11, R10 ;  /* 0x0000000a000b7213 */ /* 0x000fe20000000000 */
[----:B------:R-:W-:Y:S01]  /*65f0*/  @!P5 IMAD.IADD R224, R224, 0x1, -R0 ;  /* 0x00000001e0e0d824 */ /* 0x000fe200078e0a00 */
[----:B------:R-:W-:Y:S01]  /*6600*/  IADD3 R5, -R5, RZ, RZ ;  /* 0x000000ff05057210 */ /* 0x000fe20007ffe1ff */
[----:B------:R-:W-:Y:S01]  /*6610*/  @!P0 IMAD.MOV R221, RZ, RZ, -R221 ;  /* 0x000000ffffdd8224 */ /* 0x000fe200078e0add */
[----:B------:R-:W-:Y:S01]  /*6620*/  ISETP.GT.U32.AND P0, PT, R0, R225, PT ;  /* 0x000000e10000720c */ /* 0x000fe20003f04070 */
[----:B------:R-:W-:Y:S01]  /*6630*/  IMAD.HI.U32 R4, R2, R11, RZ ;  /* 0x0000000b02047227 */ /* 0x000fe200078e00ff */
[----:B------:R-:W-:-:S02]  /*6640*/  ISETP.GT.U32.AND P5, PT, R0, R224, PT ;  /* 0x000000e00000720c */ /* 0x000fc40003fa4070 */
[----:B------:R-:W-:Y:S01]  /*6650*/  ISETP.GE.AND P3, PT, R6, RZ, PT ;  /* 0x000000ff0600720c */ /* 0x000fe20003f66270 */
[----:B------:R-:W-:Y:S01]  /*6660*/  IMAD.MOV R4, RZ, RZ, -R4 ;  /* 0x000000ffff047224 */ /* 0x000fe200078e0a04 */
[----:B------:R-:W-:Y:S01]  /*6670*/  LOP3.LUT R6, R3, 0xf8, RZ, 0xfc, !PT ;  /* 0x000000f803067812 */ /* 0x000fe200078efcff */
        /* <DEDUP_REMOVED lines=8> */
[--C-:B------:R-:W-:Y:S01]  /*6700*/  @!P5 IMAD.IADD R224, R224, 0x1, -R0.reuse ;  /* 0x00000001e0e0d824 */ /* 0x100fe200078e0a00 */
[----:B------:R-:W-:Y:S01]  /*6710*/  ISETP.GT.U32.AND P5, PT, R0, R226, PT ;  /* 0x000000e20000720c */ /* 0x000fe20003fa4070 */
[----:B------:R-:W-:Y:S01]  /*6720*/  @!P0 IMAD.IADD R225, R225, 0x1, -R0 ;  /* 0x00000001e1e18824 */ /* 0x000fe200078e0a00 */
[----:B------:R-:W-:Y:S01]  /*6730*/  IABS R229, R5 ;  /* 0x0000000500e57213 */ /* 0x000fe20000000000 */
[----:B------:R-:W-:Y:S01]  /*6740*/  @!P1 IMAD.MOV R222, RZ, RZ, -R222 ;  /* 0x000000ffffde9224 */ /* 0x000fe200078e0ade */
[----:B------:R-:W-:Y:S01]  /*6750*/  ISETP.GE.AND P1, PT, R10, RZ, PT ;  /* 0x000000ff0a00720c */ /* 0x000fe20003f26270 */
[----:B------:R-:W-:Y:S01]  /*6760*/  IMAD.HI.U32 R4, R2, R11, RZ ;  /* 0x0000000b02047227 */ /* 0x000fe200078e00ff */
[----:B------:R-:W-:-:S02]  /*6770*/  ISETP.GT.U32.AND P0, PT, R0, R225, PT ;  /* 0x000000e10000720c */ /* 0x000fc40003f04070 */
[----:B------:R-:W-:Y:S01]  /*6780*/  LOP3.LUT R10, R3, 0xfc, RZ, 0xfc, !PT ;  /* 0x000000fc030a7812 */ /* 0x000fe200078efcff */
[----:B------:R-:W-:Y:S01]  /*6790*/  @!P4 IMAD.MOV R224, RZ, RZ, -R224 ;  /* 0x000000ffffe0c224 */ /* 0x000fe200078e0ae0 */
[----:B------:R-:W-:Y:S01]  /*67a0*/  IADD3 R228, -R4, RZ, RZ ;  /* 0x000000ff04e47210 */ /* 0x000fe20007ffe1ff */
[--C-:B------:R-:W-:Y:S01]  /*67b0*/  @!P6 IMAD.IADD R227, R227, 0x1, -R0.reuse ;  /* 0x00000001e3e3e824 */ /* 0x100fe200078e0a00 */
[----:B------:R-:W-:Y:S01]  /*67c0*/  IABS R13, R10 ;  /* 0x0000000a000d7213 */ /* 0x000fe20000000000 */
[----:B------:R-:W-:Y:S01]  /*67d0*/  @!P5 IMAD.IADD R226, R226, 0x1, -R0 ;  /* 0x00000001e2e2d824 */ /* 0x000fe200078e0a00 */
[----:B------:R-:W-:Y:S01]  /*67e0*/  ISETP.GE.AND P4, PT, R6, RZ, PT ;  /* 0x000000ff0600720c */ /* 0x000fe20003f86270 */
[C---:B------:R-:W-:Y:S01]  /*67f0*/  IMAD R228, R0.reuse, R228, R11 ;  /* 0x000000e400e47224 */ /* 0x040fe200078e020b */
[----:B------:R-:W-:Y:S01]  /*6800*/  ISETP.GT.U32.AND P6, PT, R0, R227, PT ;  /* 0x000000e30000720c */ /* 0x000fe20003fc4070 */
[----:B------:R-:W-:Y:S01]  /*6810*/  IMAD.HI.U32 R4, R2, R229, RZ ;  /* 0x000000e502047227 */ /* 0x000fe200078e00ff */
[----:B------:R-:W-:-:S02]  /*6820*/  ISETP.GT.U32.AND P5, PT, R0, R226, PT ;  /* 0x000000e20000720c */ /* 0x000fc40003fa4070 */
[----:B------:R-:W-:Y:S01]  /*6830*/  LOP3.LUT R12, R3, 0x102, RZ, 0xfc, !PT ;  /* 0x00000102030c7812 */ /* 0x000fe200078efcff */
[----:B------:R-:W-:Y:S01]  /*6840*/  @!P0 IMAD.IADD R225, R225, 0x1, -R0 ;  /* 0x00000001e1e18824 */ /* 0x000fe200078e0a00 */
[----:B------:R-:W-:Y:S01]  /*6850*/  ISETP.GE.AND P0, PT, R5, RZ, PT ;  /* 0x000000ff0500720c */ /* 0x000fe20003f06270 */
[----:B------:R-:W-:Y:S01]  /*6860*/  IMAD.HI.U32 R5, R2, R13, RZ ;  /* 0x0000000d02057227 */ /* 0x000fe200078e00ff */
[----:B------:R-:W-:-:S03]  /*6870*/  IABS R233, R12 ;  /* 0x0000000c00e97213 */ /* 0x000fc60000000000 */
[----:B------:R-:W-:Y:S02]  /*6880*/  IMAD.MOV R5, RZ, RZ, -R5 ;  /* 0x000000ffff057224 */ /* 0x000fe400078e0a05 */
[--C-:B------:R-:W-:Y:S02]  /*6890*/  @!P6 IMAD.IADD R227, R227, 0x1, -R0.reuse ;  /* 0x00000001e3e3e824 */ /* 0x100fe400078e0a00 */
[----:B------:R-:W-:Y:S01]  /*68a0*/  IMAD R230, R0, R5, R13 ;  /* 0x0000000500e67224 */ /* 0x000fe200078e020d */
[----:B------:R-:W-:Y:S01]  /*68b0*/  IABS R13, R14 ;  /* 0x0000000e000d7213 */ /* 0x000fe20000000000 */
[----:B------:R-:W-:Y:S01]  /*68c0*/  @!P5 IMAD.IADD R226, R226, 0x1, -R0 ;  /* 0x00000001e2e2d824 */ /* 0x000fe200078e0a00 */
[C---:B------:R-:W-:Y:S01]  /*68d0*/  ISETP.GT.U32.AND P5, PT, R0.reuse, R228, PT ;  /* 0x000000e40000720c */ /* 0x040fe20003fa4070 */
[----:B------:R-:W-:Y:S01]  /*68e0*/  @!P2 IMAD.MOV R227, RZ, RZ, -R227 ;  /* 0x000000ffffe3a224 */ /* 0x000fe200078e0ae3 */
[----:B------:R-:W-:Y:S01]  /*68f0*/  ISETP.GT.U32.AND P2, PT, R0, R230, PT ;  /* 0x000000e60000720c */ /* 0x000fe20003f44070 */
[----:B------:R-:W-:Y:S01]  /*6900*/  IMAD.MOV R4, RZ, RZ, -R4 ;  /* 0x000000ffff047224 */ /* 0x000fe200078e0a04 */
[----:B------:R-:W-:Y:S01]  /*6910*/  @!P1 IADD3 R226, -R226, RZ, RZ ;  /* 0x000000ffe2e29210 */ /* 0x000fe20007ffe1ff */
[----:B------:R-:W-:Y:S01]  /*6920*/  @!P3 IMAD.MOV R225, RZ, RZ, -R225 ;  /* 0x000000ffffe1b224 */ /* 0x000fe200078e0ae1 */
[----:B------:R-:W-:Y:S01]  /*6930*/  ISETP.GE.AND P3, PT, R10, RZ, PT ;  /* 0x000000ff0a00720c */ /* 0x000fe20003f66270 */
[----:B------:R-:W-:Y:S01]  /*6940*/  IMAD R229, R0, R4, R229 ;  /* 0x0000000400e57224 */ /* 0x000fe200078e02e5 */
[----:B------:R-:W-:-:S02]  /*6950*/  LOP3.LUT R10, R3, 0x100, RZ, 0xfc, !PT ;  /* 0x00000100030a7812 */ /* 0x000fc400078efcff */
[----:B------:R-:W-:Y:S02]  /*6960*/  LOP3.LUT R4, R3, 0xfe, RZ, 0xfc, !PT ;  /* 0x000000fe03047812 */ /* 0x000fe400078efcff */
[----:B------:R-:W-:Y:S01]  /*6970*/  IABS R11, R10 ;  /* 0x0000000a000b7213 */ /* 0x000fe20000000000 */
[--C-:B------:R-:W-:Y:S01]  /*6980*/  @!P5 IMAD.IADD R228, R228, 0x1, -R0.reuse ;  /* 0x00000001e4e4d824 */ /* 0x100fe200078e0a00 */
[----:B------:R-:W-:Y:S01]  /*6990*/  ISETP.GT.U32.AND P1, PT, R0, R229, PT ;  /* 0x000000e50000720c */ /* 0x000fe20003f24070 */
[----:B------:R-:W-:Y:S01]  /*69a0*/  @!P2 IMAD.IADD R230, R230, 0x1, -R0 ;  /* 0x00000001e6e6a824 */ /* 0x000fe200078e0a00 */
[----:B------:R-:W-:Y:S01]  /*69b0*/  IABS R231, R4 ;  /* 0x0000000400e77213 */ /* 0x000fe20000000000 */
[----:B------:R-:W-:Y:S01]  /*69c0*/  IMAD.HI.U32 R5, R2, R11, RZ ;  /* 0x0000000b02057227 */ /* 0x000fe200078e00ff */
[C---:B------:R-:W-:Y:S02]  /*69d0*/  ISETP.GT.U32.AND P5, PT, R0.reuse, R228, PT ;  /* 0x000000e40000720c */ /* 0x040fe40003fa4070 */
[----:B------:R-:W-:Y:S01]  /*69e0*/  ISETP.GT.U32.AND P2, PT, R0, R230, PT ;  /* 0x000000e60000720c */ /* 0x000fe20003f44070 */
[----:B------:R-:W-:Y:S01]  /*69f0*/  IMAD.MOV R5, RZ, RZ, -R5 ;  /* 0x000000ffff057224 */ /* 0x000fe200078e0a05 */
[----:B------:R-:W-:Y:S01]  /*6a00*/  ISETP.GE.AND P6, PT, R4, RZ, PT ;  /* 0x000000ff0400720c */ /* 0x000fe20003fc6270 */
[----:B------:R-:W-:-:S04]  /*6a10*/  IMAD.HI.U32 R4, R2, R231, RZ ;  /* 0x000000e702047227 */ /* 0x000fc800078e00ff */
[----:B------:R-:W-:Y:S02]  /*6a20*/  IMAD R232, R0, R5, R11 ;  /* 0x0000000500e87224 */ /* 0x000fe400078e020b */
[----:B------:R-:W-:Y:S02]  /*6a30*/  IMAD.HI.U32 R5, R2, R13, RZ ;  /* 0x0000000d02057227 */ /* 0x000fe400078e00ff */
[----:B------:R-:W-:Y:S02]  /*6a40*/  @!P5 IADD3 R228, R228, -R0, RZ ;  /* 0x80000000e4e4d210 */ /* 0x000fe40007ffe0ff */
[--C-:B------:R-:W-:Y:S01]  /*6a50*/  @!P1 IMAD.IADD R229, R229, 0x1, -R0.reuse ;  /* 0x00000001e5e59824 */ /* 0x100fe200078e0a00 */
[----:B------:R-:W-:Y:S01]  /*6a60*/  ISETP.GE.AND P5, PT, R10, RZ, PT ;  /* 0x000000ff0a00720c */ /* 0x000fe20003fa6270 */
[----:B------:R-:W-:Y:S01]  /*6a70*/  IMAD.MOV R5, RZ, RZ, -R5 ;  /* 0x000000ffff057224 */ /* 0x000fe200078e0a05 */
[----:B------:R-:W-:Y:S01]  /*6a80*/  LOP3.LUT R10, R3, 0x108, RZ, 0xfc, !PT ;  /* 0x00000108030a7812 */ /* 0x000fe200078efcff */
[----:B------:R-:W-:Y:S01]  /*6a90*/  @!P2 IMAD.IADD R230, R230, 0x1, -R0 ;  /* 0x00000001e6e6a824 */ /* 0x000fe200078e0a00 */
[C---:B------:R-:W-:Y:S01]  /*6aa0*/  ISETP.GT.U32.AND P1, PT, R0.reuse, R229, PT ;  /* 0x000000e50000720c */ /* 0x040fe20003f24070 */
[----:B------:R-:W-:Y:S01]  /*6ab0*/  IMAD R234, R0, R5, R13 ;  /* 0x0000000500ea7224 */ /* 0x000fe200078e020d */
[----:B------:R-:W-:Y:S01]  /*6ac0*/  IABS R11, R10 ;  /* 0x0000000a000b7213 */ /* 0x000fe20000000000 */
[----:B------:R-:W-:-:S02]  /*6ad0*/  IMAD.MOV R6, RZ, RZ, -R4 ;  /* 0x000000ffff067224 */ /* 0x000fc400078e0a04 */
[----:B------:R-:W-:Y:S01]  /*6ae0*/  @!P3 IMAD.MOV R230, RZ, RZ, -R230 ;  /* 0x000000ffffe6b224 */ /* 0x000fe200078e0ae6 */
[C---:B------:R-:W-:Y:S01]  /*6af0*/  ISETP.GT.U32.AND P3, PT, R0.reuse, R234, PT ;  /* 0x000000ea0000720c */ /* 0x040fe20003f64070 */
[C---:B------:R-:W-:Y:S01]  /*6b00*/  IMAD R231, R0.reuse, R6, R231 ;  /* 0x0000000600e77224 */ /* 0x040fe200078e02e7 */
[----:B------:R-:W-:Y:S01]  /*6b10*/  LOP3.LUT R6, R3, 0x106, RZ, 0xfc, !PT ;  /* 0x0000010603067812 */ /* 0x000fe200078efcff */
[----:B------:R-:W-:Y:S01]  /*6b20*/  @!P4 IMAD.MOV R228, RZ, RZ, -R228 ;  /* 0x000000ffffe4c224 */ /* 0x000fe200078e0ae4 */
[----:B------:R-:W-:Y:S01]  /*6b30*/  ISETP.GT.U32.AND P4, PT, R0, R232, PT ;  /* 0x000000e80000720c */ /* 0x000fe20003f84070 */
[----:B------:R-:W-:Y:S01]  /*6b40*/  IMAD.HI.U32 R4, R2, R233, RZ ;  /* 0x000000e902047227 */ /* 0x000fe200078e00ff */
[----:B------:R-:W-:-:S03]  /*6b50*/  IABS R235, R6 ;  /* 0x0000000600eb7213 */ /* 0x000fc60000000000 */
[----:B------:R-:W-:Y:S02]  /*6b60*/  IMAD.MOV R4, RZ, RZ, -R4 ;  /* 0x000000ffff047224 */ /* 0x000fe400078e0a04 */
[----:B------:R-:W-:Y:S01]  /*6b70*/  @!P1 IMAD.IADD R229, R229, 0x1, -R0 ;  /* 0x00000001e5e59824 */ /* 0x000fe200078e0a00 */
[C---:B------:R-:W-:Y:S01]  /*6b80*/  ISETP.GT.U32.AND P1, PT, R0.reuse, R231, PT ;  /* 0x000000e70000720c */ /* 0x040fe20003f24070 */
[----:B------:R-:W-:Y:S02]  /*6b90*/  IMAD R233, R0, R4, R233 ;  /* 0x0000000400e97224 */ /* 0x000fe400078e02e9 */
[----:B------:R-:W-:-:S03]  /*6ba0*/  IMAD.HI.U32 R4, R2, R235, RZ ;  /* 0x000000eb02047227 */ /* 0x000fc600078e00ff */
[----:B------:R-:W-:Y:S01]  /*6bb0*/  ISETP.GT.U32.AND P2, PT, R0, R233, PT ;  /* 0x000000e90000720c */ /* 0x000fe20003f44070 */
[--C-:B------:R-:W-:Y:S02]  /*6bc0*/  @!P3 IMAD.IADD R234, R234, 0x1, -R0.reuse ;  /* 0x00000001eaeab824 */ /* 0x100fe400078e0a00 */
[----:B------:R-:W-:Y:S02]  /*6bd0*/  @!P4 IMAD.IADD R232, R232, 0x1, -R0 ;  /* 0x00000001e8e8c824 */ /* 0x000fe400078e0a00 */
[----:B------:R-:W-:Y:S01]  /*6be0*/  IMAD.MOV R4, RZ, RZ, -R4 ;  /* 0x000000ffff047224 */ /* 0x000fe200078e0a04 */
[C---:B------:R-:W-:Y:S01]  /*6bf0*/  ISETP.GT.U32.AND P3, PT, R0.reuse, R234, PT ;  /* 0x000000ea0000720c */ /* 0x040fe20003f64070 */
[----:B------:R-:W-:Y:S01]  /*6c00*/  @!P0 IMAD.MOV R229, RZ, RZ, -R229 ;  /* 0x000000ffffe58224 */ /* 0x000fe200078e0ae5 */
[C---:B------:R-:W-:Y:S01]  /*6c10*/  ISETP.GT.U32.AND P4, PT, R0.reuse, R232, PT ;  /* 0x000000e80000720c */ /* 0x040fe20003f84070 */
[----:B------:R-:W-:Y:S01]  /*6c20*/  IMAD R235, R0, R4, R235 ;  /* 0x0000000400eb7224 */ /* 0x000fe200078e02eb */
[----:B------:R-:W-:Y:S01]  /*6c30*/  @!P1 IADD3 R231, R231, -R0, RZ ;  /* 0x80000000e7e79210 */ /* 0x000fe20007ffe0ff */
[----:B------:R-:W-:Y:S01]  /*6c40*/  IMAD.HI.U32 R4, R2, R11, RZ ;  /* 0x0000000b02047227 */ /* 0x000fe200078e00ff */
[----:B------:R-:W-:-:S02]  /*6c50*/  ISETP.GE.AND P0, PT, R12, RZ, PT ;  /* 0x000000ff0c00720c */ /* 0x000fc40003f06270 */
[C---:B------:R-:W-:Y:S01]  /*6c60*/  ISETP.GT.U32.AND P1, PT, R0.reuse, R231, PT ;  /* 0x000000e70000720c */ /* 0x040fe20003f24070 */
[----:B------:R-:W-:Y:S01]  /*6c70*/  IMAD.MOV R4, RZ, RZ, -R4 ;  /* 0x000000ffff047224 */ /* 0x000fe200078e0a04 */
[----:B------:R-:W-:Y:S01]  /*6c80*/  LOP3.LUT R12, R3, 0x10a, RZ, 0xfc, !PT ;  /* 0x0000010a030c7812 */ /* 0x000fe200078efcff */
[--C-:B------:R-:W-:Y:S02]  /*6c90*/  @!P2 IMAD.IADD R233, R233, 0x1, -R0.reuse ;  /* 0x00000001e9e9a824 */ /* 0x100fe400078e0a00 */
[----:B------:R-:W-:Y:S01]  /*6ca0*/  IMAD R236, R0, R4, R11 ;  /* 0x0000000400ec7224 */ /* 0x000fe200078e020b */
[----:B------:R-:W-:Y:S01]  /*6cb0*/  IABS R237, R12 ;  /* 0x0000000c00ed7213 */ /* 0x000fe20000000000 */
[----:B------:R-:W-:Y:S01]  /*6cc0*/  @!P3 IMAD.IADD R234, R234, 0x1, -R0 ;  /* 0x00000001eaeab824 */ /* 0x000fe200078e0a00 */
[----:B------:R-:W-:Y:S02]  /*6cd0*/  ISETP.GT.U32.AND P2, PT, R0, R233, PT ;  /* 0x000000e90000720c */ /* 0x000fe40003f44070 */
[----:B------:R-:W-:Y:S01]  /*6ce0*/  @!P4 IADD3 R232, R232, -R0, RZ ;  /* 0x80000000e8e8c210 */ /* 0x000fe20007ffe0ff */
[----:B------:R-:W-:Y:S01]  /*6cf0*/  IMAD.HI.U32 R5, R2, R237, RZ ;  /* 0x000000ed02057227 */ /* 0x000fe200078e00ff */
[----:B------:R-:W-:-:S02]  /*6d00*/  ISETP.GT.U32.AND P3, PT, R0, R236, PT ;  /* 0x000000ec0000720c */ /* 0x000fc40003f64070 */
[----:B------:R-:W-:Y:S01]  /*6d10*/  ISETP.GT.U32.AND P4, PT, R0, R235, PT ;  /* 0x000000eb0000720c */ /* 0x000fe20003f84070 */
[--C-:B------:R-:W-:Y:S01]  /*6d20*/  @!P1 IMAD.IADD R231, R231, 0x1, -R0.reuse ;  /* 0x00000001e7e79824 */ /* 0x100fe200078e0a00 */
[----:B------:R-:W-:Y:S01]  /*6d30*/  ISETP.GE.AND P1, PT, R14, RZ, PT ;  /* 0x000000ff0e00720c */ /* 0x000fe20003f26270 */
[----:B------:R-:W-:Y:S01]  /*6d40*/  IMAD.MOV R5, RZ, RZ, -R5 ;  /* 0x000000ffff057224 */ /* 0x000fe200078e0a05 */
[C---:B------:R-:W-:Y:S01]  /*6d50*/  LOP3.LUT R4, R3.reuse, 0x10c, RZ, 0xfc, !PT ;  /* 0x0000010c03047812 */ /* 0x040fe200078efcff */
[----:B------:R-:W-:Y:S01]  /*6d60*/  @!P6 IMAD.MOV R231, RZ, RZ, -R231 ;  /* 0x000000ffffe7e224 */ /* 0x000fe200078e0ae7 */
[----:B------:R-:W-:Y:S01]  /*6d70*/  ISETP.GE.AND P6, PT, R6, RZ, PT ;  /* 0x000000ff0600720c */ /* 0x000fe20003fc6270 */
[----:B------:R-:W-:Y:S01]  /*6d80*/  IMAD R237, R0, R5, R237 ;  /* 0x0000000500ed7224 */ /* 0x000fe200078e02ed */
[----:B------:R-:W-:Y:S01]  /*6d90*/  LOP3.LUT R5, R3, 0x10e, RZ, 0xfc, !PT ;  /* 0x0000010e03057812 */ /* 0x000fe200078efcff */
[--C-:B------:R-:W-:Y:S01]  /*6da0*/  @!P2 IMAD.IADD R233, R233, 0x1, -R0.reuse ;  /* 0x00000001e9e9a824 */ /* 0x100fe200078e0a00 */
[----:B------:R-:W-:Y:S01]  /*6db0*/  IABS R11, R4 ;  /* 0x00000004000b7213 */ /* 0x000fe20000000000 */
[----:B------:R-:W-:Y:S01]  /*6dc0*/  @!P3 IMAD.IADD R236, R236, 0x1, -R0 ;  /* 0x00000001ececb824 */ /* 0x000fe200078e0a00 */
[----:B------:R-:W-:Y:S01]  /*6dd0*/  IABS R239, R5 ;  /* 0x0000000500ef7213 */ /* 0x000fe20000000000 */
[----:B------:R-:W-:Y:S01]  /*6de0*/  @!P0 IMAD.MOV R233, RZ, RZ, -R233 ;  /* 0x000000ffffe98224 */ /* 0x000fe200078e0ae9 */
[----:B------:R-:W-:Y:S01]  /*6df0*/  @!P4 IADD3 R235, R235, -R0, RZ ;  /* 0x80000000ebebc210 */ /* 0x000fe20007ffe0ff */
[----:B------:R-:W-:Y:S01]  /*6e00*/  @!P1 IMAD.MOV R234, RZ, RZ, -R234 ;  /* 0x000000ffffea9224 */ /* 0x000fe200078e0aea */
[----:B------:R-:W-:Y:S01]  /*6e10*/  ISETP.GE.AND P0, PT, R4, RZ, PT ;  /* 0x000000ff0400720c */ /* 0x000fe20003f06270 */
[----:B------:R-:W-:Y:S01]  /*6e20*/  IMAD.HI.U32 R4, R2, R11, RZ ;  /* 0x0000000b02047227 */ /* 0x000fe200078e00ff */
[----:B------:R-:W-:-:S02]  /*6e30*/  ISETP.GT.U32.AND P4, PT, R0, R235, PT ;  /* 0x000000eb0000720c */ /* 0x000fc40003f84070 */
[----:B------:R-:W-:Y:S01]  /*6e40*/  ISETP.GT.U32.AND P3, PT, R0, R236, PT ;  /* 0x000000ec0000720c */ /* 0x000fe20003f64070 */
[----:B------:R-:W-:Y:S01]  /*6e50*/  IMAD.MOV R4, RZ, RZ, -R4 ;  /* 0x000000ffff047224 */ /* 0x000fe200078e0a04 */
[----:B------:R-:W-:Y:S01]  /*6e60*/  ISETP.GE.AND P1, PT, R5, RZ, PT ;  /* 0x000000ff0500720c */ /* 0x000fe20003f26270 */
[----:B------:R-:W-:Y:S01]  /*6e70*/  IMAD.HI.U32 R5, R2, R239, RZ ;  /* 0x000000ef02057227 */ /* 0x000fe200078e00ff */
[----:B------:R-:W-:Y:S02]  /*6e80*/  LOP3.LUT R6, R3, 0x110, RZ, 0xfc, !PT ;  /* 0x0000011003067812 */ /* 0x000fe400078efcff */
[----:B------:R-:W-:Y:S01]  /*6e90*/  ISETP.GE.AND P2, PT, R12, RZ, PT ;  /* 0x000000ff0c00720c */ /* 0x000fe20003f46270 */
[----:B------:R-:W-:Y:S01]  /*6ea0*/  IMAD R238, R0, R4, R11 ;  /* 0x0000000400ee7224 */ /* 0x000fe200078e020b */
[----:B------:R-:W-:Y:S01]  /*6eb0*/  IADD3 R5, -R5, RZ, RZ ;  /* 0x000000ff05057210 */ /* 0x000fe20007ffe1ff */
[----:B------:R-:W-:Y:S01]  /*6ec0*/  @!P5 IMAD.MOV R232, RZ, RZ, -R232 ;  /* 0x000000ffffe8d224 */ /* 0x000fe200078e0ae8 */
[----:B------:R-:W-:Y:S01]  /*6ed0*/  ISETP.GE.AND P5, PT, R10, RZ, PT ;  /* 0x000000ff0a00720c */ /* 0x000fe20003fa6270 */
[--C-:B------:R-:W-:Y:S01]  /*6ee0*/  @!P4 IMAD.IADD R235, R235, 0x1, -R0.reuse ;  /* 0x00000001ebebc824 */ /* 0x100fe200078e0a00 */
[C---:B------:R-:W-:Y:S01]  /*6ef0*/  ISETP.GT.U32.AND P4, PT, R0.reuse, R237, PT ;  /* 0x000000ed0000720c */ /* 0x040fe20003f84070 */
[----:B------:R-:W-:Y:S01]  /*6f00*/  IMAD R239, R0, R5, R239 ;  /* 0x0000000500ef7224 */ /* 0x000fe200078e02ef */
[----:B------:R-:W-:Y:S01]  /*6f10*/  LOP3.LUT R10, R3, 0x112, RZ, 0xfc, !PT ;  /* 0x00000112030a7812 */ /* 0x000fe200078efcff */
[----:B------:R-:W-:Y:S01]  /*6f20*/  @!P3 IMAD.IADD R236, R236, 0x1, -R0 ;  /* 0x00000001ececb824 */ /* 0x000fe200078e0a00 */
[C---:B------:R-:W-:Y:S01]  /*6f30*/  ISETP.GT.U32.AND P3, PT, R0.reuse, R238, PT ;  /* 0x000000ee0000720c */ /* 0x040fe20003f64070 */
[----:B------:R-:W-:Y:S01]  /*6f40*/  @!P6 IMAD.MOV R235, RZ, RZ, -R235 ;  /* 0x000000ffffebe224 */ /* 0x000fe200078e0aeb */
[----:B------:R-:W-:-:S02]  /*6f50*/  ISETP.GT.U32.AND P6, PT, R0, R239, PT ;  /* 0x000000ef0000720c */ /* 0x000fc40003fc4070 */
[----:B------:R-:W-:Y:S02]  /*6f60*/  IABS R13, R6 ;  /* 0x00000006000d7213 */ /* 0x000fe40000000000 */
[----:B------:R-:W-:Y:S01]  /*6f70*/  IABS R241, R10 ;  /* 0x0000000a00f17213 */ /* 0x000fe20000000000 */
[----:B------:R-:W-:Y:S01]  /*6f80*/  @!P5 IMAD.MOV R236, RZ, RZ, -R236 ;  /* 0x000000ffffecd224 */ /* 0x000fe200078e0aec */
[C---:B------:R-:W-:Y:S01]  /*6f90*/  LOP3.LUT R12, R3.reuse, 0x114, RZ, 0xfc, !PT ;  /* 0x00000114030c7812 */ /* 0x040fe200078efcff */
[----:B------:R-:W-:Y:S01]  /*6fa0*/  IMAD.HI.U32 R4, R2, R13, RZ ;  /* 0x0000000d02047227 */ /* 0x000fe200078e00ff */
[----:B------:R-:W-:Y:S02]  /*6fb0*/  LOP3.LUT R14, R3, 0x116, RZ, 0xfc, !PT ;  /* 0x00000116030e7812 */ /* 0x000fe400078efcff */
[----:B------:R-:W-:Y:S01]  /*6fc0*/  IABS R11, R12 ;  /* 0x0000000c000b7213 */ /* 0x000fe20000000000 */
[--C-:B------:R-:W-:Y:S01]  /*6fd0*/  @!P3 IMAD.IADD R238, R238, 0x1, -R0.reuse ;  /* 0x00000001eeeeb824 */ /* 0x100fe200078e0a00 */
[----:B------:R-:W-:Y:S01]  /*6fe0*/  IABS R243, R14 ;  /* 0x0000000e00f37213 */ /* 0x000fe20000000000 */
[--C-:B------:R-:W-:Y:S01]  /*6ff0*/  @!P6 IMAD.IADD R239, R239, 0x1, -R0.reuse ;  /* 0x00000001efefe824 */ /* 0x100fe200078e0a00 */
[----:B------:R-:W-:Y:S01]  /*7000*/  ISETP.GE.AND P5, PT, R6, RZ, PT ;  /* 0x000000ff0600720c */ /* 0x000fe20003fa6270 */
[----:B------:R-:W-:Y:S01]  /*7010*/  @!P4 IMAD.IADD R237, R237, 0x1, -R0 ;  /* 0x00000001ededc824 */ /* 0x000fe200078e0a00 */
[----:B------:R-:W-:Y:S01]  /*7020*/  ISETP.GT.U32.AND P3, PT, R0, R238, PT ;  /* 0x000000ee0000720c */ /* 0x000fe20003f64070 */
[----:B------:R-:W-:Y:S01]  /*7030*/  IMAD.HI.U32 R5, R2, R241, RZ ;  /* 0x000000f102057227 */ /* 0x000fe200078e00ff */
[----:B------:R-:W-:-:S02]  /*7040*/  ISETP.GT.U32.AND P6, PT, R0, R239, PT ;  /* 0x000000ef0000720c */ /* 0x000fc40003fc4070 */
[C---:B------:R-:W-:Y:S01]  /*7050*/  ISETP.GT.U32.AND P4, PT, R0.reuse, R237, PT ;  /* 0x000000ed0000720c */ /* 0x040fe20003f84070 */
[----:B------:R-:W-:Y:S02]  /*7060*/  IMAD.MOV R4, RZ, RZ, -R4 ;  /* 0x000000ffff047224 */ /* 0x000fe400078e0a04 */
[----:B------:R-:W-:Y:S02]  /*7070*/  IMAD.MOV R5, RZ, RZ, -R5 ;  /* 0x000000ffff057224 */ /* 0x000fe400078e0a05 */
[C---:B------:R-:W-:Y:S01]  /*7080*/  IMAD R240, R0.reuse, R4, R13 ;  /* 0x0000000400f07224 */ /* 0x040fe200078e020d */
[----:B------:R-:W-:Y:S01]  /*7090*/  IABS R13, R16 ;  /* 0x00000010000d7213 */ /* 0x000fe20000000000 */
[----:B------:R-:W-:Y:S02]  /*70a0*/  IMAD R241, R0, R5, R241 ;  /* 0x0000000500f17224 */ /* 0x000fe400078e02f1 */
[----:B------:R-:W-:Y:S01]  /*70b0*/  @!P3 IMAD.IADD R238, R238, 0x1, -R0 ;  /* 0x00000001eeeeb824 */ /* 0x000fe200078e0a00 */
[----:B------:R-:W-:Y:S01]  /*70c0*/  ISETP.GT.U32.AND P3, PT, R0, R240, PT ;  /* 0x000000f00000720c */ /* 0x000fe20003f64070 */
[----:B------:R-:W-:-:S02]  /*70d0*/  IMAD.HI.U32 R4, R2, R11, RZ ;  /* 0x0000000b02047227 */ /* 0x000fc400078e00ff */
[----:B------:R-:W-:Y:S02]  /*70e0*/  @!P4 IADD3 R237, R237, -R0, RZ ;  /* 0x80000000ededc210 */ /* 0x000fe40007ffe0ff */
[----:B------:R-:W-:Y:S01]  /*70f0*/  @!P6 IMAD.IADD R239, R239, 0x1, -R0 ;  /* 0x00000001efefe824 */ /* 0x000fe200078e0a00 */
[----:B------:R-:W-:Y:S01]  /*7100*/  ISETP.GT.U32.AND P6, PT, R0, R241, PT ;  /* 0x000000f10000720c */ /* 0x000fe20003fc4070 */
[----:B------:R-:W-:Y:S01]  /*7110*/  IMAD.MOV R242, RZ, RZ, -R4 ;  /* 0x000000fffff27224 */ /* 0x000fe200078e0a04 */
[----:B------:R-:W-:Y:S01]  /*7120*/  ISETP.GE.AND P4, PT, R10, RZ, PT ;  /* 0x000000ff0a00720c */ /* 0x000fe20003f86270 */
[----:B------:R-:W-:-:S04]  /*7130*/  IMAD.HI.U32 R4, R2, R243, RZ ;  /* 0x000000f302047227 */ /* 0x000fc800078e00ff */
[----:B------:R-:W-:Y:S02]  /*7140*/  IMAD R242, R0, R242, R11 ;  /* 0x000000f200f27224 */ /* 0x000fe400078e020b */
[----:B------:R-:W-:Y:S02]  /*7150*/  IMAD.MOV R10, RZ, RZ, -R4 ;  /* 0x000000ffff0a7224 */ /* 0x000fe400078e0a04 */
[--C-:B------:R-:W-:Y:S01]  /*7160*/  @!P3 IMAD.IADD R240, R240, 0x1, -R0.reuse ;  /* 0x00000001f0f0b824 */ /* 0x100fe200078e0a00 */
[C---:B------:R-:W-:Y:S01]  /*7170*/  ISETP.GT.U32.AND P3, PT, R0.reuse, R242, PT ;  /* 0x000000f20000720c */ /* 0x040fe20003f64070 */
[----:B------:R-:W-:Y:S01]  /*7180*/  IMAD R243, R0, R10, R243 ;  /* 0x0000000a00f37224 */ /* 0x000fe200078e02f3 */
[----:B------:R-:W-:Y:S01]  /*7190*/  LOP3.LUT R10, R3, 0x120, RZ, 0xfc, !PT ;  /* 0x00000120030a7812 */ /* 0x000fe200078efcff */
[----:B------:R-:W-:Y:S02]  /*71a0*/  @!P6 IMAD.IADD R241, R241, 0x1, -R0 ;  /* 0x00000001f1f1e824 */ /* 0x000fe400078e0a00 */
[----:B------:R-:W-:Y:S01]  /*71b0*/  IMAD.HI.U32 R5, R2, R13, RZ ;  /* 0x0000000d02057227 */ /* 0x000fe200078e00ff */
[----:B------:R-:W-:-:S02]  /*71c0*/  ISETP.GT.U32.AND P6, PT, R0, R243, PT ;  /* 0x000000f30000720c */ /* 0x000fc40003fc4070 */
[----:B------:R-:W-:Y:S01]  /*71d0*/  IABS R105, R10 ;  /* 0x0000000a00697213 */ /* 0x000fe20000000000 */
[----:B------:R-:W-:Y:S01]  /*71e0*/  IMAD.HI.U32 R4, R2, R15, RZ ;  /* 0x0000000f02047227 */ /* 0x000fe200078e00ff */
[----:B------:R-:W-:-:S03]  /*71f0*/  IADD3 R5, -R5, RZ, RZ ;  /* 0x000000ff05057210 */ /* 0x000fc60007ffe1ff */
[----:B------:R-:W-:Y:S01]  /*7200*/  @!P3 IMAD.IADD R242, R242, 0x1, -R0 ;  /* 0x00000001f2f2b824 */ /* 0x000fe200078e0a00 */
[C---:B------:R-:W-:Y:S01]  /*7210*/  ISETP.GT.U32.AND P3, PT, R0.reuse, R241, PT ;  /* 0x000000f10000720c */ /* 0x040fe20003f64070 */
[----:B------:R-:W-:Y:S02]  /*7220*/  IMAD R244, R0, R5, R13 ;  /* 0x0000000500f47224 */ /* 0x000fe400078e020d */
[----:B------:R-:W-:Y:S02]  /*7230*/  IMAD.HI.U32 R6, R2, R245, RZ ;  /* 0x000000f502067227 */ /* 0x000fe400078e00ff */
[----:B------:R-:W-:Y:S02]  /*7240*/  @!P6 IADD3 R243, R243, -R0, RZ ;  /* 0x80000000f3f3e210 */ /* 0x000fe40007ffe0ff */
[C---:B------:R-:W-:Y:S01]  /*7250*/  ISETP.GT.U32.AND P6, PT, R0.reuse, R242, PT ;  /* 0x000000f20000720c */ /* 0x040fe20003fc4070 */
[----:B------:R-:W-:Y:S01]  /*7260*/  @!P2 IMAD.MOV R237, RZ, RZ, -R237 ;  /* 0x000000ffffeda224 */ /* 0x000fe200078e0aed */
[C---:B------:R-:W-:Y:S01]  /*7270*/  ISETP.GT.U32.AND P2, PT, R0.reuse, R240, PT ;  /* 0x000000f00000720c */ /* 0x040fe20003f44070 */
[----:B------:R-:W-:Y:S01]  /*7280*/  @!P1 IMAD.MOV R239, RZ, RZ, -R239 ;  /* 0x000000ffffef9224 */ /* 0x000fe200078e0aef */
[----:B------:R-:W-:Y:S01]  /*7290*/  ISETP.GT.U32.AND P1, PT, R0, R244, PT ;  /* 0x000000f40000720c */ /* 0x000fe20003f24070 */
[----:B------:R-:W-:-:S02]  /*72a0*/  IMAD.MOV R4, RZ, RZ, -R4 ;  /* 0x000000ffff047224 */ /* 0x000fc400078e0a04 */
[----:B------:R-:W-:Y:S02]  /*72b0*/  IMAD.MOV R6, RZ, RZ, -R6 ;  /* 0x000000ffff067224 */ /* 0x000fe400078e0a06 */
[----:B------:R-:W-:Y:S01]  /*72c0*/  @!P0 IMAD.MOV R238, RZ, RZ, -R238 ;  /* 0x000000ffffee8224 */ /* 0x000fe200078e0aee */
[C---:B------:R-:W-:Y:S01]  /*72d0*/  ISETP.GT.U32.AND P0, PT, R0.reuse, R243, PT ;  /* 0x000000f30000720c */ /* 0x040fe20003f04070 */
[C---:B------:R-:W-:Y:S02]  /*72e0*/  IMAD R246, R0.reuse, R4, R15 ;  /* 0x0000000400f67224 */ /* 0x040fe400078e020f */
[----:B------:R-:W-:Y:S01]  /*72f0*/  IMAD R245, R0, R6, R245 ;  /* 0x0000000600f57224 */ /* 0x000fe200078e02f5 */
[----:B------:R-:W-:Y:S01]  /*7300*/  LOP3.LUT R6, R3, 0x11e, RZ, 0xfc, !PT ;  /* 0x0000011e03067812 */ /* 0x000fe200078efcff */
[--C-:B------:R-:W-:Y:S01]  /*7310*/  @!P6 IMAD.IADD R242, R242, 0x1, -R0.reuse ;  /* 0x00000001f2f2e824 */ /* 0x100fe200078e0a00 */
[----:B------:R-:W-:Y:S01]  /*7320*/  ISETP.GT.U32.AND P6, PT, R0, R246, PT ;  /* 0x000000f60000720c */ /* 0x000fe20003fc4070 */
[--C-:B------:R-:W-:Y:S01]  /*7330*/  @!P2 IMAD.IADD R240, R240, 0x1, -R0.reuse ;  /* 0x00000001f0f0a824 */ /* 0x100fe200078e0a00 */
[----:B------:R-:W-:Y:S01]  /*7340*/  IABS R11, R6 ;  /* 0x00000006000b7213 */ /* 0x000fe20000000000 */
[----:B------:R-:W-:Y:S01]  /*7350*/  @!P1 IMAD.IADD R244, R244, 0x1, -R0 ;  /* 0x00000001f4f49824 */ /* 0x000fe200078e0a00 */
[----:B------:R-:W-:Y:S01]  /*7360*/  ISETP.GT.U32.AND P2, PT, R0, R245, PT ;  /* 0x000000f50000720c */ /* 0x000fe20003f44070 */
[----:B------:R-:W-:Y:S01]  /*7370*/  IMAD.HI.U32 R5, R2, R105, RZ ;  /* 0x0000006902057227 */ /* 0x000fe200078e00ff */
[----:B------:R-:W-:-:S02]  /*7380*/  ISETP.GE.AND P1, PT, R16, RZ, PT ;  /* 0x000000ff1000720c */ /* 0x000fc40003f26270 */
[----:B------:R-:W-:Y:S01]  /*7390*/  LOP3.LUT R16, R3, 0x13c, RZ, 0xfc, !PT ;  /* 0x0000013c03107812 */ /* 0x000fe200078efcff */
[----:B------:R-:W-:Y:S01]  /*73a0*/  @!P3 IMAD.IADD R241, R241, 0x1, -R0 ;  /* 0x00000001f1f1b824 */ /* 0x000fe200078e0a00 */
[----:B------:R-:W-:Y:S01]  /*73b0*/  ISETP.GE.AND P3, PT, R12, RZ, PT ;  /* 0x000000ff0c00720c */ /* 0x000fe20003f66270 */
[----:B------:R-:W-:Y:S01]  /*73c0*/  IMAD.HI.U32 R4, R2, R11, RZ ;  /* 0x0000000b02047227 */ /* 0x000fe200078e00ff */
[----:B------:R-:W-:-:S03]  /*73d0*/  LOP3.LUT R12, R3, 0x124, RZ, 0xfc, !PT ;  /* 0x00000124030c7812 */ /* 0x000fc600078efcff */
[----:B------:R-:W-:Y:S01]  /*73e0*/  @!P5 IMAD.MOV R240, RZ, RZ, -R240 ;  /* 0x000000fffff0d224 */ /* 0x000fe200078e0af0 */
[----:B------:R-:W-:Y:S01]  /*73f0*/  ISETP.GT.U32.AND P5, PT, R0, R244, PT ;  /* 0x000000f40000720c */ /* 0x000fe20003fa4070 */
[--C-:B------:R-:W-:Y:S01]  /*7400*/  @!P0 IMAD.IADD R243, R243, 0x1, -R0.reuse ;  /* 0x00000001f3f38824 */ /* 0x100fe200078e0a00 */
[----:B------:R-:W-:Y:S01]  /*7410*/  ISETP.GE.AND P0, PT, R14, RZ, PT ;  /* 0x000000ff0e00720c */ /* 0x000fe20003f06270 */
[----:B------:R-:W-:Y:S01]  /*7420*/  IMAD.MOV R5, RZ, RZ, -R5 ;  /* 0x000000ffff057224 */ /* 0x000fe200078e0a05 */
[----:B------:R-:W-:Y:S01]  /*7430*/  IADD3 R4, -R4, RZ, RZ ;  /* 0x000000ff04047210 */ /* 0x000fe20007ffe1ff */
[--C-:B------:R-:W-:Y:S01]  /*7440*/  @!P6 IMAD.IADD R246, R246, 0x1, -R0.reuse ;  /* 0x00000001f6f6e824 */ /* 0x100fe200078e0a00 */
[----:B------:R-:W-:Y:S01]  /*7450*/  IABS R107, R12 ;  /* 0x0000000c006b7213 */ /* 0x000fe20000000000 */
[C---:B------:R-:W-:Y:S01]  /*7460*/  IMAD R105, R0.reuse, R5, R105 ;  /* 0x0000000500697224 */ /* 0x040fe200078e0269 */
[----:B------:R-:W-:Y:S01]  /*7470*/  LOP3.LUT R5, R3, 0x122, RZ, 0xfc, !PT ;  /* 0x0000012203057812 */ /* 0x000fe200078efcff */
[----:B------:R-:W-:Y:S01]  /*7480*/  IMAD R104, R0, R4, R11 ;  /* 0x0000000400687224 */ /* 0x000fe200078e020b */
[----:B------:R-:W-:Y:S01]  /*7490*/  @!P3 IADD3 R242, -R242, RZ, RZ ;  /* 0x000000fff2f2b210 */ /* 0x000fe20007ffe1ff */
[----:B------:R-:W-:Y:S01]  /*74a0*/  @!P4 IMAD.MOV R241, RZ, RZ, -R241 ;  /* 0x000000fffff1c224 */ /* 0x000fe200078e0af1 */
[----:B------:R-:W-:Y:S01]  /*74b0*/  ISETP.GT.U32.AND P4, PT, R0, R246, PT ;  /* 0x000000f60000720c */ /* 0x000fe20003f84070 */
[--C-:B------:R-:W-:Y:S01]  /*74c0*/  @!P5 IMAD.IADD R244, R244, 0x1, -R0.reuse ;  /* 0x00000001f4f4d824 */ /* 0x100fe200078e0a00 */
[----:B------:R-:W-:Y:S01]  /*74d0*/  IABS R11, R5 ;  /* 0x00000005000b7213 */ /* 0x000fe20000000000 */
[----:B------:R-:W-:Y:S01]  /*74e0*/  @!P0 IMAD.MOV R243, RZ, RZ, -R243 ;  /* 0x000000fffff38224 */ /* 0x000fe200078e0af3 */
[C---:B------:R-:W-:Y:S01]  /*74f0*/  ISETP.GT.U32.AND P3, PT, R0.reuse, R104, PT ;  /* 0x000000680000720c */ /* 0x040fe20003f64070 */
[----:B------:R-:W-:Y:S01]  /*7500*/  @!P2 IMAD.IADD R245, R245, 0x1, -R0 ;  /* 0x00000001f5f5a824 */ /* 0x000fe200078e0a00 */
[----:B------:R-:W-:Y:S01]  /*7510*/  ISETP.GT.U32.AND P5, PT, R0, R105, PT ;  /* 0x000000690000720c */ /* 0x000fe20003fa4070 */
[----:B------:R-:W-:Y:S01]  /*7520*/  IMAD.HI.U32 R4, R2, R11, RZ ;  /* 0x0000000b02047227 */ /* 0x000fe200078e00ff */
[----:B------:R-:W-:-:S02]  /*7530*/  ISETP.GE.AND P0, PT, R18, RZ, PT ;  /* 0x000000ff1200720c */ /* 0x000fc40003f06270 */
[----:B------:R-:W-:Y:S01]  /*7540*/  ISETP.GT.U32.AND P6, PT, R0, R245, PT ;  /* 0x000000f50000720c */ /* 0x000fe20003fc4070 */
[----:B------:R-:W-:Y:S01]  /*7550*/  IMAD.MOV R4, RZ, RZ, -R4 ;  /* 0x000000ffff047224 */ /* 0x000fe200078e0a04 */
[----:B------:R-:W-:Y:S01]  /*7560*/  ISETP.GE.AND P2, PT, R17, RZ, PT ;  /* 0x000000ff1100720c */ /* 0x000fe20003f46270 */
[--C-:B------:R-:W-:Y:S01]  /*7570*/  @!P4 IMAD.IADD R246, R246, 0x1, -R0.reuse ;  /* 0x00000001f6f6c824 */ /* 0x100fe200078e0a00 */
[----:B------:R-:W-:Y:S01]  /*7580*/  ISETP.GE.AND P4, PT, R10, RZ, PT ;  /* 0x000000ff0a00720c */ /* 0x000fe20003f86270 */
[----:B------:R-:W-:Y:S01]  /*7590*/  IMAD R106, R0, R4, R11 ;  /* 0x00000004006a7224 */ /* 0x000fe200078e020b */
[----:B------:R-:W-:Y:S01]  /*75a0*/  LOP3.LUT R4, R3, 0x126, RZ, 0xfc, !PT ;  /* 0x0000012603047812 */ /* 0x000fe200078efcff */
[----:B------:R-:W-:Y:S01]  /*75b0*/  @!P3 IMAD.IADD R104, R104, 0x1, -R0 ;  /* 0x000000016868b824 */ /* 0x000fe200078e0a00 */
[----:B------:R-:W-:Y:S01]  /*75c0*/  ISETP.GE.AND P3, PT, R5, RZ, PT ;  /* 0x000000ff0500720c */ /* 0x000fe20003f66270 */
[----:B------:R-:W-:Y:S01]  /*75d0*/  @!P1 IMAD.MOV R244, RZ, RZ, -R244 ;  /* 0x000000fffff49224 */ /* 0x000fe200078e0af4 */
[----:B------:R-:W-:Y:S01]  /*75e0*/  @!P5 IADD3 R105, R105, -R0, RZ ;  /* 0x800000006969d210 */ /* 0x000fe20007ffe0ff */
[----:B------:R-:W-:Y:S01]  /*75f0*/  @!P0 IMAD.MOV R246, RZ, RZ, -R246 ;  /* 0x000000fffff68224 */ /* 0x000fe200078e0af6 */
[----:B------:R-:W-:Y:S01]  /*7600*/  ISETP.GT.U32.AND P0, PT, R0, R106, PT ;  /* 0x0000006a0000720c */ /* 0x000fe20003f04070 */
[----:B------:R-:W-:Y:S01]  /*7610*/  IMAD.HI.U32 R5, R2, R107, RZ ;  /* 0x0000006b02057227 */ /* 0x000fe200078e00ff */
[----:B------:R-:W-:-:S02]  /*7620*/  ISETP.GT.U32.AND P5, PT, R0, R105, PT ;  /* 0x000000690000720c */ /* 0x000fc40003fa4070 */
[----:B------:R-:W-:Y:S01]  /*7630*/  ISETP.GT.U32.AND P1, PT, R0, R104, PT ;  /* 0x000000680000720c */ /* 0x000fe20003f24070 */
[----:B------:R-:W-:Y:S01]  /*7640*/  IMAD.MOV R5, RZ, RZ, -R5 ;  /* 0x000000ffff057224 */ /* 0x000fe200078e0a05 */
[----:B------:R-:W-:Y:S01]  /*7650*/  IABS R11, R4 ;  /* 0x00000004000b7213 */ /* 0x000fe20000000000 */
[--C-:B------:R-:W-:Y:S01]  /*7660*/  @!P6 IMAD.IADD R245, R245, 0x1, -R0.reuse ;  /* 0x00000001f5f5e824 */ /* 0x100fe200078e0a00 */
[----:B------:R-:W-:Y:S01]  /*7670*/  ISETP.GE.AND P6, PT, R6, RZ, PT ;  /* 0x000000ff0600720c */ /* 0x000fe20003fc6270 */
[----:B------:R-:W-:Y:S01]  /*7680*/  IMAD R107, R0, R5, R107 ;  /* 0x00000005006b7224 */ /* 0x000fe200078e026b */
[C---:B------:R-:W-:Y:S01]  /*7690*/  LOP3.LUT R10, R3.reuse, 0x12a, RZ, 0xfc, !PT ;  /* 0x0000012a030a7812 */ /* 0x040fe200078efcff */
[----:B------:R-:W-:Y:S01]  /*76a0*/  @!P2 IMAD.MOV R245, RZ, RZ, -R245 ;  /* 0x000000fffff5a224 */ /* 0x000fe200078e0af5 */
[----:B------:R-:W-:Y:S02]  /*76b0*/  LOP3.LUT R5, R3, 0x128, RZ, 0xfc, !PT ;  /* 0x0000012803057812 */ /* 0x000fe400078efcff */
[----:B------:R-:W-:Y:S01]  /*76c0*/  @!P0 IADD3 R106, R106, -R0, RZ ;  /* 0x800000006a6a8210 */ /* 0x000fe20007ffe0ff */
[--C-:B------:R-:W-:Y:S01]  /*76d0*/  @!P5 IMAD.IADD R105, R105, 0x1, -R0.reuse ;  /* 0x000000016969d824 */ /* 0x100fe200078e0a00 */
[----:B------:R-:W-:Y:S01]  /*76e0*/  ISETP.GT.U32.AND P5, PT, R0, R107, PT ;  /* 0x0000006b0000720c */ /* 0x000fe20003fa4070 */
[----:B------:R-:W-:Y:S01]  /*76f0*/  @!P1 IMAD.IADD R104, R104, 0x1, -R0 ;  /* 0x0000000168689824 */ /* 0x000fe200078e0a00 */
[----:B------:R-:W-:Y:S01]  /*7700*/  ISETP.GE.AND P1, PT, R4, RZ, PT ;  /* 0x000000ff0400720c */ /* 0x000fe20003f26270 */
[----:B------:R-:W-:Y:S01]  /*7710*/  IMAD.HI.U32 R4, R2, R11, RZ ;  /* 0x0000000b02047227 */ /* 0x000fe200078e00ff */
[----:B------:R-:W-:-:S02]  /*7720*/  ISETP.GT.U32.AND P0, PT, R0, R106, PT ;  /* 0x0000006a0000720c */ /* 0x000fc40003f04070 */
[----:B------:R-:W-:Y:S01]  /*7730*/  IABS R113, R10 ;  /* 0x0000000a00717213 */ /* 0x000fe20000000000 */
[----:B------:R-:W-:Y:S01]  /*7740*/  IMAD.MOV R4, RZ, RZ, -R4 ;  /* 0x000000ffff047224 */ /* 0x000fe200078e0a04 */
[----:B------:R-:W-:Y:S01]  /*7750*/  IABS R109, R5 ;  /* 0x00000005006d7213 */ /* 0x000fe20000000000 */
[----:B------:R-:W-:Y:S01]  /*7760*/  @!P6 IMAD.MOV R104, RZ, RZ, -R104 ;  /* 0x000000ffff68e224 */ /* 0x000fe200078e0a68 */
[----:B------:R-:W-:Y:S01]  /*7770*/  ISETP.GE.AND P6, PT, R5, RZ, PT ;  /* 0x000000ff0500720c */ /* 0x000fe20003fc6270 */
[----:B------:R-:W-:Y:S01]  /*7780*/  IMAD R108, R0, R4, R11 ;  /* 0x00000004006c7224 */ /* 0x000fe200078e020b */
[----:B------:R-:W-:Y:S01]  /*7790*/  ISETP.GE.AND P2, PT, R12, RZ, PT ;  /* 0x000000ff0c00720c */ /* 0x000fe20003f46270 */
[----:B------:R-:W-:Y:S01]  /*77a0*/  @!P5 IMAD.IADD R107, R107, 0x1, -R0 ;  /* 0x000000016b6bd824 */ /* 0x000fe200078e0a00 */
[C---:B------:R-:W-:Y:S01]  /*77b0*/  LOP3.LUT R12, R3.reuse, 0x130, RZ, 0xfc, !PT ;  /* 0x00000130030c7812 */ /* 0x040fe200078efcff */
[----:B------:R-:W-:Y:S01]  /*77c0*/  IMAD.HI.U32 R6, R2, R113, RZ ;  /* 0x0000007102067227 */ /* 0x000fe200078e00ff */
[----:B------:R-:W-:-:S02]  /*77d0*/  LOP3.LUT R14, R3, 0x132, RZ, 0xfc, !PT ;  /* 0x00000132030e7812 */ /* 0x000fc400078efcff */
[----:B------:R-:W-:Y:S01]  /*77e0*/  @!P0 IADD3 R106, R106, -R0, RZ ;  /* 0x800000006a6a8210 */ /* 0x000fe20007ffe0ff */
[----:B------:R-:W-:Y:S01]  /*77f0*/  IMAD.HI.U32 R5, R2, R109, RZ ;  /* 0x0000006d02057227 */ /* 0x000fe200078e00ff */
[C---:B------:R-:W-:Y:S02]  /*7800*/  ISETP.GT.U32.AND P0, PT, R0.reuse, R108, PT ;  /* 0x0000006c0000720c */ /* 0x040fe40003f04070 */
[C---:B------:R-:W-:Y:S01]  /*7810*/  ISETP.GT.U32.AND P5, PT, R0.reuse, R107, PT ;  /* 0x0000006b0000720c */ /* 0x040fe20003fa4070 */
[----:B------:R-:W-:Y:S01]  /*7820*/  IMAD.MOV R6, RZ, RZ, -R6 ;  /* 0x000000ffff067224 */ /* 0x000fe200078e0a06 */
[----:B------:R-:W-:Y:S01]  /*7830*/  IABS R13, R12 ;  /* 0x0000000c000d7213 */ /* 0x000fe20000000000 */
[----:B------:R-:W-:Y:S01]  /*7840*/  IMAD.MOV R5, RZ, RZ, -R5 ;  /* 0x000000ffff057224 */ /* 0x000fe200078e0a05 */
[----:B------:R-:W-:Y:S01]  /*7850*/  IABS R15, R14 ;  /* 0x0000000e000f7213 */ /* 0x000fe20000000000 */
[C---:B------:R-:W-:Y:S01]  /*7860*/  IMAD R113, R0.reuse, R6, R113 ;  /* 0x0000000600717224 */ /* 0x040fe200078e0271 */
[----:B------:R-:W-:Y:S01]  /*7870*/  IABS R17, R16 ;  /* 0x0000001000117213 */ /* 0x000fe20000000000 */
[----:B------:R-:W-:Y:S01]  /*7880*/  IMAD R109, R0, R5, R109 ;  /* 0x00000005006d7224 */ /* 0x000fe200078e026d */
[----:B------:R-:W-:Y:S01]  /*7890*/  LOP3.LUT R5, R3, 0x12c, RZ, 0xfc, !PT ;  /* 0x0000012c03057812 */ /* 0x000fe200078efcff */
[----:B------:R-:W-:Y:S01]  /*78a0*/  @!P4 IMAD.MOV R105, RZ, RZ, -R105 ;  /* 0x000000ffff69c224 */ /* 0x000fe200078e0a69 */
[----:B------:R-:W-:Y:S01]  /*78b0*/  ISETP.GE.AND P4, PT, R10, RZ, PT ;  /* 0x000000ff0a00720c */ /* 0x000fe20003f86270 */
[--C-:B------:R-:W-:Y:S01]  /*78c0*/  @!P0 IMAD.IADD R108, R108, 0x1, -R0.reuse ;  /* 0x000000016c6c8824 */ /* 0x100fe200078e0a00 */
[C---:B------:R-:W-:Y:S01]  /*78d0*/  ISETP.GT.U32.AND P0, PT, R0.reuse, R113, PT ;  /* 0x000000710000720c */ /* 0x040fe20003f04070 */
[----:B------:R-:W-:Y:S01]  /*78e0*/  @!P5 IMAD.IADD R107, R107, 0x1, -R0 ;  /* 0x000000016b6bd824 */ /* 0x000fe200078e0a00 */
[----:B------:R-:W-:Y:S01]  /*78f0*/  IABS R115, R5 ;  /* 0x0000000500737213 */ /* 0x000fe20000000000 */
[----:B------:R-:W-:Y:S01]  /*7900*/  @!P3 IMAD.MOV R106, RZ, RZ, -R106 ;  /* 0x000000ffff6ab224 */ /* 0x000fe200078e0a6a */
[----:B------:R-:W-:Y:S01]  /*7910*/  ISETP.GT.U32.AND P5, PT, R0, R109, PT ;  /* 0x0000006d0000720c */ /* 0x000fe20003fa4070 */
[----:B------:R-:W-:Y:S01]  /*7920*/  @!P2 IMAD.MOV R107, RZ, RZ, -R107 ;  /* 0x000000ffff6ba224 */ /* 0x000fe200078e0a6b */
[----:B------:R-:W-:Y:S01]  /*7930*/  LOP3.LUT R10, R3, 0x12e, RZ, 0xfc, !PT ;  /* 0x0000012e030a7812 */ /* 0x000fe200078efcff */
[----:B------:R-:W-:Y:S01]  /*7940*/  IMAD.HI.U32 R4, R2, R115, RZ ;  /* 0x0000007302047227 */ /* 0x000fe200078e00ff */
[----:B------:R-:W-:-:S02]  /*7950*/  ISETP.GT.U32.AND P3, PT, R0, R108, PT ;  /* 0x0000006c0000720c */ /* 0x000fc40003f64070 */
[----:B------:R-:W-:Y:S01]  /*7960*/  IABS R11, R10 ;  /* 0x0000000a000b7213 */ /* 0x000fe20000000000 */
[----:B------:R-:W-:Y:S01]  /*7970*/  IMAD.MOV R4, RZ, RZ, -R4 ;  /* 0x000000ffff047224 */ /* 0x000fe200078e0a04 */
[----:B------:R-:W-:Y:S01]  /*7980*/  ISETP.GE.AND P2, PT, R5, RZ, PT ;  /* 0x000000ff0500720c */ /* 0x000fe20003f46270 */
[----:B------:R-:W-:Y:S01]  /*7990*/  @!P0 IMAD.IADD R113, R113, 0x1, -R0 ;  /* 0x0000000171718824 */ /* 0x000fe200078e0a00 */
[----:B------:R-:W-:Y:S01]  /*79a0*/  LOP3.LUT R18, R3, 0x13e, RZ, 0xfc, !PT ;  /* 0x0000013e03127812 */ /* 0x000fe200078efcff */
[----:B------:R-:W-:Y:S02]  /*79b0*/  IMAD R115, R0, R4, R115 ;  /* 0x0000000400737224 */ /* 0x000fe400078e0273 */
[----:B------:R-:W-:Y:S01]  /*79c0*/  IMAD.HI.U32 R4, R2, R11, RZ ;  /* 0x0000000b02047227 */ /* 0x000fe200078e00ff */
[----:B------:R-:W-:-:S03]  /*79d0*/  ISETP.GT.U32.AND P0, PT, R0, R113, PT ;  /* 0x000000710000720c */ /* 0x000fc60003f04070 */
[----:B------:R-:W-:Y:S01]  /*79e0*/  @!P5 IMAD.IADD R109, R109, 0x1, -R0 ;  /* 0x000000016d6dd824 */ /* 0x000fe200078e0a00 */
[----:B------:R-:W-:Y:S01]  /*79f0*/  @!P3 IADD3 R108, R108, -R0, RZ ;  /* 0x800000006c6cb210 */ /* 0x000fe20007ffe0ff */
[----:B------:R-:W-:Y:S01]  /*7a00*/  IMAD.HI.U32 R5, R2, R13, RZ ;  /* 0x0000000d02057227 */ /* 0x000fe200078e00ff */
[C---:B------:R-:W-:Y:S02]  /*7a10*/  ISETP.GT.U32.AND P3, PT, R0.reuse, R115, PT ;  /* 0x000000730000720c */ /* 0x040fe40003f64070 */
[----:B------:R-:W-:Y:S01]  /*7a20*/  ISETP.GT.U32.AND P5, PT, R0, R109, PT ;  /* 0x0000006d0000720c */ /* 0x000fe20003fa4070 */
[----:B------:R-:W-:Y:S01]  /*7a30*/  IMAD.MOV R4, RZ, RZ, -R4 ;  /* 0x000000ffff047224 */ /* 0x000fe200078e0a04 */
[----:B------:R-:W-:Y:S01]  /*7a40*/  @!P1 IADD3 R108, -R108, RZ, RZ ;  /* 0x000000ff6c6c9210 */ /* 0x000fe20007ffe1ff */
[----:B------:R-:W-:Y:S02]  /*7a50*/  IMAD.MOV R5, RZ, RZ, -R5 ;  /* 0x000000ffff057224 */ /* 0x000fe400078e0a05 */
[----:B------:R-:W-:Y:S01]  /*7a60*/  IMAD R114, R0, R4, R11 ;  /* 0x0000000400727224 */ /* 0x000fe200078e020b */
[----:B------:R-:W-:Y:S01]  /*7a70*/  LOP3.LUT R11, R3, 0x136, RZ, 0xfc, !PT ;  /* 0x00000136030b7812 */ /* 0x000fe200078efcff */
[----:B------:R-:W-:-:S03]  /*7a80*/  IMAD.HI.U32 R6, R2, R15, RZ ;  /* 0x0000000f02067227 */ /* 0x000fc600078e00ff */
[C---:B------:R-:W-:Y:S01]  /*7a90*/  ISETP.GT.U32.AND P1, PT, R0.reuse, R114, PT ;  /* 0x000000720000720c */ /* 0x040fe20003f24070 */
[C---:B------:R-:W-:Y:S01]  /*7aa0*/  IMAD R110, R0.reuse, R5, R13 ;  /* 0x00000005006e7224 */ /* 0x040fe200078e020d */
[----:B------:R-:W-:Y:S01]  /*7ab0*/  IABS R5, R11 ;  /* 0x0000000b00057213 */ /* 0x000fe20000000000 */
[----:B------:R-:W-:Y:S02]  /*7ac0*/  IMAD.MOV R6, RZ, RZ, -R6 ;  /* 0x000000ffff067224 */ /* 0x000fe400078e0a06 */
[--C-:B------:R-:W-:Y:S01]  /*7ad0*/  @!P0 IMAD.IADD R113, R113, 0x1, -R0.reuse ;  /* 0x0000000171718824 */ /* 0x100fe200078e0a00 */
[----:B------:R-:W-:Y:S01]  /*7ae0*/  ISETP.GT.U32.AND P0, PT, R0, R110, PT ;  /* 0x0000006e0000720c */ /* 0x000fe20003f04070 */
[--C-:B------:R-:W-:Y:S01]  /*7af0*/  @!P5 IMAD.IADD R109, R109, 0x1, -R0.reuse ;  /* 0x000000016d6dd824 */ /* 0x100fe200078e0a00 */
[----:B------:R-:W-:Y:S01]  /*7b00*/  ISETP.GE.AND P5, PT, R10, RZ, PT ;  /* 0x000000ff0a00720c */ /* 0x000fe20003fa6270 */
[----:B------:R-:W-:Y:S01]  /*7b10*/  IMAD R112, R0, R6, R15 ;  /* 0x0000000600707224 */ /* 0x000fe200078e020f */
[----:B------:R-:W-:Y:S01]  /*7b20*/  LOP3.LUT R10, R3, 0x134, RZ, 0xfc, !PT ;  /* 0x00000134030a7812 */ /* 0x000fe200078efcff */
[----:B------:R-:W-:-:S02]  /*7b30*/  @!P3 IMAD.IADD R115, R115, 0x1, -R0 ;  /* 0x000000017373b824 */ /* 0x000fc400078e0a00 */
[----:B------:R-:W-:Y:S01]  /*7b40*/  @!P4 IMAD.MOV R113, RZ, RZ, -R113 ;  /* 0x000000ffff71c224 */ /* 0x000fe200078e0a71 */
[----:B------:R-:W-:Y:S01]  /*7b50*/  ISETP.GT.U32.AND P4, PT, R0, R112, PT ;  /* 0x000000700000720c */ /* 0x000fe20003f84070 */
[----:B------:R-:W-:Y:S01]  /*7b60*/  @!P1 IMAD.IADD R114, R114, 0x1, -R0 ;  /* 0x0000000172729824 */ /* 0x000fe200078e0a00 */
[----:B------:R-:W-:Y:S01]  /*7b70*/  IABS R111, R10 ;  /* 0x0000000a006f7213 */ /* 0x000fe20000000000 */
[----:B------:R-:W-:Y:S01]  /*7b80*/  @!P6 IMAD.MOV R109, RZ, RZ, -R109 ;  /* 0x000000ffff6de224 */ /* 0x000fe200078e0a6d */
[----:B------:R-:W-:Y:S02]  /*7b90*/  ISETP.GT.U32.AND P3, PT, R0, R115, PT ;  /* 0x000000730000720c */ /* 0x000fe40003f64070 */
[----:B------:R-:W-:Y:S01]  /*7ba0*/  @!P0 IADD3 R110, R110, -R0, RZ ;  /* 0x800000006e6e8210 */ /* 0x000fe20007ffe0ff */
[----:B------:R-:W-:Y:S01]  /*7bb0*/  IMAD.HI.U32 R4, R2, R111, RZ ;  /* 0x0000006f02047227 */ /* 0x000fe200078e00ff */
[----:B------:R-:W-:Y:S02]  /*7bc0*/  ISETP.GT.U32.AND P0, PT, R0, R114, PT ;  /* 0x000000720000720c */ /* 0x000fe40003f04070 */
[----:B------:R-:W-:Y:S01]  /*7bd0*/  ISETP.GE.AND P1, PT, R10, RZ, PT ;  /* 0x000000ff0a00720c */ /* 0x000fe20003f26270 */
[----:B------:R-:W-:Y:S01]  /*7be0*/  IMAD.MOV R4, RZ, RZ, -R4 ;  /* 0x000000ffff047224 */ /* 0x000fe200078e0a04 */
[----:B------:R-:W-:Y:S01]  /*7bf0*/  LOP3.LUT R10, R3, 0x138, RZ, 0xfc, !PT ;  /* 0x00000138030a7812 */ /* 0x000fe200078efcff */
[--C-:B------:R-:W-:Y:S01]  /*7c00*/  @!P4 IMAD.IADD R112, R112, 0x1, -R0.reuse ;  /* 0x000000017070c824 */ /* 0x100fe200078e0a00 */
[C---:B------:R-:W-:Y:S01]  /*7c10*/  ISETP.GT.U32.AND P4, PT, R0.reuse, R110, PT ;  /* 0x0000006e0000720c */ /* 0x040fe20003f84070 */
[----:B------:R-:W-:Y:S01]  /*7c20*/  IMAD R111, R0, R4, R111 ;  /* 0x00000004006f7224 */ /* 0x000fe200078e026f */
[----:B------:R-:W-:Y:S01]  /*7c30*/  IABS R13, R10 ;  /* 0x0000000a000d7213 */ /* 0x000fe20000000000 */
[----:B------:R-:W-:Y:S01]  /*7c40*/  @!P3 IMAD.IADD R115, R115, 0x1, -R0 ;  /* 0x000000017373b824 */ /* 0x000fe200078e0a00 */
[----:B------:R-:W-:Y:S01]  /*7c50*/  ISETP.GE.AND P3, PT, R14, RZ, PT ;  /* 0x000000ff0e00720c */ /* 0x000fe20003f66270 */
[----:B------:R-:W-:Y:S01]  /*7c60*/  IMAD.HI.U32 R4, R2, R5, RZ ;  /* 0x0000000502047227 */ /* 0x000fe200078e00ff */
[----:B------:R-:W-:-:S02]  /*7c70*/  LOP3.LUT R14, R3, 0x13a, RZ, 0xfc, !PT ;  /* 0x0000013a030e7812 */ /* 0x000fc400078efcff */
[----:B------:R-:W-:Y:S01]  /*7c80*/  ISETP.GE.AND P6, PT, R12, RZ, PT ;  /* 0x000000ff0c00720c */ /* 0x000fe20003fc6270 */
[----:B------:R-:W-:Y:S01]  /*7c90*/  @!P2 IMAD.MOV R115, RZ, RZ, -R115 ;  /* 0x000000ffff73a224 */ /* 0x000fe200078e0a73 */
[----:B------:R-:W-:Y:S01]  /*7ca0*/  ISETP.GT.U32.AND P2, PT, R0, R112, PT ;  /* 0x000000700000720c */ /* 0x000fe20003f44070 */
[----:B------:R-:W-:Y:S01]  /*7cb0*/  IMAD.MOV R4, RZ, RZ, -R4 ;  /* 0x000000ffff047224 */ /* 0x000fe200078e0a04 */
[----:B------:R-:W-:Y:S01]  /*7cc0*/  IABS R15, R14 ;  /* 0x0000000e000f7213 */ /* 0x000fe20000000000 */
[--C-:B------:R-:W-:Y:S01]  /*7cd0*/  @!P0 IMAD.IADD R114, R114, 0x1, -R0.reuse ;  /* 0x0000000172728824 */ /* 0x100fe200078e0a00 */
[C---:B------:R-:W-:Y:S01]  /*7ce0*/  ISETP.GT.U32.AND P0, PT, R0.reuse, R111, PT ;  /* 0x0000006f0000720c */ /* 0x040fe20003f04070 */
[----:B------:R-:W-:Y:S02]  /*7cf0*/  IMAD R6, R0, R4, R5 ;  /* 0x0000000400067224 */ /* 0x000fe400078e0205 */
[----:B------:R-:W-:Y:S02]  /*7d00*/  @!P4 IMAD.IADD R110, R110, 0x1, -R0 ;  /* 0x000000016e6ec824 */ /* 0x000fe400078e0a00 */
[----:B------:R-:W-:Y:S01]  /*7d10*/  IMAD.HI.U32 R4, R2, R13, RZ ;  /* 0x0000000d02047227 */ /* 0x000fe200078e00ff */
[----:B------:R-:W-:-:S03]  /*7d20*/  ISETP.GT.U32.AND P4, PT, R0, R6, PT ;  /* 0x000000060000720c */ /* 0x000fc60003f84070 */
[----:B------:R-:W-:-:S04]  /*7d30*/  IMAD.HI.U32 R5, R2, R15, RZ ;  /* 0x0000000f02057227 */ /* 0x000fc800078e00ff */
[----:B------:R-:W-:Y:S01]  /*7d40*/  IMAD.MOV R4, RZ, RZ, -R4 ;  /* 0x000000ffff047224 */ /* 0x000fe200078e0a04 */
[----:B------:R-:W-:Y:S01]  /*7d50*/  @!P0 IADD3 R111, R111, -R0, RZ ;  /* 0x800000006f6f8210 */ /* 0x000fe20007ffe0ff */
[----:B------:R-:W-:Y:S01]  /*7d60*/  @!P2 IMAD.IADD R112, R112, 0x1, -R0 ;  /* 0x000000017070a824 */ /* 0x000fe200078e0a00 */
[----:B------:R-:W-:Y:S01]  /*7d70*/  ISETP.GE.AND P2, PT, R11, RZ, PT ;  /* 0x000000ff0b00720c */ /* 0x000fe20003f46270 */
[----:B------:R-:W-:Y:S01]  /*7d80*/  IMAD.HI.U32 R11, R2, R17, RZ ;  /* 0x00000011020b7227 */ /* 0x000fe200078e00ff */
[----:B------:R-:W-:Y:S02]  /*7d90*/  ISETP.GE.AND P0, PT, R10, RZ, PT ;  /* 0x000000ff0a00720c */ /* 0x000fe40003f06270 */
[----:B------:R-:W-:Y:S01]  /*7da0*/  @!P3 IADD3 R112, -R112, RZ, RZ ;  /* 0x000000ff7070b210 */ /* 0x000fe20007ffe1ff */
[----:B------:R-:W-:Y:S02]  /*7db0*/  IMAD.MOV R5, RZ, RZ, -R5 ;  /* 0x000000ffff057224 */ /* 0x000fe400078e0a05 */
[----:B------:R-:W-:Y:S01]  /*7dc0*/  IMAD R10, R0, R4, R13 ;  /* 0x00000004000a7224 */ /* 0x000fe200078e020d */
[----:B------:R-:W-:Y:S01]  /*7dd0*/  IABS R13, R18 ;  /* 0x00000012000d7213 */ /* 0x000fe20000000000 */
[----:B------:R-:W-:-:S02]  /*7de0*/  IMAD.MOV R12, RZ, RZ, -R11 ;  /* 0x000000ffff0c7224 */ /* 0x000fc400078e0a0b */
[C---:B------:R-:W-:Y:S01]  /*7df0*/  IMAD R11, R0.reuse, R5, R15 ;  /* 0x00000005000b7224 */ /* 0x040fe200078e020f */
[----:B------:R-:W-:Y:S01]  /*7e00*/  IABS R15, R19 ;  /* 0x00000013000f7213 */ /* 0x000fe20000000000 */
[----:B------:R-:W-:Y:S01]  /*7e10*/  @!P6 IMAD.MOV R110, RZ, RZ, -R110 ;  /* 0x000000ffff6ee224 */ /* 0x000fe200078e0a6e */
[----:B------:R-:W-:Y:S01]  /*7e20*/  ISETP.GT.U32.AND P6, PT, R0, R10, PT ;  /* 0x0000000a0000720c */ /* 0x000fe20003fc4070 */
[----:B------:R-:W-:Y:S01]  /*7e30*/  @!P4 IMAD.IADD R6, R6, 0x1, -R0 ;  /* 0x000000010606c824 */ /* 0x000fe200078e0a00 */
[C---:B------:R-:W-:Y:S01]  /*7e40*/  ISETP.GT.U32.AND P3, PT, R0.reuse, R11, PT ;  /* 0x0000000b0000720c */ /* 0x040fe20003f64070 */
[----:B------:R-:W-:Y:S01]  /*7e50*/  IMAD R12, R0, R12, R17 ;  /* 0x0000000c000c7224 */ /* 0x000fe200078e0211 */
[----:B------:R-:W-:Y:S01]  /*7e60*/  IABS R17, R21 ;  /* 0x0000001500117213 */ /* 0x000fe20000000000 */
[----:B------:R-:W-:Y:S01]  /*7e70*/  IMAD.HI.U32 R4, R2, R13, RZ ;  /* 0x0000000d02047227 */ /* 0x000fe200078e00ff */
[----:B------:R-:W-:-:S03]  /*7e80*/  ISETP.GT.U32.AND P4, PT, R0, R6, PT ;  /* 0x000000060000720c */ /* 0x000fc60003f84070 */
[----:B------:R-:W-:Y:S02]  /*7e90*/  IMAD.MOV R5, RZ, RZ, -R4 ;  /* 0x000000ffff057224 */ /* 0x000fe400078e0a04 */
[----:B------:R-:W-:Y:S01]  /*7ea0*/  @!P5 IMAD.MOV R114, RZ, RZ, -R114 ;  /* 0x000000ffff72d224 */ /* 0x000fe200078e0a72 */
[----:B------:R-:W-:Y:S01]  /*7eb0*/  ISETP.GT.U32.AND P5, PT, R0, R111, PT ;  /* 0x0000006f0000720c */ /* 0x000fe20003fa4070 */
[--C-:B------:R-:W-:Y:S01]  /*7ec0*/  @!P6 IMAD.IADD R10, R10, 0x1, -R0.reuse ;  /* 0x000000010a0ae824 */ /* 0x100fe200078e0a00 */
[----:B------:R-:W-:Y:S01]  /*7ed0*/  ISETP.GE.AND P6, PT, R16, RZ, PT ;  /* 0x000000ff1000720c */ /* 0x000fe20003fc6270 */
[--C-:B------:R-:W-:Y:S01]  /*7ee0*/  @!P3 IMAD.IADD R11, R11, 0x1, -R0.reuse ;  /* 0x000000010b0bb824 */ /* 0x100fe200078e0a00 */
[----:B------:R-:W-:Y:S01]  /*7ef0*/  IABS R16, R22 ;  /* 0x0000001600107213 */ /* 0x000fe20000000000 */
[C---:B------:R-:W-:Y:S01]  /*7f00*/  IMAD R13, R0.reuse, R5, R13 ;  /* 0x00000005000d7224 */ /* 0x040fe200078e020d */
[----:B------:R-:W-:Y:S01]  /*7f10*/  ISETP.GT.U32.AND P3, PT, R0, R10, PT ;  /* 0x0000000a0000720c */ /* 0x000fe20003f64070 */
[----:B------:R-:W-:Y:S01]  /*7f20*/  @!P4 IMAD.IADD R6, R6, 0x1, -R0 ;  /* 0x000000010606c824 */ /* 0x000fe200078e0a00 */
[----:B------:R-:W-:Y:S01]  /*7f30*/  ISETP.GT.U32.AND P4, PT, R0, R12, PT ;  /* 0x0000000c0000720c */ /* 0x000fe20003f84070 */
[----:B------:R-:W-:Y:S01]  /*7f40*/  IMAD.HI.U32 R4, R2, R15, RZ ;  /* 0x0000000f02047227 */ /* 0x000fe200078e00ff */
[----:B------:R-:W-:-:S03]  /*7f50*/  IABS R5, R20 ;  /* 0x0000001400057213 */ /* 0x000fc60000000000 */
[----:B------:R-:W-:Y:S02]  /*7f60*/  IMAD.MOV R4, RZ, RZ, -R4 ;  /* 0x000000ffff047224 */ /* 0x000fe400078e0a04 */
[--C-:B------:R-:W-:Y:S01]  /*7f70*/  @!P5 IMAD.IADD R111, R111, 0x1, -R0.reuse ;  /* 0x000000016f6fd824 */ /* 0x100fe200078e0a00 */
[----:B------:R-:W-:Y:S01]  /*7f80*/  ISETP.GE.AND P5, PT, R14, RZ, PT ;  /* 0x000000ff0e00720c */ /* 0x000fe20003fa6270 */
[----:B------:R-:W-:Y:S02]  /*7f90*/  IMAD R14, R0, R4, R15 ;  /* 0x00000004000e7224 */ /* 0x000fe400078e020f */
[--C-:B------:R-:W-:Y:S01]  /*7fa0*/  @!P3 IMAD.IADD R10, R10, 0x1, -R0.reuse ;  /* 0x000000010a0ab824 */ /* 0x100fe200078e0a00 */
[----:B------:R-:W-:Y:S01]  /*7fb0*/  ISETP.GT.U32.AND P3, PT, R0, R13, PT ;  /* 0x0000000d0000720c */ /* 0x000fe20003f64070 */
[----:B------:R-:W-:Y:S01]  /*7fc0*/  @!P4 IMAD.IADD R12, R12, 0x1, -R0 ;  /* 0x000000010c0cc824 */ /* 0x000fe200078e0a00 */
[----:B------:R-:W-:Y:S01]  /*7fd0*/  ISETP.GT.U32.AND P4, PT, R0, R11, PT ;  /* 0x0000000b0000720c */ /* 0x000fe20003f84070 */
[----:B------:R-:W-:Y:S01]  /*7fe0*/  IMAD.HI.U32 R4, R2, R5, RZ ;  /* 0x0000000502047227 */ /* 0x000fe200078e00ff */
[----:B------:R-:W-:-:S02]  /*7ff0*/  @!P1 IADD3 R111, -R111, RZ, RZ ;  /* 0x000000ff6f6f9210 */ /* 0x000fc40007ffe1ff */
[----:B------:R-:W-:Y:S01]  /*8000*/  ISETP.GT.U32.AND P1, PT, R0, R12, PT ;  /* 0x0000000c0000720c */ /* 0x000fe20003f24070 */
[----:B------:R-:W-:Y:S02]  /*8010*/  IMAD.MOV R15, RZ, RZ, -R4 ;  /* 0x000000ffff0f7224 */ /* 0x000fe400078e0a04 */
[----:B------:R-:W-:Y:S02]  /*8020*/  @!P2 IMAD.MOV R6, RZ, RZ, -R6 ;  /* 0x000000ffff06a224 */ /* 0x000fe400078e0a06 */
[----:B------:R-:W-:-:S04]  /*8030*/  IMAD.HI.U32 R4, R2, R17, RZ ;  /* 0x0000001102047227 */ /* 0x000fc800078e00ff */
[--C-:B------:R-:W-:Y:S01]  /*8040*/  @!P3 IMAD.IADD R13, R13, 0x1, -R0.reuse ;  /* 0x000000010d0db824 */ /* 0x100fe200078e0a00 */
[----:B------:R-:W-:Y:S01]  /*8050*/  ISETP.GE.AND P3, PT, R19, RZ, PT ;  /* 0x000000ff1300720c */ /* 0x000fe20003f66270 */
[----:B------:R-:W-:Y:S01]  /*8060*/  @!P4 IMAD.IADD R11, R11, 0x1, -R0 ;  /* 0x000000010b0bc824 */ /* 0x000fe200078e0a00 */
[C---:B------:R-:W-:Y:S01]  /*8070*/  ISETP.GT.U32.AND P4, PT, R0.reuse, R14, PT ;  /* 0x0000000e0000720c */ /* 0x040fe20003f84070 */
[C---:B------:R-:W-:Y:S01]  /*8080*/  IMAD R15, R0.reuse, R15, R5 ;  /* 0x0000000f000f7224 */ /* 0x040fe200078e0205 */
[C---:B------:R-:W-:Y:S01]  /*8090*/  ISETP.GT.U32.AND P2, PT, R0.reuse, R13, PT ;  /* 0x0000000d0000720c */ /* 0x040fe20003f44070 */
[----:B------:R-:W-:Y:S01]  /*80a0*/  @!P0 IMAD.MOV R10, RZ, RZ, -R10 ;  /* 0x000000ffff0a8224 */ /* 0x000fe200078e0a0a */
[----:B------:R-:W-:Y:S01]  /*80b0*/  MOV R5, R16 ;  /* 0x0000001000057202 */ /* 0x000fe20000000f00 */
[----:B------:R-:W-:Y:S01]  /*80c0*/  IMAD.MOV R16, RZ, RZ, -R4 ;  /* 0x000000ffff107224 */ /* 0x000fe200078e0a04 */
[----:B------:R-:W-:Y:S01]  /*80d0*/  ISETP.GT.U32.AND P0, PT, R0, R15, PT ;  /* 0x0000000f0000720c */ /* 0x000fe20003f04070 */
[----:B------:R-:W-:Y:S01]  /*80e0*/  @!P1 IMAD.IADD R12, R12, 0x1, -R0 ;  /* 0x000000010c0c9824 */ /* 0x000fe200078e0a00 */
[----:B------:R-:W-:Y:S01]  /*80f0*/  ISETP.GE.AND P1, PT, R18, RZ, PT ;  /* 0x000000ff1200720c */ /* 0x000fe20003f26270 */
[----:B------:R-:W-:Y:S01]  /*8100*/  IMAD R16, R0, R16, R17 ;  /* 0x0000001000107224 */ /* 0x000fe200078e0211 */
[----:B------:R-:W-:Y:S01]  /*8110*/  LOP3.LUT R17, R3, 0x148, RZ, 0xfc, !PT ;  /* 0x0000014803117812 */ /* 0x000fe200078efcff */
[----:B------:R-:W-:-:S03]  /*8120*/  IMAD.HI.U32 R4, R2, R5, RZ ;  /* 0x0000000502047227 */ /* 0x000fc600078e00ff */
[----:B------:R-:W-:Y:S01]  /*8130*/  IABS R18, R17 ;  /* 0x0000001100127213 */ /* 0x000fe20000000000 */
[--C-:B------:R-:W-:Y:S01]  /*8140*/  @!P4 IMAD.IADD R14, R14, 0x1, -R0.reuse ;  /* 0x000000010e0ec824 */ /* 0x100fe200078e0a00 */
[----:B------:R-:W-:Y:S01]  /*8150*/  IADD3 R4, -R4, RZ, RZ ;  /* 0x000000ff04047210 */ /* 0x000fe20007ffe1ff */
[--C-:B------:R-:W-:Y:S01]  /*8160*/  @!P2 IMAD.IADD R13, R13, 0x1, -R0.reuse ;  /* 0x000000010d0da824 */ /* 0x100fe200078e0a00 */
[C---:B------:R-:W-:Y:S01]  /*8170*/  ISETP.GT.U32.AND P2, PT, R0.reuse, R16, PT ;  /* 0x000000100000720c */ /* 0x040fe20003f44070 */
[----:B------:R-:W-:Y:S01]  /*8180*/  @!P0 IMAD.IADD R15, R15, 0x1, -R0 ;  /* 0x000000010f0f8824 */ /* 0x000fe200078e0a00 */
[C---:B------:R-:W-:Y:S01]  /*8190*/  ISETP.GT.U32.AND P4, PT, R0.reuse, R14, PT ;  /* 0x0000000e0000720c */ /* 0x040fe20003f84070 */
[----:B------:R-:W-:Y:S01]  /*81a0*/  @!P5 IMAD.MOV R11, RZ, RZ, -R11 ;  /* 0x000000ffff0bd224 */ /* 0x000fe200078e0a0b */
[----:B------:R-:W-:Y:S01]  /*81b0*/  ISETP.GE.AND P0, PT, R17, RZ, PT ;  /* 0x000000ff1100720c */ /* 0x000fe20003f06270 */
[----:B------:R-:W-:Y:S01]  /*81c0*/  IMAD R17, R0, R4, R5 ;  /* 0x0000000400117224 */ /* 0x000fe200078e0205 */
[----:B------:R-:W-:Y:S01]  /*81d0*/  ISETP.GE.AND P5, PT, R20, RZ, PT ;  /* 0x000000ff1400720c */ /* 0x000fe20003fa6270 */
[----:B------:R-:W-:Y:S01]  /*81e0*/  IMAD.MOV.U32 R5, RZ, RZ, R18 ;  /* 0x000000ffff057224 */ /* 0x000fe200078e0012 */
[----:B------:R-:W-:Y:S01]  /*81f0*/  LOP3.LUT R20, R3, 0x14a, RZ, 0xfc, !PT ;  /* 0x0000014a03147812 */ /* 0x000fe200078efcff */
[----:B------:R-:W-:-:S02]  /*8200*/  @!P1 IMAD.MOV R13, RZ, RZ, -R13 ;  /* 0x000000ffff0d9224 */ /* 0x000fc400078e0a0d */
[----:B------:R-:W-:Y:S01]  /*8210*/  IMAD.HI.U32 R4, R2, R5, RZ ;  /* 0x0000000502047227 */ /* 0x000fe200078e00ff */
[----:B------:R-:W-:-:S03]  /*8220*/  IABS R19, R20 ;  /* 0x0000001400137213 */ /* 0x000fc60000000000 */
[--C-:B------:R-:W-:Y:S01]  /*8230*/  @!P2 IMAD.IADD R16, R16, 0x1, -R0.reuse ;  /* 0x000000011010a824 */ /* 0x100fe200078e0a00 */
[----:B------:R-:W-:Y:S01]  /*8240*/  ISETP.GT.U32.AND P2, PT, R0, R15, PT ;  /* 0x0000000f0000720c */ /* 0x000fe20003f44070 */
[----:B------:R-:W-:Y:S01]  /*8250*/  @!P4 IMAD.IADD R14, R14, 0x1, -R0 ;  /* 0x000000010e0ec824 */ /* 0x000fe200078e0a00 */
[----:B------:R-:W-:Y:S01]  /*8260*/  IADD3 R4, -R4, RZ, RZ ;  /* 0x000000ff04047210 */ /* 0x000fe20007ffe1ff */
[----:B------:R-:W-:Y:S01]  /*8270*/  @!P6 IMAD.MOV R12, RZ, RZ, -R12 ;  /* 0x000000ffff0ce224 */ /* 0x000fe200078e0a0c */
[C---:B------:R-:W-:Y:S01]  /*8280*/  ISETP.GT.U32.AND P1, PT, R0.reuse, R16, PT ;  /* 0x000000100000720c */ /* 0x040fe20003f24070 */
[----:B------:R-:W-:Y:S01]  /*8290*/  @!P3 IMAD.MOV R14, RZ, RZ, -R14 ;  /* 0x000000ffff0eb224 */ /* 0x000fe200078e0a0e */
[C---:B------:R-:W-:Y:S01]  /*82a0*/  ISETP.GT.U32.AND P3, PT, R0.reuse, R17, PT ;  /* 0x000000110000720c */ /* 0x040fe20003f64070 */
[----:B------:R-:W-:Y:S01]  /*82b0*/  IMAD R18, R0, R4, R5 ;  /* 0x0000000400127224 */ /* 0x000fe200078e0205 */
[----:B------:R-:W-:Y:S01]  /*82c0*/  ISETP.GE.AND P4, PT, R22, RZ, PT ;  /* 0x000000ff1600720c */ /* 0x000fe20003f86270 */
[----:B------:R-:W-:Y:S01]  /*82d0*/  IMAD.HI.U32 R4, R2, R19, RZ ;  /* 0x0000001302047227 */ /* 0x000fe200078e00ff */
[----:B------:R-:W-:-:S02]  /*82e0*/  LOP3.LUT R22, R3, 0x14c, RZ, 0xfc, !PT ;  /* 0x0000014c03167812 */ /* 0x000fc400078efcff */
[----:B------:R-:W-:Y:S01]  /*82f0*/  ISETP.GE.AND P6, PT, R21, RZ, PT ;  /* 0x000000ff1500720c */ /* 0x000fe20003fc6270 */
[--C-:B------:R-:W-:Y:S01]  /*8300*/  @!P2 IMAD.IADD R15, R15, 0x1, -R0.reuse ;  /* 0x000000010f0fa824 */ /* 0x100fe200078e0a00 */
[----:B------:R-:W-:Y:S02]  /*8310*/  ISETP.GT.U32.AND P2, PT, R0, R18, PT ;  /* 0x000000120000720c */ /* 0x000fe40003f44070 */
[----:B------:R-:W-:Y:S01]  /*8320*/  IABS R21, R22 ;  /* 0x0000001600157213 */ /* 0x000fe20000000000 */
[----:B------:R-:W-:Y:S02]  /*8330*/  @!P5 IMAD.MOV R15, RZ, RZ, -R15 ;  /* 0x000000ffff0fd224 */ /* 0x000fe400078e0a0f */
[----:B------:R-:W-:Y:S01]  /*8340*/  @!P3 IMAD.IADD R17, R17, 0x1, -R0 ;  /* 0x000000011111b824 */ /* 0x000fe200078e0a00 */
[----:B------:R-:W-:Y:S01]  /*8350*/  ISETP.GE.AND P3, PT, R22, RZ, PT ;  /* 0x000000ff1600720c */ /* 0x000fe20003f66270 */
[----:B------:R-:W-:Y:S01]  /*8360*/  IMAD.HI.U32 R5, R2, R21, RZ ;  /* 0x0000001502057227 */ /* 0x000fe200078e00ff */
[----:B------:R-:W-:-:S02]  /*8370*/  LOP3.LUT R22, R3, 0x150, RZ, 0xfc, !PT ;  /* 0x0000015003167812 */ /* 0x000fc400078efcff */
[----:B------:R-:W-:Y:S01]  /*8380*/  ISETP.GT.U32.AND P5, PT, R0, R17, PT ;  /* 0x000000110000720c */ /* 0x000fe20003fa4070 */
[----:B------:R-:W-:Y:S01]  /*8390*/  @!P1 IMAD.IADD R16, R16, 0x1, -R0 ;  /* 0x0000000110109824 */ /* 0x000fe200078e0a00 */
[----:B------:R-:W-:Y:S01]  /*83a0*/  ISETP.GE.AND P1, PT, R20, RZ, PT ;  /* 0x000000ff1400720c */ /* 0x000fe20003f26270 */
[----:B------:R-:W-:Y:S02]  /*83b0*/  IMAD.MOV R20, RZ, RZ, -R4 ;  /* 0x000000ffff147224 */ /* 0x000fe400078e0a04 */
[----:B------:R-:W-:Y:S02]  /*83c0*/  @!P2 IMAD.IADD R18, R18, 0x1, -R0 ;  /* 0x000000011212a824 */ /* 0x000fe400078e0a00 */
[----:B------:R-:W-:Y:S02]  /*83d0*/  IMAD.MOV R5, RZ, RZ, -R5 ;  /* 0x000000ffff057224 */ /* 0x000fe400078e0a05 */
[----:B------:R-:W-:Y:S01]  /*83e0*/  IMAD.HI.U32 R4, R2, R23, RZ ;  /* 0x0000001702047227 */ /* 0x000fe200078e00ff */
[----:B------:R-:W-:-:S03]  /*83f0*/  ISETP.GT.U32.AND P2, PT, R0, R18, PT ;  /* 0x000000120000720c */ /* 0x000fc60003f44070 */
[----:B------:R-:W-:Y:S01]  /*8400*/  IMAD R19, R0, R20, R19 ;  /* 0x0000001400137224 */ /* 0x000fe200078e0213 */
[----:B------:R-:W-:Y:S01]  /*8410*/  IADD3 R4, -R4, RZ, RZ ;  /* 0x000000ff04047210 */ /* 0x000fe20007ffe1ff */
[C---:B------:R-:W-:Y:S02]  /*8420*/  IMAD R20, R0.reuse, R5, R21 ;  /* 0x0000000500147224 */ /* 0x040fe400078e0215 */
[----:B------:R-:W-:Y:S02]  /*8430*/  @!P5 IMAD.IADD R17, R17, 0x1, -R0 ;  /* 0x000000011111d824 */ /* 0x000fe400078e0a00 */
[----:B------:R-:W-:Y:S01]  /*8440*/  @!P6 IMAD.MOV R16, RZ, RZ, -R16 ;  /* 0x000000ffff10e224 */ /* 0x000fe200078e0a10 */
[C---:B------:R-:W-:Y:S01]  /*8450*/  ISETP.GT.U32.AND P5, PT, R0.reuse, R20, PT ;  /* 0x000000140000720c */ /* 0x040fe20003fa4070 */
[C---:B------:R-:W-:Y:S01]  /*8460*/  IMAD R21, R0.reuse, R4, R23 ;  /* 0x0000000400157224 */ /* 0x040fe200078e0217 */
[----:B------:R-:W-:Y:S01]  /*8470*/  ISETP.GT.U32.AND P6, PT, R0, R19, PT ;  /* 0x000000130000720c */ /* 0x000fe20003fc4070 */
[----:B------:R-:W-:Y:S01]  /*8480*/  @!P2 IMAD.IADD R18, R18, 0x1, -R0 ;  /* 0x000000011212a824 */ /* 0x000fe200078e0a00 */
[----:B------:R-:W-:Y:S01]  /*8490*/  IABS R23, R22 ;  /* 0x0000001600177213 */ /* 0x000fe20000000000 */
[----:B------:R-:W-:Y:S01]  /*84a0*/  @!P4 IMAD.MOV R17, RZ, RZ, -R17 ;  /* 0x000000ffff11c224 */ /* 0x000fe200078e0a11 */
[----:B------:R-:W-:Y:S01]  /*84b0*/  ISETP.GT.U32.AND P2, PT, R0, R21, PT ;  /* 0x000000150000720c */ /* 0x000fe20003f44070 */
[----:B------:R-:W-:-:S04]  /*84c0*/  IMAD.HI.U32 R5, R2, R25, RZ ;  /* 0x0000001902057227 */ /* 0x000fc800078e00ff */
[----:B------:R-:W-:-:S04]  /*84d0*/  IMAD.HI.U32 R4, R2, R23, RZ ;  /* 0x0000001702047227 */ /* 0x000fc800078e00ff */
[--C-:B------:R-:W-:Y:S01]  /*84e0*/  @!P5 IMAD.IADD R20, R20, 0x1, -R0.reuse ;  /* 0x000000011414d824 */ /* 0x100fe200078e0a00 */
[----:B------:R-:W-:Y:S01]  /*84f0*/  IADD3 R4, -R4, RZ, RZ ;  /* 0x000000ff04047210 */ /* 0x000fe20007ffe1ff */
[--C-:B------:R-:W-:Y:S01]  /*8500*/  @!P6 IMAD.IADD R19, R19, 0x1, -R0.reuse ;  /* 0x000000011313e824 */ /* 0x100fe200078e0a00 */
[----:B------:R-:W-:Y:S01]  /*8510*/  ISETP.GE.AND P6, PT, R24, RZ, PT ;  /* 0x000000ff1800720c */ /* 0x000fe20003fc6270 */
[----:B------:R-:W-:Y:S01]  /*8520*/  @!P2 IMAD.IADD R21, R21, 0x1, -R0 ;  /* 0x000000011515a824 */ /* 0x000fe200078e0a00 */
[C---:B------:R-:W-:Y:S01]  /*8530*/  ISETP.GT.U32.AND P4, PT, R0.reuse, R20, PT ;  /* 0x000000140000720c */ /* 0x040fe20003f84070 */
[----:B------:R-:W-:Y:S01]  /*8540*/  IMAD.MOV R5, RZ, RZ, -R5 ;  /* 0x000000ffff057224 */ /* 0x000fe200078e0a05 */
[----:B------:R-:W-:Y:S01]  /*8550*/  ISETP.GT.U32.AND P5, PT, R0, R19, PT ;  /* 0x000000130000720c */ /* 0x000fe20003fa4070 */
[----:B------:R-:W-:Y:S01]  /*8560*/  @!P0 IMAD.MOV R18, RZ, RZ, -R18 ;  /* 0x000000ffff128224 */ /* 0x000fe200078e0a12 */
[----:B------:R-:W-:Y:S01]  /*8570*/  ISETP.GE.AND P0, PT, R22, RZ, PT ;  /* 0x000000ff1600720c */ /* 0x000fe20003f06270 */
[C---:B------:R-:W-:Y:S01]  /*8580*/  IMAD R22, R0.reuse, R4, R23 ;  /* 0x0000000400167224 */ /* 0x040fe200078e0217 */
[C---:B------:R-:W-:Y:S01]  /*8590*/  ISETP.GT.U32.AND P2, PT, R0.reuse, R21, PT ;  /* 0x000000150000720c */ /* 0x040fe20003f44070 */
[----:B------:R-:W-:-:S02]  /*85a0*/  IMAD R23, R0, R5, R25 ;  /* 0x0000000500177224 */ /* 0x000fc400078e0219 */
[----:B------:R-:W-:-:S04]  /*85b0*/  IMAD.HI.U32 R4, R2, R27, RZ ;  /* 0x0000001b02047227 */ /* 0x000fc800078e00ff */
[--C-:B------:R-:W-:Y:S01]  /*85c0*/  @!P4 IMAD.IADD R20, R20, 0x1, -R0.reuse ;  /* 0x000000011414c824 */ /* 0x100fe200078e0a00 */
[C---:B------:R-:W-:Y:S01]  /*85d0*/  ISETP.GT.U32.AND P4, PT, R0.reuse, R23, PT ;  /* 0x000000170000720c */ /* 0x040fe20003f84070 */
[--C-:B------:R-:W-:Y:S01]  /*85e0*/  @!P5 IMAD.IADD R19, R19, 0x1, -R0.reuse ;  /* 0x000000011313d824 */ /* 0x100fe200078e0a00 */
[----:B------:R-:W-:Y:S01]  /*85f0*/  ISETP.GT.U32.AND P5, PT, R0, R22, PT ;  /* 0x000000160000720c */ /* 0x000fe20003fa4070 */
[----:B------:R-:W-:Y:S01]  /*8600*/  IMAD.HI.U32 R5, R2, R29, RZ ;  /* 0x0000001d02057227 */ /* 0x000fe200078e00ff */
[----:B------:R-:W-:Y:S02]  /*8610*/  IADD3 R4, -R4, RZ, RZ ;  /* 0x000000ff04047210 */ /* 0x000fe40007ffe1ff */
[----:B------:R-:W-:Y:S01]  /*8620*/  @!P1 IADD3 R19, -R19, RZ, RZ ;  /* 0x000000ff13139210 */ /* 0x000fe20007ffe1ff */
[----:B------:R-:W-:Y:S01]  /*8630*/  @!P2 IMAD.IADD R21, R21, 0x1, -R0 ;  /* 0x000000011515a824 */ /* 0x000fe200078e0a00 */
[----:B------:R-:W-:Y:S01]  /*8640*/  ISETP.GE.AND P2, PT, R26, RZ, PT ;  /* 0x000000ff1a00720c */ /* 0x000fe20003f46270 */
[----:B------:R-:W-:Y:S01]  /*8650*/  IMAD.MOV R5, RZ, RZ, -R5 ;  /* 0x000000ffff057224 */ /* 0x000fe200078e0a05 */
[----:B------:R-:W-:Y:S01]  /*8660*/  IABS R26, R31 ;  /* 0x0000001f001a7213 */ /* 0x000fe20000000000 */
[----:B------:R-:W-:-:S02]  /*8670*/  IMAD R24, R0, R4, R27 ;  /* 0x0000000400187224 */ /* 0x000fc400078e021b */
[----:B------:R-:W-:Y:S02]  /*8680*/  @!P4 IMAD.IADD R23, R23, 0x1, -R0 ;  /* 0x000000011717c824 */ /* 0x000fe400078e0a00 */
[C---:B------:R-:W-:Y:S01]  /*8690*/  IMAD R25, R0.reuse, R5, R29 ;  /* 0x0000000500197224 */ /* 0x040fe200078e021d */
[----:B------:R-:W-:Y:S01]  /*86a0*/  LOP3.LUT R29, R3, 0x15a, RZ, 0xfc, !PT ;  /* 0x0000015a031d7812 */ /* 0x000fe200078efcff */
[----:B------:R-:W-:Y:S01]  /*86b0*/  IMAD.MOV.U32 R5, RZ, RZ, R26 ;  /* 0x000000ffff057224 */ /* 0x000fe200078e001a */
[----:B------:R-:W-:Y:S01]  /*86c0*/  ISETP.GT.U32.AND P1, PT, R0, R23, PT ;  /* 0x000000170000720c */ /* 0x000fe20003f24070 */
[----:B------:R-:W-:Y:S01]  /*86d0*/  @!P5 IMAD.IADD R22, R22, 0x1, -R0 ;  /* 0x000000011616d824 */ /* 0x000fe200078e0a00 */
[----:B------:R-:W-:Y:S01]  /*86e0*/  ISETP.GT.U32.AND P5, PT, R0, R24, PT ;  /* 0x000000180000720c */ /* 0x000fe20003fa4070 */
[----:B------:R-:W-:Y:S01]  /*86f0*/  IMAD.HI.U32 R4, R2, R5, RZ ;  /* 0x0000000502047227 */ /* 0x000fe200078e00ff */
[----:B------:R-:W-:Y:S02]  /*8700*/  IABS R27, R29 ;  /* 0x0000001d001b7213 */ /* 0x000fe40000000000 */
[----:B------:R-:W-:Y:S01]  /*8710*/  ISETP.GT.U32.AND P4, PT, R0, R22, PT ;  /* 0x000000160000720c */ /* 0x000fe20003f84070 */
[----:B------:R-:W-:-:S02]  /*8720*/  IMAD.MOV R4, RZ, RZ, -R4 ;  /* 0x000000ffff047224 */ /* 0x000fc400078e0a04 */
[----:B------:R-:W-:Y:S01]  /*8730*/  @!P3 IMAD.MOV R20, RZ, RZ, -R20 ;  /* 0x000000ffff14b224 */ /* 0x000fe200078e0a14 */
[C---:B------:R-:W-:Y:S01]  /*8740*/  ISETP.GT.U32.AND P3, PT, R0.reuse, R25, PT ;  /* 0x000000190000720c */ /* 0x040fe20003f64070 */
[----:B------:R-:W-:Y:S01]  /*8750*/  IMAD R26, R0, R4, R5 ;  /* 0x00000004001a7224 */ /* 0x000fe200078e0205 */
[----:B------:R-:W-:Y:S01]  /*8760*/  LOP3.LUT R5, R3, 0x15e, RZ, 0xfc, !PT ;  /* 0x0000015e03057812 */ /* 0x000fe200078efcff */
[--C-:B------:R-:W-:Y:S02]  /*8770*/  @!P1 IMAD.IADD R23, R23, 0x1, -R0.reuse ;  /* 0x0000000117179824 */ /* 0x100fe400078e0a00 */
[--C-:B------:R-:W-:Y:S01]  /*8780*/  @!P5 IMAD.IADD R24, R24, 0x1, -R0.reuse ;  /* 0x000000011818d824 */ /* 0x100fe200078e0a00 */
[----:B------:R-:W-:Y:S01]  /*8790*/  ISETP.GT.U32.AND P1, PT, R0, R26, PT ;  /* 0x0000001a0000720c */ /* 0x000fe20003f24070 */
[----:B------:R-:W-:Y:S01]  /*87a0*/  @!P6 IMAD.MOV R21, RZ, RZ, -R21 ;  /* 0x000000ffff15e224 */ /* 0x000fe200078e0a15 */
[----:B------:R-:W-:Y:S01]  /*87b0*/  ISETP.GE.AND P5, PT, R28, RZ, PT ;  /* 0x000000ff1c00720c */ /* 0x000fe20003fa6270 */
[----:B------:R-:W-:Y:S01]  /*87c0*/  @!P4 IMAD.IADD R22, R22, 0x1, -R0 ;  /* 0x000000011616c824 */ /* 0x000fe200078e0a00 */
[----:B------:R-:W-:Y:S01]  /*87d0*/  ISETP.GT.U32.AND P6, PT, R0, R24, PT ;  /* 0x000000180000720c */ /* 0x000fe20003fc4070 */
[----:B------:R-:W-:Y:S01]  /*87e0*/  IMAD.HI.U32 R4, R2, R27, RZ ;  /* 0x0000001b02047227 */ /* 0x000fe200078e00ff */
[----:B------:R-:W-:-:S02]  /*87f0*/  ISETP.GE.AND P4, PT, R30, RZ, PT ;  /* 0x000000ff1e00720c */ /* 0x000fc40003f86270 */
[----:B------:R-:W-:Y:S01]  /*8800*/  @!P3 IADD3 R25, R25, -R0, RZ ;  /* 0x800000001919b210 */ /* 0x000fe20007ffe0ff */
[----:B------:R-:W-:Y:S01]  /*8810*/  @!P0 IMAD.MOV R22, RZ, RZ, -R22 ;  /* 0x000000ffff168224 */ /* 0x000fe200078e0a16 */
[----:B------:R-:W-:Y:S01]  /*8820*/  ISETP.GE.AND P3, PT, R31, RZ, PT ;  /* 0x000000ff1f00720c */ /* 0x000fe20003f66270 */
[----:B------:R-:W-:Y:S01]  /*8830*/  IMAD.MOV R4, RZ, RZ, -R4 ;  /* 0x000000ffff047224 */ /* 0x000fe200078e0a04 */
[----:B------:R-:W-:Y:S01]  /*8840*/  ISETP.GT.U32.AND P0, PT, R0, R25, PT ;  /* 0x000000190000720c */ /* 0x000fe20003f04070 */
[--C-:B------:R-:W-:Y:S01]  /*8850*/  @!P1 IMAD.IADD R26, R26, 0x1, -R0.reuse ;  /* 0x000000011a1a9824 */ /* 0x100fe200078e0a00 */
[C---:B------:R-:W-:Y:S01]  /*8860*/  LOP3.LUT R28, R3.reuse, 0x160, RZ, 0xfc, !PT ;  /* 0x00000160031c7812 */ /* 0x040fe200078efcff */
[----:B------:R-:W-:Y:S01]  /*8870*/  IMAD R27, R0, R4, R27 ;  /* 0x00000004001b7224 */ /* 0x000fe200078e021b */
[----:B------:R-:W-:Y:S01]  /*8880*/  LOP3.LUT R4, R3, 0x15c, RZ, 0xfc, !PT ;  /* 0x0000015c03047812 */ /* 0x000fe200078efcff */
[----:B------:R-:W-:Y:S01]  /*8890*/  @!P6 IMAD.IADD R24, R24, 0x1, -R0 ;  /* 0x000000011818e824 */ /* 0x000fe200078e0a00 */
[----:B------:R-:W-:Y:S01]  /*88a0*/  ISETP.GE.AND P6, PT, R29, RZ, PT ;  /* 0x000000ff1d00720c */ /* 0x000fe20003fc6270 */
[----:B------:R-:W-:Y:S01]  /*88b0*/  @!P2 IMAD.MOV R23, RZ, RZ, -R23 ;  /* 0x000000ffff17a224 */ /* 0x000fe200078e0a17 */
[----:B------:R-:W-:-:S02]  /*88c0*/  ISETP.GT.U32.AND P1, PT, R0, R26, PT ;  /* 0x0000001a0000720c */ /* 0x000fc40003f24070 */
[----:B------:R-:W-:Y:S02]  /*88d0*/  IABS R29, R4 ;  /* 0x00000004001d7213 */ /* 0x000fe40000000000 */
[----:B------:R-:W-:Y:S01]  /*88e0*/  ISETP.GE.AND P2, PT, R4, RZ, PT ;  /* 0x000000ff0400720c */ /* 0x000fe20003f46270 */
[----:B------:R-:W-:Y:S01]  /*88f0*/  @!P0 IMAD.IADD R25, R25, 0x1, -R0 ;  /* 0x0000000119198824 */ /* 0x000fe200078e0a00 */
[----:B------:R-:W-:Y:S01]  /*8900*/  ISETP.GT.U32.AND P0, PT, R0, R27, PT ;  /* 0x0000001b0000720c */ /* 0x000fe20003f04070 */
[----:B------:R-:W-:Y:S01]  /*8910*/  IMAD.HI.U32 R4, R2, R29, RZ ;  /* 0x0000001d02047227 */ /* 0x000fe200078e00ff */
[----:B------:R-:W-:Y:S02]  /*8920*/  IABS R33, R28 ;  /* 0x0000001c00217213 */ /* 0x000fe40000000000 */
[----:B------:R-:W-:Y:S01]  /*8930*/  @!P5 IADD3 R24, -R24, RZ, RZ ;  /* 0x000000ff1818d210 */ /* 0x000fe20007ffe1ff */
[----:B------:R-:W-:Y:S01]  /*8940*/  @!P4 IMAD.MOV R25, RZ, RZ, -R25 ;  /* 0x000000ffff19c224 */ /* 0x000fe200078e0a19 */
[----:B------:R-:W-:Y:S01]  /*8950*/  ISETP.GE.AND P4, PT, R28, RZ, PT ;  /* 0x000000ff1c00720c */ /* 0x000fe20003f86270 */
[----:B------:R-:W-:Y:S01]  /*8960*/  IMAD.MOV R28, RZ, RZ, -R4 ;  /* 0x000000ffff1c7224 */ /* 0x000fe200078e0a04 */
[----:B------:R-:W-:Y:S01]  /*8970*/  IABS R31, R5 ;  /* 0x00000005001f7213 */ /* 0x000fe20000000000 */
[--C-:B------:R-:W-:Y:S01]  /*8980*/  @!P1 IMAD.IADD R26, R26, 0x1, -R0.reuse ;  /* 0x000000011a1a9824 */ /* 0x100fe200078e0a00 */
[----:B------:R-:W-:Y:S01]  /*8990*/  LOP3.LUT R30, R3, 0x162, RZ, 0xfc, !PT ;  /* 0x00000162031e7812 */ /* 0x000fe200078efcff */
[----:B------:R-:W-:Y:S01]  /*89a0*/  IMAD R28, R0, R28, R29 ;  /* 0x0000001c001c7224 */ /* 0x000fe200078e021d */
[----:B------:R-:W-:Y:S01]  /*89b0*/  ISETP.GE.AND P5, PT, R5, RZ, PT ;  /* 0x000000ff0500720c */ /* 0x000fe20003fa6270 */
[----:B------:R-:W-:Y:S01]  /*89c0*/  @!P0 IMAD.IADD R27, R27, 0x1, -R0 ;  /* 0x000000011b1b8824 */ /* 0x000fe200078e0a00 */
[----:B------:R-:W-:Y:S01]  /*89d0*/  @!P3 IADD3 R26, -R26, RZ, RZ ;  /* 0x000000ff1a1ab210 */ /* 0x000fe20007ffe1ff */
[----:B------:R-:W-:Y:S01]  /*89e0*/  IMAD.HI.U32 R5, R2, R33, RZ ;  /* 0x0000002102057227 */ /* 0x000fe200078e00ff */
[----:B------:R-:W-:-:S02]  /*89f0*/  ISETP.GT.U32.AND P3, PT, R0, R28, PT ;  /* 0x0000001c0000720c */ /* 0x000fc40003f64070 */
[----:B------:R-:W-:Y:S01]  /*8a00*/  ISETP.GT.U32.AND P0, PT, R0, R27, PT ;  /* 0x0000001b0000720c */ /* 0x000fe20003f04070 */
[----:B------:R-:W-:Y:S01]  /*8a10*/  IMAD.HI.U32 R4, R2, R31, RZ ;  /* 0x0000001f02047227 */ /* 0x000fe200078e00ff */
[----:B------:R-:W-:Y:S02]  /*8a20*/  IABS R35, R30 ;  /* 0x0000001e00237213 */ /* 0x000fe40000000000 */
[----:B------:R-:W-:Y:S01]  /*8a30*/  ISETP.GE.AND P1, PT, R30, RZ, PT ;  /* 0x000000ff1e00720c */ /* 0x000fe20003f26270 */
[----:B------:R-:W-:Y:S02]  /*8a40*/  IMAD.MOV R5, RZ, RZ, -R5 ;  /* 0x000000ffff057224 */ /* 0x000fe400078e0a05 */
[----:B------:R-:W-:Y:S02]  /*8a50*/  IMAD.MOV R29, RZ, RZ, -R4 ;  /* 0x000000ffff1d7224 */ /* 0x000fe400078e0a04 */
[----:B------:R-:W-:-:S04]  /*8a60*/  IMAD.HI.U32 R4, R2, R35, RZ ;  /* 0x0000002302047227 */ /* 0x000fc800078e00ff */
[--C-:B------:R-:W-:Y:S02]  /*8a70*/  @!P3 IMAD.IADD R28, R28, 0x1, -R0.reuse ;  /* 0x000000011c1cb824 */ /* 0x100fe400078e0a00 */
[----:B------:R-:W-:Y:S02]  /*8a80*/  @!P0 IMAD.IADD R27, R27, 0x1, -R0 ;  /* 0x000000011b1b8824 */ /* 0x000fe400078e0a00 */
[C---:B------:R-:W-:Y:S01]  /*8a90*/  IMAD R30, R0.reuse, R5, R33 ;  /* 0x00000005001e7224 */ /* 0x040fe200078e0221 */
[C---:B------:R-:W-:Y:S01]  /*8aa0*/  ISETP.GT.U32.AND P3, PT, R0.reuse, R28, PT ;  /* 0x0000001c0000720c */ /* 0x040fe20003f64070 */
[----:B------:R-:W-:Y:S01]  /*8ab0*/  IMAD.MOV R4, RZ, RZ, -R4 ;  /* 0x000000ffff047224 */ /* 0x000fe200078e0a04 */
[----:B------:R-:W-:Y:S01]  /*8ac0*/  IABS R33, R36 ;  /* 0x0000002400217213 */ /* 0x000fe20000000000 */
[----:B------:R-:W-:Y:S01]  /*8ad0*/  @!P6 IMAD.MOV R27, RZ, RZ, -R27 ;  /* 0x000000ffff1be224 */ /* 0x000fe200078e0a1b */
[C---:B------:R-:W-:Y:S01]  /*8ae0*/  ISETP.GT.U32.AND P6, PT, R0.reuse, R30, PT ;  /* 0x0000001e0000720c */ /* 0x040fe20003fc4070 */
[----:B------:R-:W-:-:S02]  /*8af0*/  IMAD R29, R0, R29, R31 ;  /* 0x0000001d001d7224 */ /* 0x000fc400078e021f */
[----:B------:R-:W-:Y:S01]  /*8b00*/  IMAD R31, R0, R4, R35 ;  /* 0x00000004001f7224 */ /* 0x000fe200078e0223 */
[----:B------:R-:W-:Y:S01]  /*8b10*/  IABS R35, R38 ;  /* 0x0000002600237213 */ /* 0x000fe20000000000 */
[----:B------:R-:W-:Y:S01]  /*8b20*/  IMAD.HI.U32 R4, R2, R33, RZ ;  /* 0x0000002102047227 */ /* 0x000fe200078e00ff */
[----:B------:R-:W-:-:S03]  /*8b30*/  ISETP.GT.U32.AND P0, PT, R0, R29, PT ;  /* 0x0000001d0000720c */ /* 0x000fc60003f04070 */
[--C-:B------:R-:W-:Y:S01]  /*8b40*/  @!P3 IMAD.IADD R28, R28, 0x1, -R0.reuse ;  /* 0x000000011c1cb824 */ /* 0x100fe200078e0a00 */
[----:B------:R-:W-:Y:S01]  /*8b50*/  ISETP.GT.U32.AND P3, PT, R0, R31, PT ;  /* 0x0000001f0000720c */ /* 0x000fe20003f64070 */
[----:B------:R-:W-:Y:S01]  /*8b60*/  IMAD.HI.U32 R5, R2, R35, RZ ;  /* 0x0000002302057227 */ /* 0x000fe200078e00ff */
[----:B------:R-:W-:Y:S02]  /*8b70*/  IADD3 R4, -R4, RZ, RZ ;  /* 0x000000ff04047210 */ /* 0x000fe40007ffe1ff */
[----:B------:R-:W-:Y:S01]  /*8b80*/  @!P2 IADD3 R28, -R28, RZ, RZ ;  /* 0x000000ff1c1ca210 */ /* 0x000fe20007ffe1ff */
[----:B------:R-:W-:Y:S02]  /*8b90*/  @!P6 IMAD.IADD R30, R30, 0x1, -R0 ;  /* 0x000000011e1ee824 */ /* 0x000fe400078e0a00 */
[----:B------:R-:W-:Y:S02]  /*8ba0*/  IMAD.MOV R5, RZ, RZ, -R5 ;  /* 0x000000ffff057224 */ /* 0x000fe400078e0a05 */
[C---:B------:R-:W-:Y:S01]  /*8bb0*/  IMAD R32, R0.reuse, R4, R33 ;  /* 0x0000000400207224 */ /* 0x040fe200078e0221 */
[C---:B------:R-:W-:Y:S01]  /*8bc0*/  ISETP.GT.U32.AND P6, PT, R0.reuse, R30, PT ;  /* 0x0000001e0000720c */ /* 0x040fe20003fc4070 */
[----:B------:R-:W-:-:S02]  /*8bd0*/  IMAD R33, R0, R5, R35 ;  /* 0x0000000500217224 */ /* 0x000fc400078e0223 */
[--C-:B------:R-:W-:Y:S01]  /*8be0*/  @!P3 IMAD.IADD R31, R31, 0x1, -R0.reuse ;  /* 0x000000011f1fb824 */ /* 0x100fe200078e0a00 */
[----:B------:R-:W-:Y:S01]  /*8bf0*/  ISETP.GE.AND P3, PT, R36, RZ, PT ;  /* 0x000000ff2400720c */ /* 0x000fe20003f66270 */
[----:B------:R-:W-:Y:S02]  /*8c00*/  @!P0 IMAD.IADD R29, R29, 0x1, -R0 ;  /* 0x000000011d1d8824 */ /* 0x000fe400078e0a00 */
[----:B------:R-:W-:Y:S01]  /*8c10*/  IMAD.MOV.U32 R35, RZ, RZ, R34 ;  /* 0x000000ffff237224 */ /* 0x000fe200078e0022 */
[----:B------:R-:W-:Y:S01]  /*8c20*/  ISETP.GT.U32.AND P2, PT, R0, R31, PT ;  /* 0x0000001f0000720c */ /* 0x000fe20003f44070 */
[----:B------:R-:W-:Y:S01]  /*8c30*/  IMAD.HI.U32 R5, R2, R37, RZ ;  /* 0x0000002502057227 */ /* 0x000fe200078e00ff */
[----:B------:R-:W-:-:S03]  /*8c40*/  ISETP.GT.U32.AND P0, PT, R0, R29, PT ;  /* 0x0000001d0000720c */ /* 0x000fc60003f04070 */
[----:B------:R-:W-:-:S04]  /*8c50*/  IMAD.HI.U32 R4, R2, R35, RZ ;  /* 0x0000002302047227 */ /* 0x000fc800078e00ff */
[----:B------:R-:W-:Y:S01]  /*8c60*/  @!P6 IMAD.IADD R30, R30, 0x1, -R0 ;  /* 0x000000011e1ee824 */ /* 0x000fe200078e0a00 */
[C---:B------:R-:W-:Y:S01]  /*8c70*/  ISETP.GT.U32.AND P6, PT, R0.reuse, R33, PT ;  /* 0x000000210000720c */ /* 0x040fe20003fc4070 */
[----:B------:R-:W-:Y:S02]  /*8c80*/  IMAD.MOV R4, RZ, RZ, -R4 ;  /* 0x000000ffff047224 */ /* 0x000fe400078e0a04 */
[----:B------:R-:W-:Y:S02]  /*8c90*/  IMAD.MOV R5, RZ, RZ, -R5 ;  /* 0x000000ffff057224 */ /* 0x000fe400078e0a05 */
[C---:B------:R-:W-:Y:S02]  /*8ca0*/  IMAD R34, R0.reuse, R4, R35 ;  /* 0x0000000400227224 */ /* 0x040fe400078e0223 */
[C---:B------:R-:W-:Y:S02]  /*8cb0*/  IMAD R35, R0.reuse, R5, R37 ;  /* 0x0000000500237224 */ /* 0x040fe400078e0225 */
[--C-:B------:R-:W-:Y:S01]  /*8cc0*/  @!P2 IMAD.IADD R31, R31, 0x1, -R0.reuse ;  /* 0x000000011f1fa824 */ /* 0x100fe200078e0a00 */
[C---:B------:R-:W-:Y:S01]  /*8cd0*/  ISETP.GT.U32.AND P2, PT, R0.reuse, R34, PT ;  /* 0x000000220000720c */ /* 0x040fe20003f44070 */
[--C-:B------:R-:W-:Y:S01]  /*8ce0*/  @!P0 IMAD.IADD R29, R29, 0x1, -R0.reuse ;  /* 0x000000011d1d8824 */ /* 0x100fe200078e0a00 */
[C---:B------:R-:W-:Y:S01]  /*8cf0*/  ISETP.GT.U32.AND P0, PT, R0.reuse, R32, PT ;  /* 0x000000200000720c */ /* 0x040fe20003f04070 */
[----:B------:R-:W-:Y:S01]  /*8d00*/  @!P1 IMAD.MOV R31, RZ, RZ, -R31 ;  /* 0x000000ffff1f9224 */ /* 0x000fe200078e0a1f */
[----:B------:R-:W-:Y:S01]  /*8d10*/  ISETP.GT.U32.AND P1, PT, R0, R35, PT ;  /* 0x000000230000720c */ /* 0x000fe20003f24070 */
[----:B------:R-:W-:-:S02]  /*8d20*/  @!P6 IMAD.IADD R33, R33, 0x1, -R0 ;  /* 0x000000012121e824 */ /* 0x000fc400078e0a00 */
[----:B------:R-:W-:-:S04]  /*8d30*/  IMAD.HI.U32 R4, R2, R39, RZ ;  /* 0x0000002702047227 */ /* 0x000fc800078e00ff */
[----:B------:R-:W-:Y:S01]  /*8d40*/  @!P4 IMAD.MOV R30, RZ, RZ, -R30 ;  /* 0x000000ffff1ec224 */ /* 0x000fe200078e0a1e */
[----:B------:R-:W-:Y:S01]  /*8d50*/  ISETP.GE.AND P4, PT, R40, RZ, PT ;  /* 0x000000ff2800720c */ /* 0x000fe20003f86270 */
[----:B------:R-:W-:Y:S01]  /*8d60*/  @!P5 IMAD.MOV R29, RZ, RZ, -R29 ;  /* 0x000000ffff1dd224 */ /* 0x000fe200078e0a1d */
[----:B------:R-:W-:Y:S01]  /*8d70*/  LOP3.LUT R40, R3, 0x16e, RZ, 0xfc, !PT ;  /* 0x0000016e03287812 */ /* 0x000fe200078efcff */
[--C-:B------:R-:W-:Y:S01]  /*8d80*/  @!P2 IMAD.IADD R34, R34, 0x1, -R0.reuse ;  /* 0x000000012222a824 */ /* 0x100fe200078e0a00 */
[----:B------:R-:W-:Y:S01]  /*8d90*/  ISETP.GT.U32.AND P5, PT, R0, R33, PT ;  /* 0x000000210000720c */ /* 0x000fe20003fa4070 */
[--C-:B------:R-:W-:Y:S01]  /*8da0*/  @!P0 IMAD.IADD R32, R32, 0x1, -R0.reuse ;  /* 0x0000000120208824 */ /* 0x100fe200078e0a00 */
[----:B------:R-:W-:Y:S01]  /*8db0*/  IADD3 R4, -R4, RZ, RZ ;  /* 0x000000ff04047210 */ /* 0x000fe20007ffe1ff */
[----:B------:R-:W-:Y:S01]  /*8dc0*/  @!P1 IMAD.IADD R35, R35, 0x1, -R0 ;  /* 0x0000000123239824 */ /* 0x000fe200078e0a00 */
[----:B------:R-:W-:Y:S02]  /*8dd0*/  IABS R37, R40 ;  /* 0x0000002800257213 */ /* 0x000fe40000000000 */
[C---:B------:R-:W-:Y:S01]  /*8de0*/  ISETP.GT.U32.AND P1, PT, R0.reuse, R34, PT ;  /* 0x000000220000720c */ /* 0x040fe20003f24070 */
[C---:B------:R-:W-:Y:S01]  /*8df0*/  IMAD R36, R0.reuse, R4, R39 ;  /* 0x0000000400247224 */ /* 0x040fe200078e0227 */
[----:B------:R-:W-:Y:S01]  /*8e00*/  ISETP.GT.U32.AND P6, PT, R0, R32, PT ;  /* 0x000000200000720c */ /* 0x000fe20003fc4070 */
[----:B------:R-:W-:Y:S01]  /*8e10*/  IMAD.HI.U32 R4, R2, R37, RZ ;  /* 0x0000002502047227 */ /* 0x000fe200078e00ff */
[----:B------:R-:W-:-:S02]  /*8e20*/  IABS R39, R44 ;  /* 0x0000002c00277213 */ /* 0x000fc40000000000 */
[----:B------:R-:W-:Y:S01]  /*8e30*/  ISETP.GE.AND P2, PT, R42, RZ, PT ;  /* 0x000000ff2a00720c */ /* 0x000fe20003f46270 */
[--C-:B------:R-:W-:Y:S01]  /*8e40*/  @!P5 IMAD.IADD R33, R33, 0x1, -R0.reuse ;  /* 0x000000012121d824 */ /* 0x100fe200078e0a00 */
[----:B------:R-:W-:Y:S01]  /*8e50*/  IADD3 R5, -R4, RZ, RZ ;  /* 0x000000ff04057210 */ /* 0x000fe20007ffe1ff */
[----:B------:R-:W-:Y:S01]  /*8e60*/  IMAD.HI.U32 R4, R2, R39, RZ ;  /* 0x0000002702047227 */ /* 0x000fe200078e00ff */
[C---:B------:R-:W-:Y:S02]  /*8e70*/  ISETP.GT.U32.AND P5, PT, R0.reuse, R36, PT ;  /* 0x000000240000720c */ /* 0x040fe40003fa4070 */
[----:B------:R-:W-:Y:S01]  /*8e80*/  LOP3.LUT R42, R3, 0x172, RZ, 0xfc, !PT ;  /* 0x00000172032a7812 */ /* 0x000fe200078efcff */
[----:B------:R-:W-:Y:S01]  /*8e90*/  IMAD R37, R0, R5, R37 ;  /* 0x0000000500257224 */ /* 0x000fe200078e0225 */
[----:B------:R-:W-:Y:S01]  /*8ea0*/  ISETP.GE.AND P0, PT, R38, RZ, PT ;  /* 0x000000ff2600720c */ /* 0x000fe20003f06270 */
[--C-:B------:R-:W-:Y:S02]  /*8eb0*/  @!P1 IMAD.IADD R34, R34, 0x1, -R0.reuse ;  /* 0x0000000122229824 */ /* 0x100fe400078e0a00 */
[----:B------:R-:W-:Y:S01]  /*8ec0*/  @!P6 IMAD.IADD R32, R32, 0x1, -R0 ;  /* 0x000000012020e824 */ /* 0x000fe200078e0a00 */
[----:B------:R-:W-:Y:S01]  /*8ed0*/  ISETP.GT.U32.AND P1, PT, R0, R37, PT ;  /* 0x000000250000720c */ /* 0x000fe20003f24070 */
[----:B------:R-:W-:Y:S01]  /*8ee0*/  IMAD.MOV R4, RZ, RZ, -R4 ;  /* 0x000000ffff047224 */ /* 0x000fe200078e0a04 */
[----:B------:R-:W-:Y:S01]  /*8ef0*/  ISETP.GE.AND P6, PT, R41, RZ, PT ;  /* 0x000000ff2900720c */ /* 0x000fe20003fc6270 */
[----:B------:R-:W-:Y:S01]  /*8f00*/  @!P3 IMAD.MOV R32, RZ, RZ, -R32 ;  /* 0x000000ffff20b224 */ /* 0x000fe200078e0a20 */
[----:B------:R-:W-:Y:S01]  /*8f10*/  IABS R41, R42 ;  /* 0x0000002a00297213 */ /* 0x000fe20000000000 */
[----:B------:R-:W-:Y:S01]  /*8f20*/  @!P5 IMAD.IADD R36, R36, 0x1, -R0 ;  /* 0x000000012424d824 */ /* 0x000fe200078e0a00 */
[C---:B------:R-:W-:Y:S01]  /*8f30*/  ISETP.GT.U32.AND P5, PT, R0.reuse, R35, PT ;  /* 0x000000230000720c */ /* 0x040fe20003fa4070 */
[----:B------:R-:W-:-:S02]  /*8f40*/  IMAD R38, R0, R4, R39 ;  /* 0x0000000400267224 */ /* 0x000fc400078e0227 */
[----:B------:R-:W-:Y:S01]  /*8f50*/  IMAD.HI.U32 R4, R2, R41, RZ ;  /* 0x0000002902047227 */ /* 0x000fe200078e00ff */
[----:B------:R-:W-:-:S03]  /*8f60*/  ISETP.GT.U32.AND P3, PT, R0, R36, PT ;  /* 0x000000240000720c */ /* 0x000fc60003f64070 */
[--C-:B------:R-:W-:Y:S01]  /*8f70*/  @!P1 IMAD.IADD R37, R37, 0x1, -R0.reuse ;  /* 0x0000000125259824 */ /* 0x100fe200078e0a00 */
[----:B------:R-:W-:Y:S01]  /*8f80*/  IADD3 R4, -R4, RZ, RZ ;  /* 0x000000ff04047210 */ /* 0x000fe20007ffe1ff */
[----:B------:R-:W-:Y:S01]  /*8f90*/  @!P0 IMAD.MOV R33, RZ, RZ, -R33 ;  /* 0x000000ffff218224 */ /* 0x000fe200078e0a21 */
[----:B------:R-:W-:Y:S01]  /*8fa0*/  ISETP.GE.AND P1, PT, R44, RZ, PT ;  /* 0x000000ff2c00720c */ /* 0x000fe20003f26270 */
[----:B------:R-:W-:Y:S01]  /*8fb0*/  IMAD.HI.U32 R5, R2, R43, RZ ;  /* 0x0000002b02057227 */ /* 0x000fe200078e00ff */
[C---:B------:R-:W-:Y:S02]  /*8fc0*/  ISETP.GT.U32.AND P0, PT, R0.reuse, R37, PT ;  /* 0x000000250000720c */ /* 0x040fe40003f04070 */
[----:B------:R-:W-:Y:S01]  /*8fd0*/  LOP3.LUT R44, R3, 0x178, RZ, 0xfc, !PT ;  /* 0x00000178032c7812 */ /* 0x000fe200078efcff */
[----:B------:R-:W-:Y:S01]  /*8fe0*/  IMAD R39, R0, R4, R41 ;  /* 0x0000000400277224 */ /* 0x000fe200078e0229 */
[----:B------:R-:W-:Y:S01]  /*8ff0*/  IABS R41, R46 ;  /* 0x0000002e00297213 */ /* 0x000fe20000000000 */
[--C-:B------:R-:W-:Y:S01]  /*9000*/  @!P5 IMAD.IADD R35, R35, 0x1, -R0.reuse ;  /* 0x000000012323d824 */ /* 0x100fe200078e0a00 */
[----:B------:R-:W-:Y:S01]  /*9010*/  ISETP.GE.AND P5, PT, R40, RZ, PT ;  /* 0x000000ff2800720c */ /* 0x000fe20003fa6270 */
[----:B------:R-:W-:Y:S01]  /*9020*/  @!P3 IMAD.IADD R36, R36, 0x1, -R0 ;  /* 0x000000012424b824 */ /* 0x000fe200078e0a00 */
[----:B------:R-:W-:Y:S01]  /*9030*/  ISETP.GT.U32.AND P3, PT, R0, R38, PT ;  /* 0x000000260000720c */ /* 0x000fe20003f64070 */
[----:B------:R-:W-:-:S03]  /*9040*/  IMAD.HI.U32 R4, R2, R41, RZ ;  /* 0x0000002902047227 */ /* 0x000fc600078e00ff */
[----:B------:R-:W-:Y:S01]  /*9050*/  @!P2 IADD3 R36, -R36, RZ, RZ ;  /* 0x000000ff2424a210 */ /* 0x000fe20007ffe1ff */
[----:B------:R-:W-:Y:S01]  /*9060*/  IMAD.MOV R5, RZ, RZ, -R5 ;  /* 0x000000ffff057224 */ /* 0x000fe200078e0a05 */
[----:B------:R-:W-:Y:S01]  /*9070*/  ISETP.GE.AND P2, PT, R42, RZ, PT ;  /* 0x000000ff2a00720c */ /* 0x000fe20003f46270 */
[----:B------:R-:W-:Y:S02]  /*9080*/  IMAD.MOV R4, RZ, RZ, -R4 ;  /* 0x000000ffff047224 */ /* 0x000fe400078e0a04 */
[--C-:B------:R-:W-:Y:S01]  /*9090*/  @!P0 IMAD.IADD R37, R37, 0x1, -R0.reuse ;  /* 0x0000000125258824 */ /* 0x100fe200078e0a00 */
[----:B------:R-:W-:Y:S01]  /*90a0*/  ISETP.GE.AND P0, PT, R45, RZ, PT ;  /* 0x000000ff2d00720c */ /* 0x000fe20003f06270 */
[C---:B------:R-:W-:Y:S01]  /*90b0*/  IMAD R40, R0.reuse, R5, R43 ;  /* 0x0000000500287224 */ /* 0x040fe200078e022b */
[----:B------:R-:W-:Y:S01]  /*90c0*/  IABS R43, R44 ;  /* 0x0000002c002b7213 */ /* 0x000fe20000000000 */
[----:B------:R-:W-:Y:S01]  /*90d0*/  IMAD R41, R0, R4, R41 ;  /* 0x0000000400297224 */ /* 0x000fe200078e0229 */
[----:B------:R-:W-:Y:S01]  /*90e0*/  @!P5 IADD3 R37, -R37, RZ, RZ ;  /* 0x000000ff2525d210 */ /* 0x000fe20007ffe1ff */
[----:B------:R-:W-:-:S02]  /*90f0*/  @!P3 IMAD.IADD R38, R38, 0x1, -R0 ;  /* 0x000000012626b824 */ /* 0x000fc400078e0a00 */
[----:B------:R-:W-:Y:S01]  /*9100*/  IMAD.HI.U32 R5, R2, R43, RZ ;  /* 0x0000002b02057227 */ /* 0x000fe200078e00ff */
[C---:B------:R-:W-:Y:S02]  /*9110*/  ISETP.GT.U32.AND P5, PT, R0.reuse, R41, PT ;  /* 0x000000290000720c */ /* 0x040fe40003fa4070 */
[C---:B------:R-:W-:Y:S01]  /*9120*/  ISETP.GT.U32.AND P3, PT, R0.reuse, R38, PT ;  /* 0x000000260000720c */ /* 0x040fe20003f64070 */
[----:B------:R-:W-:Y:S01]  /*9130*/  @!P4 IMAD.MOV R34, RZ, RZ, -R34 ;  /* 0x000000ffff22c224 */ /* 0x000fe200078e0a22 */
[C---:B------:R-:W-:Y:S01]  /*9140*/  ISETP.GT.U32.AND P4, PT, R0.reuse, R39, PT ;  /* 0x000000270000720c */ /* 0x040fe20003f84070 */
[----:B------:R-:W-:Y:S01]  /*9150*/  @!P6 IMAD.MOV R35, RZ, RZ, -R35 ;  /* 0x000000ffff23e224 */ /* 0x000fe200078e0a23 */
[----:B------:R-:W-:Y:S01]  /*9160*/  ISETP.GT.U32.AND P6, PT, R0, R40, PT ;  /* 0x000000280000720c */ /* 0x000fe20003fc4070 */
[----:B------:R-:W-:-:S04]  /*9170*/  IMAD.MOV R5, RZ, RZ, -R5 ;  /* 0x000000ffff057224 */ /* 0x000fc800078e0a05 */
[----:B------:R-:W-:Y:S01]  /*9180*/  IMAD R42, R0, R5, R43 ;  /* 0x00000005002a7224 */ /* 0x000fe200078e022b */
[----:B------:R-:W-:Y:S01]  /*9190*/  LOP3.LUT R5, R3, 0x17a, RZ, 0xfc, !PT ;  /* 0x0000017a03057812 */ /* 0x000fe200078efcff */
[--C-:B------:R-:W-:Y:S02]  /*91a0*/  @!P5 IMAD.IADD R41, R41, 0x1, -R0.reuse ;  /* 0x000000012929d824 */ /* 0x100fe400078e0a00 */
[--C-:B------:R-:W-:Y:S01]  /*91b0*/  @!P3 IMAD.IADD R38, R38, 0x1, -R0.reuse ;  /* 0x000000012626b824 */ /* 0x100fe200078e0a00 */
[----:B------:R-:W-:Y:S01]  /*91c0*/  IABS R43, R5 ;  /* 0x00000005002b7213 */ /* 0x000fe20000000000 */
[--C-:B------:R-:W-:Y:S01]  /*91d0*/  @!P4 IMAD.IADD R39, R39, 0x1, -R0.reuse ;  /* 0x000000012727c824 */ /* 0x100fe200078e0a00 */
[----:B------:R-:W-:Y:S01]  /*91e0*/  ISETP.GT.U32.AND P5, PT, R0, R41, PT ;  /* 0x000000290000720c */ /* 0x000fe20003fa4070 */
[----:B------:R-:W-:Y:S01]  /*91f0*/  @!P6 IMAD.IADD R40, R40, 0x1, -R0 ;  /* 0x000000012828e824 */ /* 0x000fe200078e0a00 */
[----:B------:R-:W-:Y:S01]  /*9200*/  ISETP.GE.AND P3, PT, R46, RZ, PT ;  /* 0x000000ff2e00720c */ /* 0x000fe20003f66270 */
[----:B------:R-:W-:Y:S01]  /*9210*/  IMAD.HI.U32 R4, R2, R43, RZ ;  /* 0x0000002b02047227 */ /* 0x000fe200078e00ff */
[----:B------:R-:W-:-:S02]  /*9220*/  ISETP.GT.U32.AND P4, PT, R0, R39, PT ;  /* 0x000000270000720c */ /* 0x000fc40003f84070 */
[C---:B------:R-:W-:Y:S01]  /*9230*/  ISETP.GT.U32.AND P6, PT, R0.reuse, R40, PT ;  /* 0x000000280000720c */ /* 0x040fe20003fc4070 */
[----:B------:R-:W-:Y:S01]  /*9240*/  @!P1 IMAD.MOV R38, RZ, RZ, -R38 ;  /* 0x000000ffff269224 */ /* 0x000fe200078e0a26 */
[----:B------:R-:W-:Y:S01]  /*9250*/  ISETP.GT.U32.AND P1, PT, R0, R42, PT ;  /* 0x0000002a0000720c */ /* 0x000fe20003f24070 */
[----:B------:R-:W-:Y:S01]  /*9260*/  IMAD.MOV R4, RZ, RZ, -R4 ;  /* 0x000000ffff047224 */ /* 0x000fe200078e0a04 */
[----:B------:R-:W-:-:S03]  /*9270*/  LOP3.LUT R46, R3, 0x17c, RZ, 0xfc, !PT ;  /* 0x0000017c032e7812 */ /* 0x000fc600078efcff */
[C---:B------:R-:W-:Y:S01]  /*9280*/  IMAD R43, R0.reuse, R4, R43 ;  /* 0x00000004002b7224 */ /* 0x040fe200078e022b */
[----:B------:R-:W-:Y:S01]  /*9290*/  IABS R45, R46 ;  /* 0x0000002e002d7213 */ /* 0x000fe20000000000 */
[--C-:B------:R-:W-:Y:S02]  /*92a0*/  @!P5 IMAD.IADD R41, R41, 0x1, -R0.reuse ;  /* 0x000000012929d824 */ /* 0x100fe400078e0a00 */
[--C-:B------:R-:W-:Y:S01]  /*92b0*/  @!P4 IMAD.IADD R39, R39, 0x1, -R0.reuse ;  /* 0x000000012727c824 */ /* 0x100fe200078e0a00 */
[----:B------:R-:W-:Y:S01]  /*92c0*/  ISETP.GT.U32.AND P5, PT, R0, R43, PT ;  /* 0x0000002b0000720c */ /* 0x000fe20003fa4070 */
[--C-:B------:R-:W-:Y:S01]  /*92d0*/  @!P6 IMAD.IADD R40, R40, 0x1, -R0.reuse ;  /* 0x000000012828e824 */ /* 0x100fe200078e0a00 */
[----:B------:R-:W-:Y:S01]  /*92e0*/  ISETP.GE.AND P6, PT, R5, RZ, PT ;  /* 0x000000ff0500720c */ /* 0x000fe20003fc6270 */
[----:B------:R-:W-:Y:S01]  /*92f0*/  @!P1 IMAD.IADD R42, R42, 0x1, -R0 ;  /* 0x000000012a2a9824 */ /* 0x000fe200078e0a00 */
[----:B------:R-:W-:Y:S01]  /*9300*/  ISETP.GE.AND P4, PT, R44, RZ, PT ;  /* 0x000000ff2c00720c */ /* 0x000fe20003f86270 */
[----:B------:R-:W-:Y:S01]  /*9310*/  IMAD.HI.U32 R5, R2, R45, RZ ;  /* 0x0000002d02057227 */ /* 0x000fe200078e00ff */
[----:B------:R-:W-:-:S03]  /*9320*/  ISETP.GE.AND P1, PT, R46, RZ, PT ;  /* 0x000000ff2e00720c */ /* 0x000fc60003f26270 */
[----:B------:R-:W-:Y:S01]  /*9330*/  @!P2 IMAD.MOV R39, RZ, RZ, -R39 ;  /* 0x000000ffff27a224 */ /* 0x000fe200078e0a27 */
[----:B------:R-:W-:Y:S01]  /*9340*/  ISETP.GT.U32.AND P2, PT, R0, R42, PT ;  /* 0x0000002a0000720c */ /* 0x000fe20003f44070 */
[----:B------:R-:W-:Y:S01]  /*9350*/  IMAD.HI.U32 R4, R2, R47, RZ ;  /* 0x0000002f02047227 */ /* 0x000fe200078e00ff */
[----:B------:R-:W-:-:S03]  /*9360*/  IADD3 R5, -R5, RZ, RZ ;  /* 0x000000ff05057210 */ /* 0x000fc60007ffe1ff */
[----:B------:R-:W-:Y:S02]  /*9370*/  IMAD.MOV R4, RZ, RZ, -R4 ;  /* 0x000000ffff047224 */ /* 0x000fe400078e0a04 */
[----:B------:R-:W-:Y:S02]  /*9380*/  @!P5 IMAD.IADD R43, R43, 0x1, -R0 ;  /* 0x000000012b2bd824 */ /* 0x000fe400078e0a00 */
[C---:B------:R-:W-:Y:S02]  /*9390*/  IMAD R44, R0.reuse, R5, R45 ;  /* 0x00000005002c7224 */ /* 0x040fe400078e022d */
[C---:B------:R-:W-:Y:S01]  /*93a0*/  IMAD R45, R0.reuse, R4, R47 ;  /* 0x00000004002d7224 */ /* 0x040fe200078e022f */
[----:B------:R-:W-:Y:S01]  /*93b0*/  IABS R47, R53 ;  /* 0x00000035002f7213 */ /* 0x000fe20000000000 */
[----:B------:R-:W-:Y:S01]  /*93c0*/  @!P0 IMAD.MOV R40, RZ, RZ, -R40 ;  /* 0x000000ffff288224 */ /* 0x000fe200078e0a28 */
[----:B------:R-:W-:Y:S01]  /*93d0*/  ISETP.GT.U32.AND P0, PT, R0, R43, PT ;  /* 0x0000002b0000720c */ /* 0x000fe20003f04070 */
[----:B------:R-:W-:Y:S01]  /*93e0*/  IMAD.HI.U32 R4, R2, R49, RZ ;  /* 0x0000003102047227 */ /* 0x000fe200078e00ff */
[----:B------:R-:W-:-:S03]  /*93f0*/  ISETP.GT.U32.AND P5, PT, R0, R45, PT ;  /* 0x0000002d0000720c */ /* 0x000fc60003fa4070 */
[----:B------:R-:W-:-:S04]  /*9400*/  IMAD.HI.U32 R5, R2, R51, RZ ;  /* 0x0000003302057227 */ /* 0x000fc800078e00ff */
[----:B------:R-:W-:Y:S01]  /*9410*/  @!P2 IMAD.IADD R42, R42, 0x1, -R0 ;  /* 0x000000012a2aa824 */ /* 0x000fe200078e0a00 */
[C---:B------:R-:W-:Y:S01]  /*9420*/  ISETP.GT.U32.AND P2, PT, R0.reuse, R44, PT ;  /* 0x0000002c0000720c */ /* 0x040fe20003f44070 */
[----:B------:R-:W-:Y:S01]  /*9430*/  IMAD.MOV R4, RZ, RZ, -R4 ;  /* 0x000000ffff047224 */ /* 0x000fe200078e0a04 */
[----:B------:R-:W-:Y:S01]  /*9440*/  IADD3 R5, -R5, RZ, RZ ;  /* 0x000000ff05057210 */ /* 0x000fe20007ffe1ff */
[----:B------:R-:W-:Y:S01]  /*9450*/  @!P3 IMAD.MOV R41, RZ, RZ, -R41 ;  /* 0x000000ffff29b224 */ /* 0x000fe200078e0a29 */
[----:B------:R-:W-:Y:S01]  /*9460*/  @!P0 IADD3 R43, R43, -R0, RZ ;  /* 0x800000002b2b8210 */ /* 0x000fe20007ffe0ff */
[C---:B------:R-:W-:Y:S01]  /*9470*/  IMAD R46, R0.reuse, R4, R49 ;  /* 0x00000004002e7224 */ /* 0x040fe200078e0231 */
[----:B------:R-:W-:Y:S01]  /*9480*/  IABS R4, R54 ;  /* 0x0000003600047213 */ /* 0x000fe20000000000 */
[----:B------:R-:W-:Y:S02]  /*9490*/  IMAD.MOV.U32 R49, RZ, RZ, R47 ;  /* 0x000000ffff317224 */ /* 0x000fe400078e002f */
[C---:B------:R-:W-:Y:S01]  /*94a0*/  IMAD R47, R0.reuse, R5, R51 ;  /* 0x00000005002f7224 */ /* 0x040fe200078e0233 */
[----:B------:R-:W-:Y:S01]  /*94b0*/  ISETP.GT.U32.AND P0, PT, R0, R46, PT ;  /* 0x0000002e0000720c */ /* 0x000fe20003f04070 */
[----:B------:R-:W-:-:S02]  /*94c0*/  IMAD.MOV.U32 R51, RZ, RZ, R4 ;  /* 0x000000ffff337224 */ /* 0x000fc400078e0004 */
[----:B------:R-:W-:-:S04]  /*94d0*/  IMAD.HI.U32 R4, R2, R49, RZ ;  /* 0x0000003102047227 */ /* 0x000fc800078e00ff */
[----:B------:R-:W-:Y:S01]  /*94e0*/  @!P2 IMAD.IADD R44, R44, 0x1, -R0 ;  /* 0x000000012c2ca824 */ /* 0x000fe200078e0a00 */
[----:B------:R-:W-:Y:S01]  /*94f0*/  ISETP.GE.AND P2, PT, R48, RZ, PT ;  /* 0x000000ff3000720c */ /* 0x000fe20003f46270 */
[----:B------:R-:W-:Y:S02]  /*9500*/  IMAD.MOV R4, RZ, RZ, -R4 ;  /* 0x000000ffff047224 */ /* 0x000fe400078e0a04 */
[----:B------:R-:W-:Y:S01]  /*9510*/  IMAD.HI.U32 R5, R2, R51, RZ ;  /* 0x0000003302057227 */ /* 0x000fe200078e00ff */
[----:B------:R-:W-:Y:S02]  /*9520*/  ISETP.GT.U32.AND P3, PT, R0, R44, PT ;  /* 0x0000002c0000720c */ /* 0x000fe40003f64070 */
[----:B------:R-:W-:Y:S01]  /*9530*/  @!P0 IADD3 R46, R46, -R0, RZ ;  /* 0x800000002e2e8210 */ /* 0x000fe20007ffe0ff */
[C---:B------:R-:W-:Y:S02]  /*9540*/  IMAD R48, R0.reuse, R4, R49 ;  /* 0x0000000400307224 */ /* 0x040fe400078e0231 */
[----:B------:R-:W-:Y:S01]  /*9550*/  @!P6 IMAD.MOV R43, RZ, RZ, -R43 ;  /* 0x000000ffff2be224 */ /* 0x000fe200078e0a2b */
[C---:B------:R-:W-:Y:S01]  /*9560*/  ISETP.GT.U32.AND P6, PT, R0.reuse, R47, PT ;  /* 0x0000002f0000720c */ /* 0x040fe20003fc4070 */
[----:B------:R-:W-:Y:S01]  /*9570*/  IMAD.MOV R5, RZ, RZ, -R5 ;  /* 0x000000ffff057224 */ /* 0x000fe200078e0a05 */
[----:B------:R-:W-:Y:S01]  /*9580*/  ISETP.GT.U32.AND P0, PT, R0, R48, PT ;  /* 0x000000300000720c */ /* 0x000fe20003f04070 */
[----:B------:R-:W-:-:S02]  /*9590*/  @!P5 IMAD.IADD R45, R45, 0x1, -R0 ;  /* 0x000000012d2dd824 */ /* 0x000fc400078e0a00 */
[----:B------:R-:W-:Y:S02]  /*95a0*/  IMAD R49, R0, R5, R51 ;  /* 0x0000000500317224 */ /* 0x000fe400078e0233 */
[----:B------:R-:W-:Y:S01]  /*95b0*/  @!P3 IMAD.IADD R44, R44, 0x1, -R0 ;  /* 0x000000012c2cb824 */ /* 0x000fe200078e0a00 */
[----:B------:R-:W-:Y:S01]  /*95c0*/  ISETP.GE.AND P3, PT, R52, RZ, PT ;  /* 0x000000ff3400720c */ /* 0x000fe20003f66270 */
[----:B------:R-:W-:Y:S01]  /*95d0*/  @!P4 IMAD.MOV R42, RZ, RZ, -R42 ;  /* 0x000000ffff2ac224 */ /* 0x000fe200078e0a2a */
[----:B------:R-:W-:Y:S01]  /*95e0*/  LOP3.LUT R52, R3, 0x188, RZ, 0xfc, !PT ;  /* 0x0000018803347812 */ /* 0x000fe200078efcff */
[----:B------:R-:W-:Y:S01]  /*95f0*/  @!P1 IMAD.MOV R44, RZ, RZ, -R44 ;  /* 0x000000ffff2c9224 */ /* 0x000fe200078e0a2c */
[----:B------:R-:W-:Y:S01]  /*9600*/  ISETP.GT.U32.AND P5, PT, R0, R45, PT ;  /* 0x0000002d0000720c */ /* 0x000fe20003fa4070 */
[--C-:B------:R-:W-:Y:S01]  /*9610*/  @!P6 IMAD.IADD R47, R47, 0x1, -R0.reuse ;  /* 0x000000012f2fe824 */ /* 0x100fe200078e0a00 */
[----:B------:R-:W-:Y:S01]  /*9620*/  IABS R5, R52 ;  /* 0x0000003400057213 */ /* 0x000fe20000000000 */
[----:B------:R-:W-:Y:S01]  /*9630*/  @!P0 IMAD.IADD R48, R48, 0x1, -R0 ;  /* 0x0000000130308824 */ /* 0x000fe200078e0a00 */
[----:B------:R-:W-:Y:S01]  /*9640*/  ISETP.GT.U32.AND P6, PT, R0, R46, PT ;  /* 0x0000002e0000720c */ /* 0x000fe20003fc4070 */
[----:B------:R-:W-:Y:S01]  /*9650*/  IMAD.HI.U32 R51, R2, R57, RZ ;  /* 0x0000003902337227 */ /* 0x000fe200078e00ff */
[----:B------:R-:W-:-:S02]  /*9660*/  ISETP.GE.AND P4, PT, R50, RZ, PT ;  /* 0x000000ff3200720c */ /* 0x000fc40003f86270 */
[----:B------:R-:W-:Y:S01]  /*9670*/  ISETP.GT.U32.AND P0, PT, R0, R48, PT ;  /* 0x000000300000720c */ /* 0x000fe20003f04070 */
[----:B------:R-:W-:Y:S01]  /*9680*/  IMAD.HI.U32 R4, R2, R5, RZ ;  /* 0x0000000502047227 */ /* 0x000fe200078e00ff */
[----:B------:R-:W-:-:S03]  /*9690*/  ISETP.GT.U32.AND P1, PT, R0, R47, PT ;  /* 0x0000002f0000720c */ /* 0x000fc60003f24070 */
[----:B------:R-:W-:Y:S02]  /*96a0*/  IMAD.MOV R4, RZ, RZ, -R4 ;  /* 0x000000ffff047224 */ /* 0x000fe400078e0a04 */
[--C-:B------:R-:W-:Y:S01]  /*96b0*/  @!P5 IMAD.IADD R45, R45, 0x1, -R0.reuse ;  /* 0x000000012d2dd824 */ /* 0x100fe200078e0a00 */
[----:B------:R-:W-:Y:S01]  /*96c0*/  ISETP.GE.AND P5, PT, R53, RZ, PT ;  /* 0x000000ff3500720c */ /* 0x000fe20003fa6270 */
[----:B------:R-:W-:Y:S01]  /*96d0*/  IMAD R50, R0, R4, R5 ;  /* 0x0000000400327224 */ /* 0x000fe200078e0205 */
[----:B------:R-:W-:Y:S01]  /*96e0*/  IABS R53, R56 ;  /* 0x0000003800357213 */ /* 0x000fe20000000000 */
[----:B------:R-:W-:Y:S01]  /*96f0*/  @!P6 IMAD.IADD R46, R46, 0x1, -R0 ;  /* 0x000000012e2ee824 */ /* 0x000fe200078e0a00 */
[----:B------:R-:W-:Y:S01]  /*9700*/  ISETP.GT.U32.AND P6, PT, R0, R49, PT ;  /* 0x000000310000720c */ /* 0x000fe20003fc4070 */
[----:B------:R-:W-:Y:S01]  /*9710*/  IMAD.HI.U32 R5, R2, R55, RZ ;  /* 0x0000003702057227 */ /* 0x000fe200078e00ff */
[----:B------:R-:W-:Y:S02]  /*9720*/  @!P0 IADD3 R48, R48, -R0, RZ ;  /* 0x8000000030308210 */ /* 0x000fe40007ffe0ff */
[----:B------:R-:W-:Y:S01]  /*9730*/  ISETP.GT.U32.AND P0, PT, R0, R50, PT ;  /* 0x000000320000720c */ /* 0x000fe20003f04070 */
[----:B------:R-:W-:Y:S01]  /*9740*/  IMAD.HI.U32 R4, R2, R53, RZ ;  /* 0x0000003502047227 */ /* 0x000fe200078e00ff */
[----:B------:R-:W-:-:S03]  /*9750*/  @!P4 IADD3 R46, -R46, RZ, RZ ;  /* 0x000000ff2e2ec210 */ /* 0x000fc60007ffe1ff */
[----:B------:R-:W-:Y:S02]  /*9760*/  IMAD.MOV R4, RZ, RZ, -R4 ;  /* 0x000000ffff047224 */ /* 0x000fe400078e0a04 */
[--C-:B------:R-:W-:Y:S01]  /*9770*/  @!P1 IMAD.IADD R47, R47, 0x1, -R0.reuse ;  /* 0x000000012f2f9824 */ /* 0x100fe200078e0a00 */
[----:B------:R-:W-:Y:S01]  /*9780*/  ISETP.GE.AND P1, PT, R54, RZ, PT ;  /* 0x000000ff3600720c */ /* 0x000fe20003f26270 */
[----:B------:R-:W-:Y:S02]  /*9790*/  IMAD.MOV R54, RZ, RZ, -R51 ;  /* 0x000000ffff367224 */ /* 0x000fe400078e0a33 */
[----:B------:R-:W-:Y:S02]  /*97a0*/  IMAD.MOV R5, RZ, RZ, -R5 ;  /* 0x000000ffff057224 */ /* 0x000fe400078e0a05 */
[----:B------:R-:W-:Y:S02]  /*97b0*/  IMAD R51, R0, R4, R53 ;  /* 0x0000000400337224 */ /* 0x000fe400078e0235 */
[----:B------:R-:W-:-:S02]  /*97c0*/  @!P0 IMAD.IADD R50, R50, 0x1, -R0 ;  /* 0x0000000132328824 */ /* 0x000fc400078e0a00 */
[----:B------:R-:W-:Y:S01]  /*97d0*/  @!P6 IMAD.IADD R49, R49, 0x1, -R0 ;  /* 0x000000013131e824 */ /* 0x000fe200078e0a00 */
[----:B------:R-:W-:Y:S01]  /*97e0*/  ISETP.GE.AND P6, PT, R52, RZ, PT ;  /* 0x000000ff3400720c */ /* 0x000fe20003fc6270 */
[C---:B------:R-:W-:Y:S01]  /*97f0*/  IMAD R52, R0.reuse, R5, R55 ;  /* 0x0000000500347224 */ /* 0x040fe200078e0237 */
[----:B------:R-:W-:Y:S01]  /*9800*/  IABS R5, R60 ;  /* 0x0000003c00057213 */ /* 0x000fe20000000000 */
[----:B------:R-:W-:Y:S01]  /*9810*/  @!P2 IMAD.MOV R45, RZ, RZ, -R45 ;  /* 0x000000ffff2da224 */ /* 0x000fe200078e0a2d */
[C---:B------:R-:W-:Y:S01]  /*9820*/  ISETP.GT.U32.AND P4, PT, R0.reuse, R50, PT ;  /* 0x000000320000720c */ /* 0x040fe20003f84070 */
[----:B------:R-:W-:Y:S01]  /*9830*/  @!P3 IMAD.MOV R47, RZ, RZ, -R47 ;  /* 0x000000ffff2fb224 */ /* 0x000fe200078e0a2f */
[----:B------:R-:W-:Y:S01]  /*9840*/  ISETP.GT.U32.AND P2, PT, R0, R51, PT ;  /* 0x000000330000720c */ /* 0x000fe20003f44070 */
[----:B------:R-:W-:Y:S01]  /*9850*/  IMAD.HI.U32 R4, R2, R5, RZ ;  /* 0x0000000502047227 */ /* 0x000fe200078e00ff */
[C---:B------:R-:W-:Y:S02]  /*9860*/  ISETP.GT.U32.AND P0, PT, R0.reuse, R49, PT ;  /* 0x000000310000720c */ /* 0x040fe40003f04070 */
[C---:B------:R-:W-:Y:S01]  /*9870*/  ISETP.GT.U32.AND P3, PT, R0.reuse, R52, PT ;  /* 0x000000340000720c */ /* 0x040fe20003f64070 */
[----:B------:R-:W-:Y:S01]  /*9880*/  IMAD R53, R0, R54, R57 ;  /* 0x0000003600357224 */ /* 0x000fe200078e0239 */
[----:B------:R-:W-:Y:S01]  /*9890*/  IABS R55, R61 ;  /* 0x0000003d00377213 */ /* 0x000fe20000000000 */
[----:B------:R-:W-:-:S02]  /*98a0*/  IMAD.MOV R54, RZ, RZ, -R4 ;  /* 0x000000ffff367224 */ /* 0x000fc400078e0a04 */
[----:B------:R-:W-:Y:S01]  /*98b0*/  @!P5 IMAD.MOV R48, RZ, RZ, -R48 ;  /* 0x000000ffff30d224 */ /* 0x000fe200078e0a30 */
[----:B------:R-:W-:Y:S01]  /*98c0*/  ISETP.GE.AND P5, PT, R56, RZ, PT ;  /* 0x000000ff3800720c */ /* 0x000fe20003fa6270 */
[--C-:B------:R-:W-:Y:S01]  /*98d0*/  @!P4 IMAD.IADD R50, R50, 0x1, -R0.reuse ;  /* 0x000000013232c824 */ /* 0x100fe200078e0a00 */
[----:B------:R-:W-:Y:S01]  /*98e0*/  ISETP.GE.AND P4, PT, R58, RZ, PT ;  /* 0x000000ff3a00720c */ /* 0x000fe20003f86270 */
[--C-:B------:R-:W-:Y:S01]  /*98f0*/  @!P2 IMAD.IADD R51, R51, 0x1, -R0.reuse ;  /* 0x000000013333a824 */ /* 0x100fe200078e0a00 */
[C---:B------:R-:W-:Y:S01]  /*9900*/  LOP3.LUT R56, R3.reuse, 0x194, RZ, 0xfc, !PT ;  /* 0x0000019403387812 */ /* 0x040fe200078efcff */
[C---:B------:R-:W-:Y:S01]  /*9910*/  IMAD R54, R0.reuse, R54, R5 ;  /* 0x0000003600367224 */ /* 0x040fe200078e0205 */
[----:B------:R-:W-:Y:S01]  /*9920*/  LOP3.LUT R58, R3, 0x196, RZ, 0xfc, !PT ;  /* 0x00000196033a7812 */ /* 0x000fe200078efcff */
[----:B------:R-:W-:Y:S01]  /*9930*/  @!P0 IMAD.IADD R49, R49, 0x1, -R0 ;  /* 0x0000000131318824 */ /* 0x000fe200078e0a00 */
[----:B------:R-:W-:Y:S01]  /*9940*/  ISETP.GT.U32.AND P0, PT, R0, R53, PT ;  /* 0x000000350000720c */ /* 0x000fe20003f04070 */
[----:B------:R-:W-:Y:S01]  /*9950*/  @!P6 IMAD.MOV R50, RZ, RZ, -R50 ;  /* 0x000000ffff32e224 */ /* 0x000fe200078e0a32 */
[----:B------:R-:W-:Y:S01]  /*9960*/  @!P3 IADD3 R52, R52, -R0, RZ ;  /* 0x800000003434b210 */ /* 0x000fe20007ffe0ff */
[----:B------:R-:W-:Y:S01]  /*9970*/  @!P1 IMAD.MOV R49, RZ, RZ, -R49 ;  /* 0x000000ffff319224 */ /* 0x000fe200078e0a31 */
[----:B------:R-:W-:Y:S01]  /*9980*/  ISETP.GT.U32.AND P3, PT, R0, R51, PT ;  /* 0x000000330000720c */ /* 0x000fe20003f64070 */
[----:B------:R-:W-:Y:S01]  /*9990*/  IMAD.HI.U32 R4, R2, R55, RZ ;  /* 0x0000003702047227 */ /* 0x000fe200078e00ff */
[----:B------:R-:W-:-:S02]  /*99a0*/  ISETP.GT.U32.AND P6, PT, R0, R54, PT ;  /* 0x000000360000720c */ /* 0x000fc40003fc4070 */
[C---:B------:R-:W-:Y:S01]  /*99b0*/  ISETP.GT.U32.AND P1, PT, R0.reuse, R52, PT ;  /* 0x000000340000720c */ /* 0x040fe20003f24070 */
[----:B------:R-:W-:Y:S01]  /*99c0*/  IMAD.MOV R4, RZ, RZ, -R4 ;  /* 0x000000ffff047224 */ /* 0x000fe200078e0a04 */
[----:B------:R-:W-:Y:S02]  /*99d0*/  ISETP.GE.AND P2, PT, R59, RZ, PT ;  /* 0x000000ff3b00720c */ /* 0x000fe40003f46270 */
[----:B------:R-:W-:Y:S01]  /*99e0*/  IABS R57, R56 ;  /* 0x0000003800397213 */ /* 0x000fe20000000000 */
[--C-:B------:R-:W-:Y:S01]  /*99f0*/  @!P0 IMAD.IADD R53, R53, 0x1, -R0.reuse ;  /* 0x0000000135358824 */ /* 0x100fe200078e0a00 */
[----:B------:R-:W-:Y:S01]  /*9a00*/  IABS R59, R58 ;  /* 0x0000003a003b7213 */ /* 0x000fe20000000000 */
[C---:B------:R-:W-:Y:S02]  /*9a10*/  IMAD R55, R0.reuse, R4, R55 ;  /* 0x0000000400377224 */ /* 0x040fe400078e0237 */
[--C-:B------:R-:W-:Y:S01]  /*9a20*/  @!P3 IMAD.IADD R51, R51, 0x1, -R0.reuse ;  /* 0x000000013333b824 */ /* 0x100fe200078e0a00 */
[----:B------:R-:W-:Y:S01]  /*9a30*/  ISETP.GT.U32.AND P0, PT, R0, R53, PT ;  /* 0x000000350000720c */ /* 0x000fe20003f04070 */
[----:B------:R-:W-:Y:S01]  /*9a40*/  @!P6 IMAD.IADD R54, R54, 0x1, -R0 ;  /* 0x000000013636e824 */ /* 0x000fe200078e0a00 */
[----:B------:R-:W-:Y:S01]  /*9a50*/  ISETP.GE.AND P6, PT, R56, RZ, PT ;  /* 0x000000ff3800720c */ /* 0x000fe20003fc6270 */
[----:B------:R-:W-:Y:S01]  /*9a60*/  @!P5 IMAD.MOV R51, RZ, RZ, -R51 ;  /* 0x000000ffff33d224 */ /* 0x000fe200078e0a33 */
[----:B------:R-:W-:Y:S01]  /*9a70*/  ISETP.GE.AND P3, PT, R60, RZ, PT ;  /* 0x000000ff3c00720c */ /* 0x000fe20003f66270 */
[----:B------:R-:W-:Y:S01]  /*9a80*/  IMAD.HI.U32 R4, R2, R57, RZ ;  /* 0x0000003902047227 */ /* 0x000fe200078e00ff */
[----:B------:R-:W-:-:S02]  /*9a90*/  ISETP.GT.U32.AND P5, PT, R0, R54, PT ;  /* 0x000000360000720c */ /* 0x000fc40003fa4070 */
[----:B------:R-:W-:Y:S01]  /*9aa0*/  LOP3.LUT R60, R3, 0x198, RZ, 0xfc, !PT ;  /* 0x00000198033c7812 */ /* 0x000fe200078efcff */
[----:B------:R-:W-:-:S04]  /*9ab0*/  IMAD.HI.U32 R5, R2, R59, RZ ;  /* 0x0000003b02057227 */ /* 0x000fc800078e00ff */
[----:B------:R-:W-:Y:S01]  /*9ac0*/  @!P1 IMAD.IADD R52, R52, 0x1, -R0 ;  /* 0x0000000134349824 */ /* 0x000fe200078e0a00 */
[C---:B------:R-:W-:Y:S01]  /*9ad0*/  ISETP.GT.U32.AND P1, PT, R0.reuse, R55, PT ;  /* 0x000000370000720c */ /* 0x040fe20003f24070 */
[----:B------:R-:W-:Y:S01]  /*9ae0*/  IMAD.MOV R4, RZ, RZ, -R4 ;  /* 0x000000ffff047224 */ /* 0x000fe200078e0a04 */
[----:B------:R-:W-:Y:S01]  /*9af0*/  @!P0 IADD3 R53, R53, -R0, RZ ;  /* 0x8000000035358210 */ /* 0x000fe20007ffe0ff */
[----:B------:R-:W-:Y:S01]  /*9b00*/  IMAD.MOV R5, RZ, RZ, -R5 ;  /* 0x000000ffff057224 */ /* 0x000fe200078e0a05 */
[----:B------:R-:W-:Y:S01]  /*9b10*/  ISETP.GE.AND P0, PT, R61, RZ, PT ;  /* 0x000000ff3d00720c */ /* 0x000fe20003f06270 */
[C---:B------:R-:W-:Y:S01]  /*9b20*/  IMAD R56, R0.reuse, R4, R57 ;  /* 0x0000000400387224 */ /* 0x040fe200078e0239 */
[----:B------:R-:W-:Y:S01]  /*9b30*/  IABS R61, R60 ;  /* 0x0000003c003d7213 */ /* 0x000fe20000000000 */
[----:B------:R-:W-:Y:S01]  /*9b40*/  IMAD R57, R0, R5, R59 ;  /* 0x0000000500397224 */ /* 0x000fe200078e023b */
[----:B------:R-:W-:Y:S01]  /*9b50*/  @!P2 IADD3 R53, -R53, RZ, RZ ;  /* 0x000000ff3535a210 */ /* 0x000fe20007ffe1ff */
[----:B------:R-:W-:Y:S01]  /*9b60*/  @!P5 IMAD.IADD R54, R54, 0x1, -R0 ;  /* 0x000000013636d824 */ /* 0x000fe200078e0a00 */
[----:B------:R-:W-:Y:S01]  /*9b70*/  ISETP.GE.AND P2, PT, R58, RZ, PT ;  /* 0x000000ff3a00720c */ /* 0x000fe20003f46270 */
[----:B------:R-:W-:Y:S01]  /*9b80*/  IMAD.HI.U32 R4, R2, R61, RZ ;  /* 0x0000003d02047227 */ /* 0x000fe200078e00ff */
[----:B------:R-:W-:-:S03]  /*9b90*/  ISETP.GT.U32.AND P5, PT, R0, R57, PT ;  /* 0x000000390000720c */ /* 0x000fc60003fa4070 */
[----:B------:R-:W-:Y:S02]  /*9ba0*/  @!P1 IMAD.IADD R55, R55, 0x1, -R0 ;  /* 0x0000000137379824 */ /* 0x000fe400078e0a00 */
[----:B------:R-:W-:Y:S01]  /*9bb0*/  @!P4 IMAD.MOV R52, RZ, RZ, -R52 ;  /* 0x000000ffff34c224 */ /* 0x000fe200078e0a34 */
[C---:B------:R-:W-:Y:S01]  /*9bc0*/  ISETP.GT.U32.AND P4, PT, R0.reuse, R56, PT ;  /* 0x000000380000720c */ /* 0x040fe20003f84070 */
[----:B------:R-:W-:Y:S01]  /*9bd0*/  IMAD.MOV R4, RZ, RZ, -R4 ;  /* 0x000000ffff047224 */ /* 0x000fe200078e0a04 */
[----:B------:R-:W-:Y:S01]  /*9be0*/  ISETP.GT.U32.AND P1, PT, R0, R55, PT ;  /* 0x000000370000720c */ /* 0x000fe20003f24070 */
[----:B------:R-:W-:-:S04]  /*9bf0*/  IMAD.HI.U32 R59, R2, R65, RZ ;  /* 0x00000041023b7227 */ /* 0x000fc800078e00ff */
[----:B------:R-:W-:Y:S01]  /*9c00*/  IMAD R58, R0, R4, R61 ;  /* 0x00000004003a7224 */ /* 0x000fe200078e023d */
[----:B------:R-:W-:Y:S01]  /*9c10*/  LOP3.LUT R4, R3, 0x19a, RZ, 0xfc, !PT ;  /* 0x0000019a03047812 */ /* 0x000fe200078efcff */
[--C-:B------:R-:W-:Y:S02]  /*9c20*/  @!P5 IMAD.IADD R57, R57, 0x1, -R0.reuse ;  /* 0x000000013939d824 */ /* 0x100fe400078e0a00 */
[----:B------:R-:W-:Y:S01]  /*9c30*/  IMAD.MOV R62, RZ, RZ, -R59 ;  /* 0x000000ffff3e7224 */ /* 0x000fe200078e0a3b */
[----:B------:R-:W-:Y:S01]  /*9c40*/  IABS R61, R4 ;  /* 0x00000004003d7213 */ /* 0x000fe20000000000 */
[--C-:B------:R-:W-:Y:S01]  /*9c50*/  @!P4 IMAD.IADD R56, R56, 0x1, -R0.reuse ;  /* 0x000000013838c824 */ /* 0x100fe200078e0a00 */
[----:B------:R-:W-:Y:S01]  /*9c60*/  ISETP.GT.U32.AND P5, PT, R0, R57, PT ;  /* 0x000000390000720c */ /* 0x000fe20003fa4070 */
[----:B------:R-:W-:Y:S01]  /*9c70*/  @!P1 IMAD.IADD R55, R55, 0x1, -R0 ;  /* 0x0000000137379824 */ /* 0x000fe200078e0a00 */
[----:B------:R-:W-:Y:S01]  /*9c80*/  ISETP.GE.AND P4, PT, R4, RZ, PT ;  /* 0x000000ff0400720c */ /* 0x000fe20003f86270 */
[----:B------:R-:W-:Y:S01]  /*9c90*/  IMAD.HI.U32 R4, R2, R61, RZ ;  /* 0x0000003d02047227 */ /* 0x000fe200078e00ff */
[----:B------:R-:W-:-:S02]  /*9ca0*/  ISETP.GE.AND P1, PT, R60, RZ, PT ;  /* 0x000000ff3c00720c */ /* 0x000fc40003f26270 */
[----:B------:R-:W-:Y:S01]  /*9cb0*/  @!P0 IADD3 R55, -R55, RZ, RZ ;  /* 0x000000ff37378210 */ /* 0x000fe20007ffe1ff */
[----:B------:R-:W-:Y:S01]  /*9cc0*/  IMAD.MOV R4, RZ, RZ, -R4 ;  /* 0x000000ffff047224 */ /* 0x000fe200078e0a04 */
[C---:B------:R-:W-:Y:S01]  /*9cd0*/  ISETP.GT.U32.AND P0, PT, R0.reuse, R58, PT ;  /* 0x0000003a0000720c */ /* 0x040fe20003f04070 */
[----:B------:R-:W-:Y:S01]  /*9ce0*/  @!P3 IMAD.MOV R54, RZ, RZ, -R54 ;  /* 0x000000ffff36b224 */ /* 0x000fe200078e0a36 */
[----:B------:R-:W-:Y:S01]  /*9cf0*/  LOP3.LUT R60, R3, 0x19c, RZ, 0xfc, !PT ;  /* 0x0000019c033c7812 */ /* 0x000fe200078efcff */
[C---:B------:R-:W-:Y:S01]  /*9d00*/  IMAD R59, R0.reuse, R4, R61 ;  /* 0x00000004003b7224 */ /* 0x040fe200078e023d */
[C---:B------:R-:W-:Y:S01]  /*9d10*/  ISETP.GT.U32.AND P3, PT, R0.reuse, R56, PT ;  /* 0x000000380000720c */ /* 0x040fe20003f64070 */
[----:B------:R-:W-:Y:S01]  /*9d20*/  @!P5 IMAD.IADD R57, R57, 0x1, -R0 ;  /* 0x000000013939d824 */ /* 0x000fe200078e0a00 */
[----:B------:R-:W-:Y:S01]  /*9d30*/  IABS R63, R60 ;  /* 0x0000003c003f7213 */ /* 0x000fe20000000000 */
[C---:B------:R-:W-:Y:S01]  /*9d40*/  IMAD R61, R0.reuse, R62, R65 ;  /* 0x0000003e003d7224 */ /* 0x040fe200078e0241 */
[----:B------:R-:W-:Y:S01]  /*9d50*/  LOP3.LUT R4, R3, 0x1a0, RZ, 0xfc, !PT ;  /* 0x000001a003047812 */ /* 0x000fe200078efcff */
[----:B------:R-:W-:Y:S01]  /*9d60*/  @!P2 IMAD.MOV R57, RZ, RZ, -R57 ;  /* 0x000000ffff39a224 */ /* 0x000fe200078e0a39 */
[----:B------:R-:W-:Y:S01]  /*9d70*/  ISETP.GT.U32.AND P2, PT, R0, R59, PT ;  /* 0x0000003b0000720c */ /* 0x000fe20003f44070 */
[----:B------:R-:W-:Y:S01]  /*9d80*/  IMAD.HI.U32 R5, R2, R63, RZ ;  /* 0x0000003f02057227 */ /* 0x000fe200078e00ff */
[----:B------:R-:W-:-:S02]  /*9d90*/  IABS R65, R73 ;  /* 0x0000004900417213 */ /* 0x000fc40000000000 */
[----:B------:R-:W-:Y:S01]  /*9da0*/  ISETP.GE.AND P5, PT, R64, RZ, PT ;  /* 0x000000ff4000720c */ /* 0x000fe20003fa6270 */
[--C-:B------:R-:W-:Y:S02]  /*9db0*/  @!P0 IMAD.IADD R58, R58, 0x1, -R0.reuse ;  /* 0x000000013a3a8824 */ /* 0x100fe400078e0a00 */
[----:B------:R-:W-:Y:S02]  /*9dc0*/  IMAD.MOV R5, RZ, RZ, -R5 ;  /* 0x000000ffff057224 */ /* 0x000fe400078e0a05 */
[--C-:B------:R-:W-:Y:S01]  /*9dd0*/  @!P3 IMAD.IADD R56, R56, 0x1, -R0.reuse ;  /* 0x000000013838b824 */ /* 0x100fe200078e0a00 */
[----:B------:R-:W-:Y:S01]  /*9de0*/  ISETP.GT.U32.AND P0, PT, R0, R58, PT ;  /* 0x0000003a0000720c */ /* 0x000fe20003f04070 */
[----:B------:R-:W-:Y:S01]  /*9df0*/  IMAD.HI.U32 R64, R2, R67, RZ ;  /* 0x0000004302407227 */ /* 0x000fe200078e00ff */
[----:B------:R-:W-:Y:S02]  /*9e00*/  ISETP.GE.AND P3, PT, R60, RZ, PT ;  /* 0x000000ff3c00720c */ /* 0x000fe40003f66270 */
[----:B------:R-:W-:Y:S01]  /*9e10*/  @!P6 IADD3 R56, -R56, RZ, RZ ;  /* 0x000000ff3838e210 */ /* 0x000fe20007ffe1ff */
[----:B------:R-:W-:Y:S01]  /*9e20*/  IMAD R60, R0, R5, R63 ;  /* 0x00000005003c7224 */ /* 0x000fe200078e023f */
[----:B------:R-:W-:Y:S01]  /*9e30*/  IABS R63, R4 ;  /* 0x00000004003f7213 */ /* 0x000fe20000000000 */
[----:B------:R-:W-:Y:S01]  /*9e40*/  @!P2 IMAD.IADD R59, R59, 0x1, -R0 ;  /* 0x000000013b3ba824 */ /* 0x000fe200078e0a00 */
[----:B------:R-:W-:Y:S01]  /*9e50*/  ISETP.GE.AND P6, PT, R4, RZ, PT ;  /* 0x000000ff0400720c */ /* 0x000fe20003fc6270 */
[----:B------:R-:W-:-:S03]  /*9e60*/  IMAD.HI.U32 R5, R2, R65, RZ ;  /* 0x0000004102057227 */ /* 0x000fc600078e00ff */
[----:B------:R-:W-:Y:S01]  /*9e70*/  ISETP.GT.U32.AND P2, PT, R0, R59, PT ;  /* 0x0000003b0000720c */ /* 0x000fe20003f44070 */
[----:B------:R-:W-:-:S04]  /*9e80*/  IMAD.HI.U32 R4, R2, R63, RZ ;  /* 0x0000003f02047227 */ /* 0x000fc800078e00ff */
[----:B------:R-:W-:Y:S01]  /*9e90*/  @!P0 IMAD.IADD R58, R58, 0x1, -R0 ;  /* 0x000000013a3a8824 */ /* 0x000fe200078e0a00 */
[----:B------:R-:W-:Y:S01]  /*9ea0*/  ISETP.GT.U32.AND P0, PT, R0, R60, PT ;  /* 0x0000003c0000720c */ /* 0x000fe20003f04070 */
[----:B------:R-:W-:Y:S02]  /*9eb0*/  IMAD.MOV R4, RZ, RZ, -R4 ;  /* 0x000000ffff047224 */ /* 0x000fe400078e0a04 */
[----:B------:R-:W-:Y:S01]  /*9ec0*/  IMAD.MOV R64, RZ, RZ, -R64 ;  /* 0x000000ffff407224 */ /* 0x000fe200078e0a40 */
[----:B------:R-:W-:Y:S01]  /*9ed0*/  @!P1 IADD3 R58, -R58, RZ, RZ ;  /* 0x000000ff3a3a9210 */ /* 0x000fe20007ffe1ff */
[C---:B------:R-:W-:Y:S01]  /*9ee0*/  IMAD R62, R0.reuse, R4, R63 ;  /* 0x00000004003e7224 */ /* 0x040fe200078e023f */
[C---:B------:R-:W-:Y:S01]  /*9ef0*/  ISETP.GT.U32.AND P1, PT, R0.reuse, R61, PT ;  /* 0x0000003d0000720c */ /* 0x040fe20003f24070 */
[----:B------:R-:W-:Y:S02]  /*9f00*/  @!P2 IMAD.IADD R59, R59, 0x1, -R0 ;  /* 0x000000013b3ba824 */ /* 0x000fe400078e0a00 */
[----:B------:R-:W-:Y:S01]  /*9f10*/  IMAD.MOV R5, RZ, RZ, -R5 ;  /* 0x000000ffff057224 */ /* 0x000fe200078e0a05 */
[----:B------:R-:W-:Y:S01]  /*9f20*/  ISETP.GT.U32.AND P2, PT, R0, R62, PT ;  /* 0x0000003e0000720c */ /* 0x000fe20003f44070 */
[----:B------:R-:W-:-:S04]  /*9f30*/  IMAD.HI.U32 R4, R2, R69, RZ ;  /* 0x0000004502047227 */ /* 0x000fc800078e00ff */
[--C-:B------:R-:W-:Y:S02]  /*9f40*/  @!P0 IMAD.IADD R60, R60, 0x1, -R0.reuse ;  /* 0x000000013c3c8824 */ /* 0x100fe400078e0a00 */
[C---:B------:R-:W-:Y:S01]  /*9f50*/  IMAD R64, R0.reuse, R64, R67 ;  /* 0x0000004000407224 */ /* 0x040fe200078e0243 */
[----:B------:R-:W-:Y:S01]  /*9f60*/  IABS R67, R74 ;  /* 0x0000004a00437213 */ /* 0x000fe20000000000 */
[----:B------:R-:W-:Y:S01]  /*9f70*/  @!P1 IMAD.IADD R61, R61, 0x1, -R0 ;  /* 0x000000013d3d9824 */ /* 0x000fe200078e0a00 */
[C---:B------:R-:W-:Y:S01]  /*9f80*/  ISETP.GT.U32.AND P0, PT, R0.reuse, R60, PT ;  /* 0x0000003c0000720c */ /* 0x040fe20003f04070 */
[C---:B------:R-:W-:Y:S01]  /*9f90*/  IMAD R63, R0.reuse, R5, R65 ;  /* 0x00000005003f7224 */ /* 0x040fe200078e0241 */
[----:B------:R-:W-:Y:S01]  /*9fa0*/  ISETP.GT.U32.AND P1, PT, R0, R64, PT ;  /* 0x000000400000720c */ /* 0x000fe20003f24070 */
[----:B------:R-:W-:Y:S01]  /*9fb0*/  IMAD.MOV R4, RZ, RZ, -R4 ;  /* 0x000000ffff047224 */ /* 0x000fe200078e0a04 */
[----:B------:R-:W-:Y:S01]  /*9fc0*/  @!P2 IADD3 R62, R62, -R0, RZ ;  /* 0x800000003e3ea210 */ /* 0x000fe20007ffe0ff */
[----:B------:R-:W-:Y:S01]  /*9fd0*/  IMAD.HI.U32 R5, R2, R71, RZ ;  /* 0x0000004702057227 */ /* 0x000fe200078e00ff */
[----:B------:R-:W-:-:S03]  /*9fe0*/  ISETP.GT.U32.AND P2, PT, R0, R61, PT ;  /* 0x0000003d0000720c */ /* 0x000fc60003f44070 */
[----:B------:R-:W-:Y:S01]  /*9ff0*/  IMAD R65, R0, R4, R69 ;  /* 0x0000000400417224 */ /* 0x000fe200078e0245 */
[----:B------:R-:W-:Y:S01]  /*a000*/  IABS R69, R76 ;  /* 0x0000004c00457213 */ /* 0x000fe20000000000 */
[----:B------:R-:W-:Y:S02]  /*a010*/  IMAD.MOV R5, RZ, RZ, -R5 ;  /* 0x000000ffff057224 */ /* 0x000fe400078e0a05 */
[--C-:B------:R-:W-:Y:S01]  /*a020*/  @!P0 IMAD.IADD R60, R60, 0x1, -R0.reuse ;  /* 0x000000013c3c8824 */ /* 0x100fe200078e0a00 */
[----:B------:R-:W-:Y:S01]  /*a030*/  ISETP.GT.U32.AND P0, PT, R0, R63, PT ;  /* 0x0000003f0000720c */ /* 0x000fe20003f04070 */
[----:B------:R-:W-:Y:S02]  /*a040*/  @!P1 IMAD.IADD R64, R64, 0x1, -R0 ;  /* 0x0000000140409824 */ /* 0x000fe400078e0a00 */
[----:B------:R-:W-:-:S03]  /*a050*/  IMAD.HI.U32 R4, R2, R67, RZ ;  /* 0x0000004302047227 */ /* 0x000fc600078e00ff */
[C---:B------:R-:W-:Y:S01]  /*a060*/  ISETP.GT.U32.AND P1, PT, R0.reuse, R64, PT ;  /* 0x000000400000720c */ /* 0x040fe20003f24070 */
[----:B------:R-:W-:Y:S01]  /*a070*/  @!P2 IMAD.IADD R61, R61, 0x1, -R0 ;  /* 0x000000013d3da824 */ /* 0x000fe200078e0a00 */
[C---:B------:R-:W-:Y:S01]  /*a080*/  ISETP.GT.U32.AND P2, PT, R0.reuse, R65, PT ;  /* 0x000000410000720c */ /* 0x040fe20003f44070 */
[C---:B------:R-:W-:Y:S01]  /*a090*/  IMAD R66, R0.reuse, R5, R71 ;  /* 0x0000000500427224 */ /* 0x040fe200078e0247 */
[----:B------:R-:W-:Y:S01]  /*a0a0*/  IABS R71, R75 ;  /* 0x0000004b00477213 */ /* 0x000fe20000000000 */
[----:B------:R-:W-:Y:S02]  /*a0b0*/  IMAD.MOV R4, RZ, RZ, -R4 ;  /* 0x000000ffff047224 */ /* 0x000fe400078e0a04 */
[----:B------:R-:W-:Y:S01]  /*a0c0*/  @!P0 IMAD.IADD R63, R63, 0x1, -R0 ;  /* 0x000000013f3f8824 */ /* 0x000fe200078e0a00 */
[C---:B------:R-:W-:Y:S01]  /*a0d0*/  ISETP.GT.U32.AND P0, PT, R0.reuse, R62, PT ;  /* 0x0000003e0000720c */ /* 0x040fe20003f04070 */
[----:B------:R-:W-:Y:S02]  /*a0e0*/  IMAD R67, R0, R4, R67 ;  /* 0x0000000400437224 */ /* 0x000fe400078e0243 */
[----:B------:R-:W-:-:S04]  /*a0f0*/  IMAD.HI.U32 R4, R2, R69, RZ ;  /* 0x0000004502047227 */ /* 0x000fc800078e00ff */
[----:B------:R-:W-:Y:S01]  /*a100*/  @!P2 IMAD.IADD R65, R65, 0x1, -R0 ;  /* 0x000000014141a824 */ /* 0x000fe200078e0a00 */
[----:B------:R-:W-:Y:S01]  /*a110*/  ISETP.GE.AND P2, PT, R68, RZ, PT ;  /* 0x000000ff4400720c */ /* 0x000fe20003f46270 */
[----:B------:R-:W-:-:S04]  /*a120*/  IMAD.HI.U32 R5, R2, R71, RZ ;  /* 0x0000004702057227 */ /* 0x000fc800078e00ff */
[----:B------:R-:W-:Y:S01]  /*a130*/  @!P4 IMAD.MOV R59, RZ, RZ, -R59 ;  /* 0x000000ffff3bc224 */ /* 0x000fe200078e0a3b */
[----:B------:R-:W-:Y:S01]  /*a140*/  ISETP.GT.U32.AND P4, PT, R0, R63, PT ;  /* 0x0000003f0000720c */ /* 0x000fe20003f84070 */
[----:B------:R-:W-:Y:S02]  /*a150*/  IMAD.MOV R4, RZ, RZ, -R4 ;  /* 0x000000ffff047224 */ /* 0x000fe400078e0a04 */
[----:B------:R-:W-:Y:S02]  /*a160*/  IMAD.MOV R5, RZ, RZ, -R5 ;  /* 0x000000ffff057224 */ /* 0x000fe400078e0a05 */
[--C-:B------:R-:W-:Y:S01]  /*a170*/  @!P0 IMAD.IADD R62, R62, 0x1, -R0.reuse ;  /* 0x000000013e3e8824 */ /* 0x100fe200078e0a00 */
[C---:B------:R-:W-:Y:S01]  /*a180*/  ISETP.GT.U32.AND P0, PT, R0.reuse, R66, PT ;  /* 0x000000420000720c */ /* 0x040fe20003f04070 */
[----:B------:R-:W-:Y:S02]  /*a190*/  IMAD R68, R0, R4, R69 ;  /* 0x0000000400447224 */ /* 0x000fe400078e0245 */
[----:B------:R-:W-:Y:S01]  /*a1a0*/  @!P1 IMAD.IADD R64, R64, 0x1, -R0 ;  /* 0x0000000140409824 */ /* 0x000fe200078e0a00 */
[C---:B------:R-:W-:Y:S01]  /*a1b0*/  ISETP.GT.U32.AND P1, PT, R0.reuse, R67, PT ;  /* 0x000000430000720c */ /* 0x040fe20003f24070 */
[----:B------:R-:W-:-:S02]  /*a1c0*/  IMAD R69, R0, R5, R71 ;  /* 0x0000000500457224 */ /* 0x000fc400078e0247 */
[----:B------:R-:W-:Y:S01]  /*a1d0*/  @!P2 IMAD.MOV R64, RZ, RZ, -R64 ;  /* 0x000000ffff40a224 */ /* 0x000fe200078e0a40 */
[----:B------:R-:W-:Y:S01]  /*a1e0*/  @!P4 IADD3 R63, R63, -R0, RZ ;  /* 0x800000003f3fc210 */ /* 0x000fe20007ffe0ff */
[----:B------:R-:W-:Y:S01]  /*a1f0*/  @!P5 IMAD.MOV R61, RZ, RZ, -R61 ;  /* 0x000000ffff3dd224 */ /* 0x000fe200078e0a3d */
[----:B------:R-:W-:Y:S01]  /*a200*/  ISETP.GT.U32.AND P2, PT, R0, R69, PT ;  /* 0x000000450000720c */ /* 0x000fe20003f44070 */
[----:B------:R-:W-:Y:S01]  /*a210*/  @!P3 IMAD.MOV R60, RZ, RZ, -R60 ;  /* 0x000000ffff3cb224 */ /* 0x000fe200078e0a3c */
[----:B------:R-:W-:Y:S01]  /*a220*/  ISETP.GE.AND P4, PT, R73, RZ, PT ;  /* 0x000000ff4900720c */ /* 0x000fe20003f86270 */
[----:B------:R-:W-:Y:S01]  /*a230*/  @!P0 IMAD.IADD R66, R66, 0x1, -R0 ;  /* 0x0000000142428824 */ /* 0x000fe200078e0a00 */
[----:B------:R-:W-:Y:S01]  /*a240*/  LOP3.LUT R73, R3, 0x1b0, RZ, 0xfc, !PT ;  /* 0x000001b003497812 */ /* 0x000fe200078efcff */
[----:B------:R-:W-:Y:S01]  /*a250*/  @!P6 IMAD.MOV R62, RZ, RZ, -R62 ;  /* 0x000000ffff3ee224 */ /* 0x000fe200078e0a3e */
[----:B------:R-:W-:Y:S02]  /*a260*/  ISETP.GE.AND P0, PT, R72, RZ, PT ;  /* 0x000000ff4800720c */ /* 0x000fe40003f06270 */
[----:B------:R-:W-:-:S02]  /*a270*/  IABS R72, R73 ;  /* 0x0000004900487213 */ /* 0x000fc40000000000 */
[----:B------:R-:W-:Y:S02]  /*a280*/  @!P1 IADD3 R67, R67, -R0, RZ ;  /* 0x8000000043439210 */ /* 0x000fe40007ffe0ff */
[C---:B------:R-:W-:Y:S01]  /*a290*/  ISETP.GT.U32.AND P1, PT, R0.reuse, R65, PT ;  /* 0x000000410000720c */ /* 0x040fe20003f24070 */
[----:B------:R-:W-:Y:S01]  /*a2a0*/  @!P2 IMAD.IADD R69, R69, 0x1, -R0 ;  /* 0x000000014545a824 */ /* 0x000fe200078e0a00 */
[C---:B------:R-:W-:Y:S01]  /*a2b0*/  ISETP.GT.U32.AND P5, PT, R0.reuse, R68, PT ;  /* 0x000000440000720c */ /* 0x040fe20003fa4070 */
[----:B------:R-:W-:Y:S01]  /*a2c0*/  IMAD.MOV.U32 R5, RZ, RZ, R72 ;  /* 0x000000ffff057224 */ /* 0x000fe200078e0048 */
[C---:B------:R-:W-:Y:S01]  /*a2d0*/  ISETP.GT.U32.AND P3, PT, R0.reuse, R66, PT ;  /* 0x000000420000720c */ /* 0x040fe20003f64070 */
        /* <DEDUP_REMOVED lines=9> */
[--C-:B------:R-:W-:Y:S01]  /*a370*/  @!P5 IMAD.IADD R68, R68, 0x1, -R0.reuse ;  /* 0x000000014444d824 */ /* 0x100fe200078e0a00 */
[----:B------:R-:W-:Y:S01]  /*a380*/  ISETP.GE.AND P5, PT, R73, RZ, PT ;  /* 0x000000ff4900720c */ /* 0x000fe20003fa6270 */
[C---:B------:R-:W-:Y:S01]  /*a390*/  IMAD R70, R0.reuse, R4, R5 ;  /* 0x0000000400467224 */ /* 0x040fe200078e0205 */
[----:B------:R-:W-:Y:S01]  /*a3a0*/  LOP3.LUT R4, R3, 0x1b2, RZ, 0xfc, !PT ;  /* 0x000001b203047812 */ /* 0x000fe200078efcff */
[----:B------:R-:W-:Y:S01]  /*a3b0*/  @!P0 IMAD.MOV R65, RZ, RZ, -R65 ;  /* 0x000000ffff418224 */ /* 0x000fe200078e0a41 */
[C---:B------:R-:W-:Y:S01]  /*a3c0*/  ISETP.GT.U32.AND P0, PT, R0.reuse, R68, PT ;  /* 0x000000440000720c */ /* 0x040fe20003f04070 */
[--C-:B------:R-:W-:Y:S01]  /*a3d0*/  @!P2 IMAD.IADD R69, R69, 0x1, -R0.reuse ;  /* 0x000000014545a824 */ /* 0x100fe200078e0a00 */
[----:B------:R-:W-:Y:S01]  /*a3e0*/  ISETP.GT.U32.AND P2, PT, R0, R70, PT ;  /* 0x000000460000720c */ /* 0x000fe20003f44070 */
[----:B------:R-:W-:Y:S01]  /*a3f0*/  @!P6 IMAD.IADD R67, R67, 0x1, -R0 ;  /* 0x000000014343e824 */ /* 0x000fe200078e0a00 */
[----:B------:R-:W-:-:S02]  /*a400*/  LOP3.LUT R5, R3, 0x1b4, RZ, 0xfc, !PT ;  /* 0x000001b403057812 */ /* 0x000fc400078efcff */
[----:B------:R-:W-:Y:S02]  /*a410*/  @!P3 IADD3 R66, R66, -R0, RZ ;  /* 0x800000004242b210 */ /* 0x000fe40007ffe0ff */
[----:B------:R-:W-:Y:S02]  /*a420*/  IABS R71, R4 ;  /* 0x0000000400477213 */ /* 0x000fe40000000000 */
[----:B------:R-:W-:Y:S01]  /*a430*/  IABS R73, R5 ;  /* 0x0000000500497213 */ /* 0x000fe20000000000 */
[----:B------:R-:W-:Y:S01]  /*a440*/  @!P4 IMAD.MOV R66, RZ, RZ, -R66 ;  /* 0x000000ffff42c224 */ /* 0x000fe200078e0a42 */
[----:B------:R-:W-:Y:S01]  /*a450*/  ISETP.GE.AND P3, PT, R76, RZ, PT ;  /* 0x000000ff4c00720c */ /* 0x000fe20003f66270 */
[----:B------:R-:W-:Y:S01]  /*a460*/  @!P0 IMAD.IADD R68, R68, 0x1, -R0 ;  /* 0x0000000144448824 */ /* 0x000fe200078e0a00 */
[----:B------:R-:W-:Y:S01]  /*a470*/  ISETP.GE.AND P4, PT, R4, RZ, PT ;  /* 0x000000ff0400720c */ /* 0x000fe20003f86270 */
[----:B------:R-:W-:Y:S01]  /*a480*/  IMAD.HI.U32 R4, R2, R71, RZ ;  /* 0x0000004702047227 */ /* 0x000fe200078e00ff */
[----:B------:R-:W-:-:S02]  /*a490*/  @!P1 IADD3 R67, -R67, RZ, RZ ;  /* 0x000000ff43439210 */ /* 0x000fc40007ffe1ff */
[----:B------:R-:W-:Y:S01]  /*a4a0*/  ISETP.GE.AND P6, PT, R75, RZ, PT ;  /* 0x000000ff4b00720c */ /* 0x000fe20003fc6270 */
[----:B------:R-:W-:Y:S01]  /*a4b0*/  @!P2 IMAD.IADD R70, R70, 0x1, -R0 ;  /* 0x000000014646a824 */ /* 0x000fe200078e0a00 */
[----:B------:R-:W-:Y:S01]  /*a4c0*/  ISETP.GE.AND P1, PT, R5, RZ, PT ;  /* 0x000000ff0500720c */ /* 0x000fe20003f26270 */
[----:B------:R-:W-:Y:S01]  /*a4d0*/  IMAD.HI.U32 R5, R2, R73, RZ ;  /* 0x0000004902057227 */ /* 0x000fe200078e00ff */
[----:B------:R-:W-:Y:S02]  /*a4e0*/  ISETP.GE.AND P0, PT, R72, RZ, PT ;  /* 0x000000ff4800720c */ /* 0x000fe40003f06270 */
[----:B------:R-:W-:Y:S01]  /*a4f0*/  IABS R75, R72 ;  /* 0x00000048004b7213 */ /* 0x000fe20000000000 */
[----:B------:R-:W-:Y:S01]  /*a500*/  IMAD.MOV R72, RZ, RZ, -R4 ;  /* 0x000000ffff487224 */ /* 0x000fe200078e0a04 */
[C---:B------:R-:W-:Y:S01]  /*a510*/  ISETP.GT.U32.AND P2, PT, R0.reuse, R70, PT ;  /* 0x000000460000720c */ /* 0x040fe20003f44070 */
[----:B------:R-:W-:Y:S02]  /*a520*/  IMAD.MOV R5, RZ, RZ, -R5 ;  /* 0x000000ffff057224 */ /* 0x000fe400078e0a05 */
[----:B------:R-:W-:-:S02]  /*a530*/  IMAD R71, R0, R72, R71 ;  /* 0x0000004800477224 */ /* 0x000fc400078e0247 */
[----:B------:R-:W-:-:S04]  /*a540*/  IMAD.HI.U32 R4, R2, R75, RZ ;  /* 0x0000004b02047227 */ /* 0x000fc800078e00ff */
[C---:B------:R-:W-:Y:S02]  /*a550*/  IMAD R72, R0.reuse, R5, R73 ;  /* 0x0000000500487224 */ /* 0x040fe400078e0249 */
[----:B------:R-:W-:Y:S01]  /*a560*/  @!P3 IMAD.MOV R68, RZ, RZ, -R68 ;  /* 0x000000ffff44b224 */ /* 0x000fe200078e0a44 */
[C---:B------:R-:W-:Y:S01]  /*a570*/  ISETP.GT.U32.AND P3, PT, R0.reuse, R71, PT ;  /* 0x000000470000720c */ /* 0x040fe20003f64070 */
[----:B------:R-:W-:Y:S02]  /*a580*/  IMAD.MOV R74, RZ, RZ, -R4 ;  /* 0x000000ffff4a7224 */ /* 0x000fe400078e0a04 */
[----:B------:R-:W-:Y:S01]  /*a590*/  @!P6 IMAD.MOV R69, RZ, RZ, -R69 ;  /* 0x000000ffff45e224 */ /* 0x000fe200078e0a45 */
[----:B------:R-:W-:Y:S01]  /*a5a0*/  ISETP.GT.U32.AND P6, PT, R0, R72, PT ;  /* 0x000000480000720c */ /* 0x000fe20003fc4070 */
[----:B------:R-:W-:-:S04]  /*a5b0*/  IMAD.HI.U32 R4, R2, R79, RZ ;  /* 0x0000004f02047227 */ /* 0x000fc800078e00ff */
[----:B------:R-:W-:Y:S01]  /*a5c0*/  IMAD R73, R0, R74, R75 ;  /* 0x0000004a00497224 */ /* 0x000fe200078e024b */
[----:B------:R-:W-:Y:S01]  /*a5d0*/  IADD3 R4, -R4, RZ, RZ ;  /* 0x000000ff04047210 */ /* 0x000fe20007ffe1ff */
[----:B------:R-:W-:Y:S02]  /*a5e0*/  @!P2 IMAD.IADD R70, R70, 0x1, -R0 ;  /* 0x000000014646a824 */ /* 0x000fe400078e0a00 */
[----:B------:R-:W-:Y:S01]  /*a5f0*/  IMAD.HI.U32 R5, R2, R81, RZ ;  /* 0x0000005102057227 */ /* 0x000fe200078e00ff */
[----:B------:R-:W-:-:S03]  /*a600*/  ISETP.GT.U32.AND P2, PT, R0, R73, PT ;  /* 0x000000490000720c */ /* 0x000fc60003f44070 */
[C---:B------:R-:W-:Y:S01]  /*a610*/  IMAD R74, R0.reuse, R4, R79 ;  /* 0x00000004004a7224 */ /* 0x040fe200078e024f */
[----:B------:R-:W-:Y:S01]  /*a620*/  IABS R79, R83 ;  /* 0x00000053004f7213 */ /* 0x000fe20000000000 */
[----:B------:R-:W-:Y:S01]  /*a630*/  IMAD.MOV R5, RZ, RZ, -R5 ;  /* 0x000000ffff057224 */ /* 0x000fe200078e0a05 */
[----:B------:R-:W-:Y:S01]  /*a640*/  LOP3.LUT R4, R3, 0x1c0, RZ, 0xfc, !PT ;  /* 0x000001c003047812 */ /* 0x000fe200078efcff */
[--C-:B------:R-:W-:Y:S01]  /*a650*/  @!P3 IMAD.IADD R71, R71, 0x1, -R0.reuse ;  /* 0x000000014747b824 */ /* 0x100fe200078e0a00 */
[----:B------:R-:W-:Y:S01]  /*a660*/  ISETP.GT.U32.AND P3, PT, R0, R74, PT ;  /* 0x0000004a0000720c */ /* 0x000fe20003f64070 */
[----:B------:R-:W-:Y:S02]  /*a670*/  @!P6 IMAD.IADD R72, R72, 0x1, -R0 ;  /* 0x000000014848e824 */ /* 0x000fe400078e0a00 */
[C---:B------:R-:W-:Y:S01]  /*a680*/  IMAD R75, R0.reuse, R5, R81 ;  /* 0x00000005004b7224 */ /* 0x040fe200078e0251 */
[----:B------:R-:W-:Y:S01]  /*a690*/  ISETP.GT.U32.AND P6, PT, R0, R71, PT ;  /* 0x000000470000720c */ /* 0x000fe20003fc4070 */
[----:B------:R-:W-:Y:S01]  /*a6a0*/  IMAD.HI.U32 R5, R2, R79, RZ ;  /* 0x0000004f02057227 */ /* 0x000fe200078e00ff */
[----:B------:R-:W-:-:S03]  /*a6b0*/  LOP3.LUT R81, R3, 0x1be, RZ, 0xfc, !PT ;  /* 0x000001be03517812 */ /* 0x000fc600078efcff */
[----:B------:R-:W-:Y:S01]  /*a6c0*/  @!P5 IMAD.MOV R70, RZ, RZ, -R70 ;  /* 0x000000ffff46d224 */ /* 0x000fe200078e0a46 */
[----:B------:R-:W-:Y:S01]  /*a6d0*/  ISETP.GT.U32.AND P5, PT, R0, R72, PT ;  /* 0x000000480000720c */ /* 0x000fe20003fa4070 */
[--C-:B------:R-:W-:Y:S01]  /*a6e0*/  @!P2 IMAD.IADD R73, R73, 0x1, -R0.reuse ;  /* 0x000000014949a824 */ /* 0x100fe200078e0a00 */
[----:B------:R-:W-:Y:S01]  /*a6f0*/  IADD3 R5, -R5, RZ, RZ ;  /* 0x000000ff05057210 */ /* 0x000fe20007ffe1ff */
[--C-:B------:R-:W-:Y:S01]  /*a700*/  @!P3 IMAD.IADD R74, R74, 0x1, -R0.reuse ;  /* 0x000000014a4ab824 */ /* 0x100fe200078e0a00 */
[----:B------:R-:W-:Y:S02]  /*a710*/  IABS R85, R81 ;  /* 0x0000005100557213 */ /* 0x000fe40000000000 */
[C---:B------:R-:W-:Y:S01]  /*a720*/  ISETP.GT.U32.AND P2, PT, R0.reuse, R73, PT ;  /* 0x000000490000720c */ /* 0x040fe20003f44070 */
[C---:B------:R-:W-:Y:S01]  /*a730*/  IMAD R76, R0.reuse, R5, R79 ;  /* 0x00000005004c7224 */ /* 0x040fe200078e024f */
[----:B------:R-:W-:Y:S01]  /*a740*/  IABS R5, R4 ;  /* 0x0000000400057213 */ /* 0x000fe20000000000 */
[----:B------:R-:W-:Y:S01]  /*a750*/  @!P6 IMAD.IADD R71, R71, 0x1, -R0 ;  /* 0x000000014747e824 */ /* 0x000fe200078e0a00 */
[----:B------:R-:W-:Y:S01]  /*a760*/  ISETP.GT.U32.AND P6, PT, R0, R75, PT ;  /* 0x0000004b0000720c */ /* 0x000fe20003fc4070 */
[----:B------:R-:W-:Y:S01]  /*a770*/  IMAD.HI.U32 R79, R2, R85, RZ ;  /* 0x00000055024f7227 */ /* 0x000fe200078e00ff */
[----:B------:R-:W-:-:S03]  /*a780*/  ISETP.GT.U32.AND P3, PT, R0, R74, PT ;  /* 0x0000004a0000720c */ /* 0x000fc60003f64070 */
[----:B------:R-:W-:Y:S01]  /*a790*/  @!P5 IMAD.IADD R72, R72, 0x1, -R0 ;  /* 0x000000014848d824 */ /* 0x000fe200078e0a00 */
[C---:B------:R-:W-:Y:S01]  /*a7a0*/  ISETP.GT.U32.AND P5, PT, R0.reuse, R76, PT ;  /* 0x0000004c0000720c */ /* 0x040fe20003fa4070 */
[----:B------:R-:W-:Y:S02]  /*a7b0*/  IMAD.MOV R79, RZ, RZ, -R79 ;  /* 0x000000ffff4f7224 */ /* 0x000fe400078e0a4f */
[----:B------:R-:W-:Y:S01]  /*a7c0*/  @!P2 IADD3 R73, R73, -R0, RZ ;  /* 0x800000004949a210 */ /* 0x000fe20007ffe0ff */
[----:B------:R-:W-:Y:S01]  /*a7d0*/  @!P4 IMAD.MOV R71, RZ, RZ, -R71 ;  /* 0x000000ffff47c224 */ /* 0x000fe200078e0a47 */
[----:B------:R-:W-:Y:S01]  /*a7e0*/  ISETP.GE.AND P2, PT, R77, RZ, PT ;  /* 0x000000ff4d00720c */ /* 0x000fe20003f46270 */
[----:B------:R-:W-:Y:S01]  /*a7f0*/  IMAD R77, R0, R79, R85 ;  /* 0x0000004f004d7224 */ /* 0x000fe200078e0255 */
[----:B------:R-:W-:Y:S01]  /*a800*/  IABS R85, R82 ;  /* 0x0000005200557213 */ /* 0x000fe20000000000 */
[----:B------:R-:W-:-:S04]  /*a810*/  IMAD.HI.U32 R79, R2, R5, RZ ;  /* 0x00000005024f7227 */ /* 0x000fc800078e00ff */
[--C-:B------:R-:W-:Y:S01]  /*a820*/  @!P6 IMAD.IADD R75, R75, 0x1, -R0.reuse ;  /* 0x000000014b4be824 */ /* 0x100fe200078e0a00 */
[----:B------:R-:W-:Y:S01]  /*a830*/  ISETP.GE.AND P6, PT, R78, RZ, PT ;  /* 0x000000ff4e00720c */ /* 0x000fe20003fc6270 */
[----:B------:R-:W-:Y:S01]  /*a840*/  @!P5 IMAD.IADD R76, R76, 0x1, -R0 ;  /* 0x000000014c4cd824 */ /* 0x000fe200078e0a00 */
[----:B------:R-:W-:Y:S01]  /*a850*/  ISETP.GE.AND P5, PT, R83, RZ, PT ;  /* 0x000000ff5300720c */ /* 0x000fe20003fa6270 */
[----:B------:R-:W-:Y:S02]  /*a860*/  IMAD.MOV R78, RZ, RZ, -R79 ;  /* 0x000000ffff4e7224 */ /* 0x000fe400078e0a4f */
[----:B------:R-:W-:Y:S01]  /*a870*/  IMAD.MOV.U32 R79, RZ, RZ, R84 ;  /* 0x000000ffff4f7224 */ /* 0x000fe200078e0054 */
[----:B------:R-:W-:Y:S01]  /*a880*/  ISETP.GT.U32.AND P4, PT, R0, R76, PT ;  /* 0x0000004c0000720c */ /* 0x000fe20003f84070 */
[----:B------:R-:W-:Y:S01]  /*a890*/  @!P3 IMAD.IADD R74, R74, 0x1, -R0 ;  /* 0x000000014a4ab824 */ /* 0x000fe200078e0a00 */
[----:B------:R-:W-:Y:S01]  /*a8a0*/  ISETP.GT.U32.AND P3, PT, R0, R77, PT ;  /* 0x0000004d0000720c */ /* 0x000fe20003f64070 */
[----:B------:R-:W-:-:S04]  /*a8b0*/  IMAD.HI.U32 R83, R2, R79, RZ ;  /* 0x0000004f02537227 */ /* 0x000fc800078e00ff */
[----:B------:R-:W-:Y:S02]  /*a8c0*/  IMAD.MOV R84, RZ, RZ, -R83 ;  /* 0x000000ffff547224 */ /* 0x000fe400078e0a53 */
[C---:B------:R-:W-:Y:S02]  /*a8d0*/  IMAD R78, R0.reuse, R78, R5 ;  /* 0x0000004e004e7224 */ /* 0x040fe400078e0205 */
[----:B------:R-:W-:Y:S02]  /*a8e0*/  IMAD R79, R0, R84, R79 ;  /* 0x00000054004f7224 */ /* 0x000fe400078e024f */
[----:B------:R-:W-:Y:S02]  /*a8f0*/  @!P4 IMAD.IADD R76, R76, 0x1, -R0 ;  /* 0x000000014c4cc824 */ /* 0x000fe400078e0a00 */
[----:B------:R-:W-:Y:S01]  /*a900*/  @!P0 IMAD.MOV R73, RZ, RZ, -R73 ;  /* 0x000000ffff498224 */ /* 0x000fe200078e0a49 */
[C---:B------:R-:W-:Y:S01]  /*a910*/  ISETP.GT.U32.AND P4, PT, R0.reuse, R79, PT ;  /* 0x0000004f0000720c */ /* 0x040fe20003f84070 */
[----:B------:R-:W-:Y:S01]  /*a920*/  @!P1 IMAD.MOV R72, RZ, RZ, -R72 ;  /* 0x000000ffff489224 */ /* 0x000fe200078e0a48 */
[C---:B------:R-:W-:Y:S01]  /*a930*/  ISETP.GT.U32.AND P0, PT, R0.reuse, R78, PT ;  /* 0x0000004e0000720c */ /* 0x040fe20003f04070 */
[----:B------:R-:W-:Y:S01]  /*a940*/  IMAD.MOV.U32 R5, RZ, RZ, R85 ;  /* 0x000000ffff057224 */ /* 0x000fe200078e0055 */
[----:B------:R-:W-:Y:S01]  /*a950*/  @!P3 IADD3 R77, R77, -R0, RZ ;  /* 0x800000004d4db210 */ /* 0x000fe20007ffe0ff */
[----:B------:R-:W-:Y:S01]  /*a960*/  @!P2 IMAD.MOV R74, RZ, RZ, -R74 ;  /* 0x000000ffff4aa224 */ /* 0x000fe200078e0a4a */
[----:B------:R-:W-:Y:S01]  /*a970*/  ISETP.GT.U32.AND P3, PT, R0, R75, PT ;  /* 0x0000004b0000720c */ /* 0x000fe20003f64070 */
[----:B------:R-:W-:Y:S01]  /*a980*/  IMAD.HI.U32 R83, R2, R5, RZ ;  /* 0x0000000502537227 */ /* 0x000fe200078e00ff */
[----:B------:R-:W-:-:S02]  /*a990*/  ISETP.GT.U32.AND P1, PT, R0, R77, PT ;  /* 0x0000004d0000720c */ /* 0x000fc40003f24070 */
[----:B------:R-:W-:Y:S01]  /*a9a0*/  ISETP.GE.AND P2, PT, R81, RZ, PT ;  /* 0x000000ff5100720c */ /* 0x000fe20003f46270 */
[----:B------:R-:W-:Y:S01]  /*a9b0*/  @!P5 IMAD.MOV R76, RZ, RZ, -R76 ;  /* 0x000000ffff4cd224 */ /* 0x000fe200078e0a4c */
[----:B------:R-:W-:Y:S01]  /*a9c0*/  IADD3 R83, -R83, RZ, RZ ;  /* 0x000000ff53537210 */ /* 0x000fe20007ffe1ff */
[--C-:B------:R-:W-:Y:S01]  /*a9d0*/  @!P4 IMAD.IADD R79, R79, 0x1, -R0.reuse ;  /* 0x000000014f4fc824 */ /* 0x100fe200078e0a00 */
[----:B------:R-:W-:Y:S01]  /*a9e0*/  LOP3.LUT R81, R3, 0x1ca, RZ, 0xfc, !PT ;  /* 0x000001ca03517812 */ /* 0x000fe200078efcff */
[--C-:B------:R-:W-:Y:S01]  /*a9f0*/  @!P0 IMAD.IADD R78, R78, 0x1, -R0.reuse ;  /* 0x000000014e4e8824 */ /* 0x100fe200078e0a00 */
[----:B------:R-:W-:Y:S02]  /*aa00*/  IABS R85, R89 ;  /* 0x0000005900557213 */ /* 0x000fe40000000000 */
[C---:B------:R-:W-:Y:S01]  /*aa10*/  ISETP.GT.U32.AND P4, PT, R0.reuse, R79, PT ;  /* 0x0000004f0000720c */ /* 0x040fe20003f84070 */
[--C-:B------:R-:W-:Y:S01]  /*aa20*/  @!P3 IMAD.IADD R75, R75, 0x1, -R0.reuse ;  /* 0x000000014b4bb824 */ /* 0x100fe200078e0a00 */
[----:B------:R-:W-:Y:S01]  /*aa30*/  ISETP.GT.U32.AND P0, PT, R0, R78, PT ;  /* 0x0000004e0000720c */ /* 0x000fe20003f04070 */
[----:B------:R-:W-:Y:S01]  /*aa40*/  @!P1 IMAD.IADD R77, R77, 0x1, -R0 ;  /* 0x000000014d4d9824 */ /* 0x000fe200078e0a00 */
[----:B------:R-:W-:Y:S01]  /*aa50*/  ISETP.GE.AND P3, PT, R4, RZ, PT ;  /* 0x000000ff0400720c */ /* 0x000fe20003f66270 */
[----:B------:R-:W-:Y:S01]  /*aa60*/  @!P6 IMAD.MOV R75, RZ, RZ, -R75 ;  /* 0x000000ffff4be224 */ /* 0x000fe200078e0a4b */
[----:B------:R-:W-:Y:S01]  /*aa70*/  ISETP.GE.AND P1, PT, R80, RZ, PT ;  /* 0x000000ff5000720c */ /* 0x000fe20003f26270 */
[----:B------:R-:W-:Y:S01]  /*aa80*/  IMAD R80, R0, R83, R5 ;  /* 0x0000005300507224 */ /* 0x000fe200078e0205 */
[----:B------:R-:W-:-:S02]  /*aa90*/  LOP3.LUT R4, R3, 0x1c6, RZ, 0xfc, !PT ;  /* 0x000001c603047812 */ /* 0x000fc400078efcff */
[----:B------:R-:W-:Y:S02]  /*aaa0*/  LOP3.LUT R5, R3, 0x1c8, RZ, 0xfc, !PT ;  /* 0x000001c803057812 */ /* 0x000fe400078efcff */
[----:B------:R-:W-:Y:S01]  /*aab0*/  ISETP.GE.AND P5, PT, R4, RZ, PT ;  /* 0x000000ff0400720c */ /* 0x000fe20003fa6270 */
[--C-:B------:R-:W-:Y:S01]  /*aac0*/  @!P4 IMAD.IADD R79, R79, 0x1, -R0.reuse ;  /* 0x000000014f4fc824 */ /* 0x100fe200078e0a00 */
[----:B------:R-:W-:Y:S01]  /*aad0*/  IABS R4, R4 ;  /* 0x0000000400047213 */ /* 0x000fe20000000000 */
[----:B------:R-:W-:Y:S01]  /*aae0*/  @!P0 IMAD.IADD R78, R78, 0x1, -R0 ;  /* 0x000000014e4e8824 */ /* 0x000fe200078e0a00 */
[----:B------:R-:W-:Y:S02]  /*aaf0*/  ISETP.GT.U32.AND P4, PT, R0, R80, PT ;  /* 0x000000500000720c */ /* 0x000fe40003f84070 */
[----:B------:R-:W-:Y:S01]  /*ab00*/  ISETP.GE.AND P0, PT, R81, RZ, PT ;  /* 0x000000ff5100720c */ /* 0x000fe20003f06270 */
[----:B------:R-:W-:Y:S01]  /*ab10*/  @!P3 IMAD.MOV R78, RZ, RZ, -R78 ;  /* 0x000000ffff4eb224 */ /* 0x000fe200078e0a4e */
[----:B------:R-:W-:Y:S01]  /*ab20*/  IABS R83, R81 ;  /* 0x0000005100537213 */ /* 0x000fe20000000000 */
[----:B------:R-:W-:Y:S01]  /*ab30*/  IMAD.MOV.U32 R81, RZ, RZ, R4 ;  /* 0x000000ffff517224 */ /* 0x000fe200078e0004 */
[----:B------:R-:W-:Y:S01]  /*ab40*/  IABS R91, R5 ;  /* 0x00000005005b7213 */ /* 0x000fe20000000000 */
[----:B------:R-:W-:Y:S01]  /*ab50*/  @!P1 IMAD.MOV R79, RZ, RZ, -R79 ;  /* 0x000000ffff4f9224 */ /* 0x000fe200078e0a4f */
[----:B------:R-:W-:Y:S01]  /*ab60*/  ISETP.GE.AND P6, PT, R82, RZ, PT ;  /* 0x000000ff5200720c */ /* 0x000fe20003fc6270 */
[----:B------:R-:W-:Y:S01]  /*ab70*/  IMAD.HI.U32 R84, R2, R81, RZ ;  /* 0x0000005102547227 */ /* 0x000fe200078e00ff */
[----:B------:R-:W-:-:S02]  /*ab80*/  @!P2 IADD3 R77, -R77, RZ, RZ ;  /* 0x000000ff4d4da210 */ /* 0x000fc40007ffe1ff */
[----:B------:R-:W-:Y:S01]  /*ab90*/  ISETP.GE.AND P2, PT, R5, RZ, PT ;  /* 0x000000ff0500720c */ /* 0x000fe20003f46270 */
[----:B------:R-:W-:Y:S01]  /*aba0*/  IMAD.HI.U32 R82, R2, R91, RZ ;  /* 0x0000005b02527227 */ /* 0x000fe200078e00ff */
[----:B------:R-:W-:Y:S02]  /*abb0*/  @!P4 IADD3 R80, R80, -R0, RZ ;  /* 0x800000005050c210 */ /* 0x000fe40007ffe0ff */
[----:B------:R-:W-:Y:S01]  /*abc0*/  IABS R5, R87 ;  /* 0x0000005700057213 */ /* 0x000fe20000000000 */
[----:B------:R-:W-:Y:S01]  /*abd0*/  IMAD.MOV R84, RZ, RZ, -R84 ;  /* 0x000000ffff547224 */ /* 0x000fe200078e0a54 */
[C---:B------:R-:W-:Y:S01]  /*abe0*/  ISETP.GT.U32.AND P4, PT, R0.reuse, R80, PT ;  /* 0x000000500000720c */ /* 0x040fe20003f84070 */
[----:B------:R-:W-:Y:S02]  /*abf0*/  IMAD.MOV R82, RZ, RZ, -R82 ;  /* 0x000000ffff527224 */ /* 0x000fe400078e0a52 */
[C---:B------:R-:W-:Y:S02]  /*ac00*/  IMAD R81, R0.reuse, R84, R81 ;  /* 0x0000005400517224 */ /* 0x040fe400078e0251 */
[----:B------:R-:W-:-:S02]  /*ac10*/  IMAD R82, R0, R82, R91 ;  /* 0x0000005200527224 */ /* 0x000fc400078e025b */
[----:B------:R-:W-:Y:S01]  /*ac20*/  IMAD.HI.U32 R84, R2, R5, RZ ;  /* 0x0000000502547227 */ /* 0x000fe200078e00ff */
[C---:B------:R-:W-:Y:S02]  /*ac30*/  ISETP.GT.U32.AND P3, PT, R0.reuse, R81, PT ;  /* 0x000000510000720c */ /* 0x040fe40003f64070 */
[----:B------:R-:W-:Y:S01]  /*ac40*/  ISETP.GT.U32.AND P1, PT, R0, R82, PT ;  /* 0x000000520000720c */ /* 0x000fe20003f24070 */
[----:B------:R-:W-:Y:S02]  /*ac50*/  IMAD.MOV R84, RZ, RZ, -R84 ;  /* 0x000000ffff547224 */ /* 0x000fe400078e0a54 */
[----:B------:R-:W-:-:S04]  /*ac60*/  IMAD.HI.U32 R4, R2, R83, RZ ;  /* 0x0000005302047227 */ /* 0x000fc800078e00ff */
[----:B------:R-:W-:Y:S01]  /*ac70*/  IMAD R84, R0, R84, R5 ;  /* 0x0000005400547224 */ /* 0x000fe200078e0205 */
[----:B------:R-:W-:Y:S01]  /*ac80*/  LOP3.LUT R5, R3, 0x1d4, RZ, 0xfc, !PT ;  /* 0x000001d403057812 */ /* 0x000fe200078efcff */
[----:B------:R-:W-:Y:S02]  /*ac90*/  @!P4 IMAD.IADD R80, R80, 0x1, -R0 ;  /* 0x000000015050c824 */ /* 0x000fe400078e0a00 */
[----:B------:R-:W-:Y:S01]  /*aca0*/  IMAD.MOV R4, RZ, RZ, -R4 ;  /* 0x000000ffff047224 */ /* 0x000fe200078e0a04 */
[----:B------:R-:W-:Y:S01]  /*acb0*/  IABS R88, R5 ;  /* 0x0000000500587213 */ /* 0x000fe20000000000 */
[----:B------:R-:W-:Y:S01]  /*acc0*/  @!P3 IMAD.IADD R81, R81, 0x1, -R0 ;  /* 0x000000015151b824 */ /* 0x000fe200078e0a00 */
[----:B------:R-:W-:Y:S01]  /*acd0*/  @!P1 IADD3 R82, R82, -R0, RZ ;  /* 0x8000000052529210 */ /* 0x000fe20007ffe0ff */
[----:B------:R-:W-:Y:S01]  /*ace0*/  @!P6 IMAD.MOV R80, RZ, RZ, -R80 ;  /* 0x000000ffff50e224 */ /* 0x000fe200078e0a50 */
[C---:B------:R-:W-:Y:S01]  /*acf0*/  ISETP.GT.U32.AND P6, PT, R0.reuse, R84, PT ;  /* 0x000000540000720c */ /* 0x040fe20003fc4070 */
[C---:B------:R-:W-:Y:S01]  /*ad00*/  IMAD R83, R0.reuse, R4, R83 ;  /* 0x0000000400537224 */ /* 0x040fe200078e0253 */
[----:B------:R-:W-:Y:S01]  /*ad10*/  ISETP.GT.U32.AND P3, PT, R0, R81, PT ;  /* 0x000000510000720c */ /* 0x000fe20003f64070 */
[----:B------:R-:W-:Y:S01]  /*ad20*/  IMAD.HI.U32 R4, R2, R85, RZ ;  /* 0x0000005502047227 */ /* 0x000fe200078e00ff */
[----:B------:R-:W-:-:S02]  /*ad30*/  ISETP.GT.U32.AND P1, PT, R0, R82, PT ;  /* 0x000000520000720c */ /* 0x000fc40003f24070 */
[----:B------:R-:W-:Y:S01]  /*ad40*/  ISETP.GT.U32.AND P4, PT, R0, R83, PT ;  /* 0x000000530000720c */ /* 0x000fe20003f84070 */
[----:B------:R-:W-:Y:S02]  /*ad50*/  IMAD.MOV R4, RZ, RZ, -R4 ;  /* 0x000000ffff047224 */ /* 0x000fe400078e0a04 */
[----:B------:R-:W-:-:S04]  /*ad60*/  IMAD.HI.U32 R93, R2, R88, RZ ;  /* 0x00000058025d7227 */ /* 0x000fc800078e00ff */
[----:B------:R-:W-:Y:S01]  /*ad70*/  IMAD R85, R0, R4, R85 ;  /* 0x0000000400557224 */ /* 0x000fe200078e0255 */
[----:B------:R-:W-:Y:S01]  /*ad80*/  LOP3.LUT R4, R3, 0x1d2, RZ, 0xfc, !PT ;  /* 0x000001d203047812 */ /* 0x000fe200078efcff */
[--C-:B------:R-:W-:Y:S02]  /*ad90*/  @!P6 IMAD.IADD R84, R84, 0x1, -R0.reuse ;  /* 0x000000015454e824 */ /* 0x100fe400078e0a00 */
[--C-:B------:R-:W-:Y:S01]  /*ada0*/  @!P3 IMAD.IADD R81, R81, 0x1, -R0.reuse ;  /* 0x000000015151b824 */ /* 0x100fe200078e0a00 */
[----:B------:R-:W-:Y:S01]  /*adb0*/  IABS R91, R4 ;  /* 0x00000004005b7213 */ /* 0x000fe20000000000 */
[----:B------:R-:W-:Y:S01]  /*adc0*/  @!P1 IMAD.IADD R82, R82, 0x1, -R0 ;  /* 0x0000000152529824 */ /* 0x000fe200078e0a00 */
[C---:B------:R-:W-:Y:S01]  /*add0*/  ISETP.GT.U32.AND P6, PT, R0.reuse, R84, PT ;  /* 0x000000540000720c */ /* 0x040fe20003fc4070 */
[----:B------:R-:W-:Y:S01]  /*ade0*/  IMAD.MOV R93, RZ, RZ, -R93 ;  /* 0x000000ffff5d7224 */ /* 0x000fe200078e0a5d */
[----:B------:R-:W-:Y:S01]  /*adf0*/  ISETP.GT.U32.AND P1, PT, R0, R86, PT ;  /* 0x000000560000720c */ /* 0x000fe20003f24070 */
[----:B------:R-:W-:Y:S01]  /*ae00*/  IMAD.HI.U32 R92, R2, R91, RZ ;  /* 0x0000005b025c7227 */ /* 0x000fe200078e00ff */
[----:B------:R-:W-:-:S02]  /*ae10*/  @!P5 IADD3 R81, -R81, RZ, RZ ;  /* 0x000000ff5151d210 */ /* 0x000fc40007ffe1ff */
[----:B------:R-:W-:Y:S01]  /*ae20*/  ISETP.GE.AND P5, PT, R87, RZ, PT ;  /* 0x000000ff5700720c */ /* 0x000fe20003fa6270 */
[----:B------:R-:W-:Y:S01]  /*ae30*/  IMAD.MOV R92, RZ, RZ, -R92 ;  /* 0x000000ffff5c7224 */ /* 0x000fe200078e0a5c */
[C---:B------:R-:W-:Y:S01]  /*ae40*/  ISETP.GT.U32.AND P3, PT, R0.reuse, R85, PT ;  /* 0x000000550000720c */ /* 0x040fe20003f64070 */
[----:B------:R-:W-:Y:S02]  /*ae50*/  @!P4 IMAD.IADD R83, R83, 0x1, -R0 ;  /* 0x000000015353c824 */ /* 0x000fe400078e0a00 */
[C---:B------:R-:W-:Y:S01]  /*ae60*/  IMAD R87, R0.reuse, R92, R91 ;  /* 0x0000005c00577224 */ /* 0x040fe200078e025b */
[----:B------:R-:W-:Y:S01]  /*ae70*/  LOP3.LUT R92, R3, 0x1dc, RZ, 0xfc, !PT ;  /* 0x000001dc035c7812 */ /* 0x000fe200078efcff */
[----:B------:R-:W-:Y:S01]  /*ae80*/  IMAD R88, R0, R93, R88 ;  /* 0x0000005d00587224 */ /* 0x000fe200078e0258 */
[----:B------:R-:W-:Y:S01]  /*ae90*/  @!P6 IADD3 R84, R84, -R0, RZ ;  /* 0x800000005454e210 */ /* 0x000fe20007ffe0ff */
[----:B------:R-:W-:Y:S01]  /*aea0*/  @!P1 IMAD.IADD R86, R86, 0x1, -R0 ;  /* 0x0000000156569824 */ /* 0x000fe200078e0a00 */
[C---:B------:R-:W-:Y:S01]  /*aeb0*/  ISETP.GT.U32.AND P6, PT, R0.reuse, R87, PT ;  /* 0x000000570000720c */ /* 0x040fe20003fc4070 */
[----:B------:R-:W-:Y:S01]  /*aec0*/  @!P2 IMAD.MOV R82, RZ, RZ, -R82 ;  /* 0x000000ffff52a224 */ /* 0x000fe200078e0a52 */
[C---:B------:R-:W-:Y:S01]  /*aed0*/  ISETP.GT.U32.AND P4, PT, R0.reuse, R83, PT ;  /* 0x000000530000720c */ /* 0x040fe20003f84070 */
[----:B------:R-:W-:Y:S01]  /*aee0*/  @!P5 IMAD.MOV R84, RZ, RZ, -R84 ;  /* 0x000000ffff54d224 */ /* 0x000fe200078e0a54 */
[C---:B------:R-:W-:Y:S01]  /*aef0*/  ISETP.GT.U32.AND P1, PT, R0.reuse, R86, PT ;  /* 0x000000560000720c */ /* 0x040fe20003f24070 */
[----:B------:R-:W-:Y:S01]  /*af00*/  @!P3 IMAD.IADD R85, R85, 0x1, -R0 ;  /* 0x000000015555b824 */ /* 0x000fe200078e0a00 */
[----:B------:R-:W-:-:S02]  /*af10*/  ISETP.GT.U32.AND P5, PT, R0, R88, PT ;  /* 0x000000580000720c */ /* 0x000fc40003fa4070 */
[----:B------:R-:W-:Y:S02]  /*af20*/  ISETP.GE.AND P3, PT, R90, RZ, PT ;  /* 0x000000ff5a00720c */ /* 0x000fe40003f66270 */
[----:B------:R-:W-:Y:S02]  /*af30*/  LOP3.LUT R90, R3, 0x1d6, RZ, 0xfc, !PT ;  /* 0x000001d6035a7812 */ /* 0x000fe400078efcff */
[----:B------:R-:W-:Y:S01]  /*af40*/  ISETP.GT.U32.AND P2, PT, R0, R85, PT ;  /* 0x000000550000720c */ /* 0x000fe20003f44070 */
[--C-:B------:R-:W-:Y:S01]  /*af50*/  @!P6 IMAD.IADD R87, R87, 0x1, -R0.reuse ;  /* 0x000000015757e824 */ /* 0x100fe200078e0a00 */
[----:B------:R-:W-:Y:S01]  /*af60*/  IABS R91, R90 ;  /* 0x0000005a005b7213 */ /* 0x000fe20000000000 */
[--C-:B------:R-:W-:Y:S01]  /*af70*/  @!P4 IMAD.IADD R83, R83, 0x1, -R0.reuse ;  /* 0x000000015353c824 */ /* 0x100fe200078e0a00 */
[----:B------:R-:W-:Y:S01]  /*af80*/  ISETP.GE.AND P4, PT, R89, RZ, PT ;  /* 0x000000ff5900720c */ /* 0x000fe20003f86270 */
[--C-:B------:R-:W-:Y:S01]  /*af90*/  @!P1 IMAD.IADD R86, R86, 0x1, -R0.reuse ;  /* 0x0000000156569824 */ /* 0x100fe200078e0a00 */
[----:B------:R-:W-:Y:S01]  /*afa0*/  ISETP.GE.AND P1, PT, R90, RZ, PT ;  /* 0x000000ff5a00720c */ /* 0x000fe20003f26270 */
[----:B------:R-:W-:Y:S01]  /*afb0*/  @!P5 IMAD.IADD R88, R88, 0x1, -R0 ;  /* 0x000000015858d824 */ /* 0x000fe200078e0a00 */
[----:B------:R-:W-:Y:S01]  /*afc0*/  ISETP.GT.U32.AND P5, PT, R0, R87, PT ;  /* 0x000000570000720c */ /* 0x000fe20003fa4070 */
[----:B------:R-:W-:Y:S01]  /*afd0*/  IMAD.HI.U32 R90, R2, R91, RZ ;  /* 0x0000005b025a7227 */ /* 0x000fe200078e00ff */
[----:B------:R-:W-:-:S02]  /*afe0*/  LOP3.LUT R89, R3, 0x1d8, RZ, 0xfc, !PT ;  /* 0x000001d803597812 */ /* 0x000fc400078efcff */
[----:B------:R-:W-:Y:S01]  /*aff0*/  LOP3.LUT R93, R3, 0x1de, RZ, 0xfc, !PT ;  /* 0x000001de035d7812 */ /* 0x000fe200078efcff */
[----:B------:R-:W-:Y:S01]  /*b000*/  IMAD.MOV R90, RZ, RZ, -R90 ;  /* 0x000000ffff5a7224 */ /* 0x000fe200078e0a5a */
[----:B------:R-:W-:Y:S01]  /*b010*/  ISETP.GE.AND P6, PT, R89, RZ, PT ;  /* 0x000000ff5900720c */ /* 0x000fe20003fc6270 */
[----:B------:R-:W-:Y:S01]  /*b020*/  @!P0 IMAD.MOV R83, RZ, RZ, -R83 ;  /* 0x000000ffff538224 */ /* 0x000fe200078e0a53 */
[----:B------:R-:W-:Y:S01]  /*b030*/  ISETP.GE.AND P0, PT, R4, RZ, PT ;  /* 0x000000ff0400720c */ /* 0x000fe20003f06270 */
[--C-:B------:R-:W-:Y:S01]  /*b040*/  @!P2 IMAD.IADD R85, R85, 0x1, -R0.reuse ;  /* 0x000000015555a824 */ /* 0x100fe200078e0a00 */
[----:B------:R-:W-:Y:S01]  /*b050*/  IABS R4, R89 ;  /* 0x0000005900047213 */ /* 0x000fe20000000000 */
[C---:B------:R-:W-:Y:S01]  /*b060*/  IMAD R89, R0.reuse, R90, R91 ;  /* 0x0000005a00597224 */ /* 0x040fe200078e025b */
[----:B------:R-:W-:Y:S01]  /*b070*/  ISETP.GE.AND P2, PT, R5, RZ, PT ;  /* 0x000000ff0500720c */ /* 0x000fe20003f46270 */
[----:B------:R-:W-:Y:S01]  /*b080*/  @!P4 IMAD.MOV R85, RZ, RZ, -R85 ;  /* 0x000000ffff55c224 */ /* 0x000fe200078e0a55 */
[C---:B------:R-:W-:Y:S01]  /*b090*/  ISETP.GT.U32.AND P4, PT, R0.reuse, R88, PT ;  /* 0x000000580000720c */ /* 0x040fe20003f84070 */
[----:B------:R-:W-:Y:S01]  /*b0a0*/  @!P5 IMAD.IADD R87, R87, 0x1, -R0 ;  /* 0x000000015757d824 */ /* 0x000fe200078e0a00 */
[----:B------:R-:W-:Y:S01]  /*b0b0*/  ISETP.GT.U32.AND P5, PT, R0, R89, PT ;  /* 0x000000590000720c */ /* 0x000fe20003fa4070 */
[----:B------:R-:W-:Y:S01]  /*b0c0*/  IMAD.HI.U32 R5, R2, R4, RZ ;  /* 0x0000000402057227 */ /* 0x000fe200078e00ff */
[----:B------:R-:W-:-:S03]  /*b0d0*/  LOP3.LUT R91, R3, 0x1da, RZ, 0xfc, !PT ;  /* 0x000001da035b7812 */ /* 0x000fc600078efcff */
[----:B------:R-:W-:Y:S01]  /*b0e0*/  @!P3 IMAD.MOV R86, RZ, RZ, -R86 ;  /* 0x000000ffff56b224 */ /* 0x000fe200078e0a56 */
[----:B------:R-:W-:Y:S01]  /*b0f0*/  IADD3 R5, -R5, RZ, RZ ;  /* 0x000000ff05057210 */ /* 0x000fe20007ffe1ff */
[----:B------:R-:W-:Y:S01]  /*b100*/  @!P0 IMAD.MOV R87, RZ, RZ, -R87 ;  /* 0x000000ffff578224 */ /* 0x000fe200078e0a57 */
[----:B------:R-:W-:Y:S02]  /*b110*/  ISETP.GE.AND P3, PT, R91, RZ, PT ;  /* 0x000000ff5b00720c */ /* 0x000fe40003f66270 */
[----:B------:R-:W-:Y:S01]  /*b120*/  IABS R91, R91 ;  /* 0x0000005b005b7213 */ /* 0x000fe20000000000 */
[----:B------:R-:W-:Y:S01]  /*b130*/  @!P4 IMAD.IADD R88, R88, 0x1, -R0 ;  /* 0x000000015858c824 */ /* 0x000fe200078e0a00 */
[----:B------:R-:W-:Y:S01]  /*b140*/  ISETP.GE.AND P4, PT, R92, RZ, PT ;  /* 0x000000ff5c00720c */ /* 0x000fe20003f86270 */
[----:B------:R-:W-:Y:S01]  /*b150*/  IMAD R90, R0, R5, R4 ;  /* 0x00000005005a7224 */ /* 0x000fe200078e0204 */
[----:B------:R-:W-:Y:S01]  /*b160*/  IABS R92, R92 ;  /* 0x0000005c005c7213 */ /* 0x000fe20000000000 */
[----:B------:R-:W-:Y:S01]  /*b170*/  @!P5 IMAD.IADD R89, R89, 0x1, -R0 ;  /* 0x000000015959d824 */ /* 0x000fe200078e0a00 */
[----:B------:R-:W-:Y:S01]  /*b180*/  @!P2 IADD3 R88, -R88, RZ, RZ ;  /* 0x000000ff5858a210 */ /* 0x000fe20007ffe1ff */
[----:B------:R-:W-:Y:S01]  /*b190*/  IMAD.HI.U32 R5, R2, R91, RZ ;  /* 0x0000005b02057227 */ /* 0x000fe200078e00ff */
[----:B------:R-:W-:-:S02]  /*b1a0*/  ISETP.GT.U32.AND P2, PT, R0, R90, PT ;  /* 0x0000005a0000720c */ /* 0x000fc40003f44070 */
[----:B------:R-:W-:Y:S01]  /*b1b0*/  ISETP.GT.U32.AND P5, PT, R0, R89, PT ;  /* 0x000000590000720c */ /* 0x000fe20003fa4070 */
[----:B------:R-:W-:Y:S01]  /*b1c0*/  IMAD.HI.U32 R4, R2, R92, RZ ;  /* 0x0000005c02047227 */ /* 0x000fe200078e00ff */
[----:B------:R-:W-:Y:S02]  /*b1d0*/  ISETP.GE.AND P0, PT, R93, RZ, PT ;  /* 0x000000ff5d00720c */ /* 0x000fe40003f06270 */
[----:B------:R-:W-:Y:S01]  /*b1e0*/  IABS R93, R93 ;  /* 0x0000005d005d7213 */ /* 0x000fe20000000000 */
[----:B------:R-:W-:Y:S02]  /*b1f0*/  IMAD.MOV R5, RZ, RZ, -R5 ;  /* 0x000000ffff057224 */ /* 0x000fe400078e0a05 */
[----:B------:R-:W-:Y:S02]  /*b200*/  IMAD.MOV R4, RZ, RZ, -R4 ;  /* 0x000000ffff047224 */ /* 0x000fe400078e0a04 */
[C---:B------:R-:W-:Y:S02]  /*b210*/  IMAD R91, R0.reuse, R5, R91 ;  /* 0x00000005005b7224 */ /* 0x040fe400078e025b */
[----:B------:R-:W-:-:S02]  /*b220*/  IMAD R92, R0, R4, R92 ;  /* 0x00000004005c7224 */ /* 0x000fc400078e025c */
[--C-:B------:R-:W-:Y:S02]  /*b230*/  @!P2 IMAD.IADD R90, R90, 0x1, -R0.reuse ;  /* 0x000000015a5aa824 */ /* 0x100fe400078e0a00 */
[----:B------:R-:W-:Y:S01]  /*b240*/  @!P5 IMAD.IADD R89, R89, 0x1, -R0 ;  /* 0x000000015959d824 */ /* 0x000fe200078e0a00 */
[----:B------:R-:W-:Y:S01]  /*b250*/  ISETP.GT.U32.AND P5, PT, R0, R91, PT ;  /* 0x0000005b0000720c */ /* 0x000fe20003fa4070 */
[----:B------:R-:W-:Y:S01]  /*b260*/  IMAD.HI.U32 R96, R2, R93, RZ ;  /* 0x0000005d02607227 */ /* 0x000fe200078e00ff */
[----:B------:R-:W-:-:S03]  /*b270*/  ISETP.GT.U32.AND P2, PT, R0, R90, PT ;  /* 0x0000005a0000720c */ /* 0x000fc60003f44070 */
[----:B------:R-:W-:Y:S01]  /*b280*/  @!P1 IMAD.MOV R89, RZ, RZ, -R89 ;  /* 0x000000ffff599224 */ /* 0x000fe200078e0a59 */
[----:B------:R-:W-:Y:S01]  /*b290*/  ISETP.GT.U32.AND P1, PT, R0, R92, PT ;  /* 0x0000005c0000720c */ /* 0x000fe20003f24070 */
[----:B------:R-:W-:Y:S02]  /*b2a0*/  IMAD.MOV R96, RZ, RZ, -R96 ;  /* 0x000000ffff607224 */ /* 0x000fe400078e0a60 */
[----:B------:R-:W-:-:S04]  /*b2b0*/  IMAD.HI.U32 R5, R2, R94, RZ ;  /* 0x0000005e02057227 */ /* 0x000fc800078e00ff */
[----:B------:R-:W-:Y:S01]  /*b2c0*/  IMAD R93, R0, R96, R93 ;  /* 0x00000060005d7224 */ /* 0x000fe200078e025d */
[----:B------:R-:W-:Y:S01]  /*b2d0*/  IADD3 R5, -R5, RZ, RZ ;  /* 0x000000ff05057210 */ /* 0x000fe20007ffe1ff */
[--C-:B------:R-:W-:Y:S01]  /*b2e0*/  @!P5 IMAD.IADD R91, R91, 0x1, -R0.reuse ;  /* 0x000000015b5bd824 */ /* 0x100fe200078e0a00 */
[----:B------:R-:W-:Y:S01]  /*b2f0*/  IABS R96, R250 ;  /* 0x000000fa00607213 */ /* 0x000fe20000000000 */
[--C-:B------:R-:W-:Y:S01]  /*b300*/  @!P2 IMAD.IADD R90, R90, 0x1, -R0.reuse ;  /* 0x000000015a5aa824 */ /* 0x100fe200078e0a00 */
[----:B------:R-:W-:Y:S01]  /*b310*/  ISETP.GT.U32.AND P2, PT, R0, R93, PT ;  /* 0x0000005d0000720c */ /* 0x000fe20003f44070 */
[----:B------:R-:W-:Y:S01]  /*b320*/  @!P1 IMAD.IADD R92, R92, 0x1, -R0 ;  /* 0x000000015c5c9824 */ /* 0x000fe200078e0a00 */
[----:B------:R-:W-:Y:S01]  /*b330*/  ISETP.GT.U32.AND P5, PT, R0, R91, PT ;  /* 0x0000005b0000720c */ /* 0x000fe20003fa4070 */
[----:B------:R-:W-:-:S03]  /*b340*/  IMAD.HI.U32 R4, R2, R95, RZ ;  /* 0x0000005f02047227 */ /* 0x000fc600078e00ff */
[C---:B------:R-:W-:Y:S01]  /*b350*/  ISETP.GT.U32.AND P1, PT, R0.reuse, R92, PT ;  /* 0x0000005c0000720c */ /* 0x040fe20003f24070 */
[----:B------:R-:W-:Y:S02]  /*b360*/  IMAD.MOV R4, RZ, RZ, -R4 ;  /* 0x000000ffff047224 */ /* 0x000fe400078e0a04 */
[C---:B------:R-:W-:Y:S02]  /*b370*/  IMAD R94, R0.reuse, R5, R94 ;  /* 0x00000005005e7224 */ /* 0x040fe400078e025e */
[C---:B------:R-:W-:Y:S02]  /*b380*/  IMAD R95, R0.reuse, R4, R95 ;  /* 0x00000004005f7224 */ /* 0x040fe400078e025f */
[--C-:B------:R-:W-:Y:S02]  /*b390*/  @!P2 IMAD.IADD R93, R93, 0x1, -R0.reuse ;  /* 0x000000015d5da824 */ /* 0x100fe400078e0a00 */
[----:B------:R-:W-:Y:S01]  /*b3a0*/  @!P5 IMAD.IADD R91, R91, 0x1, -R0 ;  /* 0x000000015b5bd824 */ /* 0x000fe200078e0a00 */
[----:B------:R-:W-:Y:S01]  /*b3b0*/  ISETP.GT.U32.AND P5, PT, R0, R94, PT ;  /* 0x0000005e0000720c */ /* 0x000fe20003fa4070 */
[----:B------:R-:W-:Y:S01]  /*b3c0*/  IMAD.HI.U32 R4, R2, R96, RZ ;  /* 0x0000006002047227 */ /* 0x000fe200078e00ff */
[----:B------:R-:W-:-:S03]  /*b3d0*/  ISETP.GT.U32.AND P2, PT, R0, R93, PT ;  /* 0x0000005d0000720c */ /* 0x000fc60003f44070 */
[----:B------:R-:W-:Y:S01]  /*b3e0*/  @!P1 IMAD.IADD R92, R92, 0x1, -R0 ;  /* 0x000000015c5c9824 */ /* 0x000fe200078e0a00 */
[----:B------:R-:W-:Y:S01]  /*b3f0*/  ISETP.GT.U32.AND P1, PT, R0, R95, PT ;  /* 0x0000005f0000720c */ /* 0x000fe20003f24070 */
[----:B------:R-:W-:Y:S01]  /*b400*/  @!P6 IMAD.MOV R90, RZ, RZ, -R90 ;  /* 0x000000ffff5ae224 */ /* 0x000fe200078e0a5a */
[----:B------:R-:W-:Y:S01]  /*b410*/  IADD3 R4, -R4, RZ, RZ ;  /* 0x000000ff04047210 */ /* 0x000fe20007ffe1ff */
[----:B------:R-:W-:-:S04]  /*b420*/  IMAD.HI.U32 R5, R2, R98, RZ ;  /* 0x0000006202057227 */ /* 0x000fc800078e00ff */
[----:B------:R-:W-:Y:S01]  /*b430*/  IMAD R96, R0, R4, R96 ;  /* 0x0000000400607224 */ /* 0x000fe200078e0260 */
[----:B------:R-:W-:Y:S01]  /*b440*/  @!P5 IADD3 R94, R94, -R0, RZ ;  /* 0x800000005e5ed210 */ /* 0x000fe20007ffe0ff */
[--C-:B------:R-:W-:Y:S01]  /*b450*/  @!P2 IMAD.IADD R93, R93, 0x1, -R0.reuse ;  /* 0x000000015d5da824 */ /* 0x100fe200078e0a00 */
[----:B------:R-:W-:Y:S01]  /*b460*/  ISETP.GE.AND P5, PT, R101, RZ, PT ;  /* 0x000000ff6500720c */ /* 0x000fe20003fa6270 */
[----:B------:R-:W-:Y:S01]  /*b470*/  IMAD.HI.U32 R4, R2, R97, RZ ;  /* 0x0000006102047227 */ /* 0x000fe200078e00ff */
[C---:B------:R-:W-:Y:S02]  /*b480*/  ISETP.GT.U32.AND P2, PT, R0.reuse, R96, PT ;  /* 0x000000600000720c */ /* 0x040fe40003f44070 */
[----:B------:R-:W-:Y:S01]  /*b490*/  IABS R101, R118 ;  /* 0x0000007600657213 */ /* 0x000fe20000000000 */
[----:B------:R-:W-:Y:S01]  /*b4a0*/  @!P1 IMAD.IADD R95, R95, 0x1, -R0 ;  /* 0x000000015f5f9824 */ /* 0x000fe200078e0a00 */
[----:B------:R-:W-:Y:S01]  /*b4b0*/  ISETP.GT.U32.AND P1, PT, R0, R94, PT ;  /* 0x0000005e0000720c */ /* 0x000fe20003f24070 */
[----:B------:R-:W-:-:S02]  /*b4c0*/  IMAD.MOV R4, RZ, RZ, -R4 ;  /* 0x000000ffff047224 */ /* 0x000fc400078e0a04 */
[----:B------:R-:W-:Y:S01]  /*b4d0*/  IMAD.MOV R5, RZ, RZ, -R5 ;  /* 0x000000ffff057224 */ /* 0x000fe200078e0a05 */
[C---:B------:R-:W-:Y:S01]  /*b4e0*/  ISETP.GT.U32.AND P6, PT, R0.reuse, R95, PT ;  /* 0x0000005f0000720c */ /* 0x040fe20003fc4070 */
[C---:B------:R-:W-:Y:S02]  /*b4f0*/  IMAD R97, R0.reuse, R4, R97 ;  /* 0x0000000400617224 */ /* 0x040fe400078e0261 */
[----:B------:R-:W-:Y:S02]  /*b500*/  IMAD R98, R0, R5, R98 ;  /* 0x0000000500627224 */ /* 0x000fe400078e0262 */
[----:B------:R-:W-:Y:S02]  /*b510*/  @!P2 IMAD.IADD R96, R96, 0x1, -R0 ;  /* 0x000000016060a824 */ /* 0x000fe400078e0a00 */
[----:B------:R-:W-:-:S03]  /*b520*/  IMAD.HI.U32 R4, R2, R100, RZ ;  /* 0x0000006402047227 */ /* 0x000fc600078e00ff */
[----:B------:R-:W-:Y:S01]  /*b530*/  ISETP.GT.U32.AND P2, PT, R0, R96, PT ;  /* 0x000000600000720c */ /* 0x000fe20003f44070 */
[--C-:B------:R-:W-:Y:S01]  /*b540*/  @!P1 IMAD.IADD R94, R94, 0x1, -R0.reuse ;  /* 0x000000015e5e9824 */ /* 0x100fe200078e0a00 */
[C---:B------:R-:W-:Y:S01]  /*b550*/  ISETP.GT.U32.AND P1, PT, R0.reuse, R97, PT ;  /* 0x000000610000720c */ /* 0x040fe20003f24070 */
[----:B------:R-:W-:Y:S01]  /*b560*/  @!P6 IMAD.IADD R95, R95, 0x1, -R0 ;  /* 0x000000015f5fe824 */ /* 0x000fe200078e0a00 */
[----:B------:R-:W-:Y:S01]  /*b570*/  ISETP.GT.U32.AND P6, PT, R0, R98, PT ;  /* 0x000000620000720c */ /* 0x000fe20003fc4070 */
[----:B------:R-:W-:Y:S01]  /*b580*/  IMAD.HI.U32 R5, R2, R101, RZ ;  /* 0x0000006502057227 */ /* 0x000fe200078e00ff */
[----:B------:R-:W-:-:S05]  /*b590*/  IADD3 R4, -R4, RZ, RZ ;  /* 0x000000ff04047210 */ /* 0x000fca0007ffe1ff */
[----:B------:R-:W-:Y:S02]  /*b5a0*/  IMAD R100, R0, R4, R100 ;  /* 0x0000000400647224 */ /* 0x000fe400078e0264 */
[--C-:B------:R-:W-:Y:S01]  /*b5b0*/  @!P2 IMAD.IADD R96, R96, 0x1, -R0.reuse ;  /* 0x000000016060a824 */ /* 0x100fe200078e0a00 */
[----:B------:R-:W-:Y:S01]  /*b5c0*/  ISETP.GT.U32.AND P2, PT, R0, R99, PT ;  /* 0x000000630000720c */ /* 0x000fe20003f44070 */
[----:B------:R-:W-:Y:S01]  /*b5d0*/  @!P1 IMAD.IADD R97, R97, 0x1, -R0 ;  /* 0x0000000161619824 */ /* 0x000fe200078e0a00 */
[----:B------:R-:W-:Y:S01]  /*b5e0*/  ISETP.GE.AND P1, PT, R248, RZ, PT ;  /* 0x000000fff800720c */ /* 0x000fe20003f26270 */
[----:B------:R-:W-:-:S04]  /*b5f0*/  IMAD.HI.U32 R248, R2, R103, RZ ;  /* 0x0000006702f87227 */ /* 0x000fc800078e00ff */
[----:B------:R-:W-:Y:S02]  /*b600*/  IMAD.MOV R248, RZ, RZ, -R248 ;  /* 0x000000fffff87224 */ /* 0x000fe400078e0af8 */
[----:B------:R-:W-:Y:S01]  /*b610*/  @!P6 IMAD.IADD R98, R98, 0x1, -R0 ;  /* 0x000000016262e824 */ /* 0x000fe200078e0a00 */
[C---:B------:R-:W-:Y:S01]  /*b620*/  ISETP.GT.U32.AND P6, PT, R0.reuse, R100, PT ;  /* 0x000000640000720c */ /* 0x040fe20003fc4070 */
[----:B------:R-:W-:Y:S01]  /*b630*/  IMAD R103, R0, R248, R103 ;  /* 0x000000f800677224 */ /* 0x000fe200078e0267 */
[----:B------:R-:W-:Y:S01]  /*b640*/  IABS R248, R116 ;  /* 0x0000007400f87213 */ /* 0x000fe20000000000 */
[----:B------:R-:W-:Y:S02]  /*b650*/  IMAD.MOV R4, RZ, RZ, -R5 ;  /* 0x000000ffff047224 */ /* 0x000fe400078e0a05 */
[----:B------:R-:W-:Y:S01]  /*b660*/  IMAD.MOV R5, RZ, RZ, -R249 ;  /* 0x000000ffff057224 */ /* 0x000fe200078e0af9 */
[----:B------:R-:W-:Y:S01]  /*b670*/  IABS R249, R251 ;  /* 0x000000fb00f97213 */ /* 0x000fe20000000000 */
[----:B------:R-:W-:-:S04]  /*b680*/  IMAD.HI.U32 R3, R2, R248, RZ ;  /* 0x000000f802037227 */ /* 0x000fc800078e00ff */
[----:B------:R-:W-:Y:S01]  /*b690*/  IMAD R101, R0, R4, R101 ;  /* 0x0000000400657224 */ /* 0x000fe200078e0265 */
[----:B------:R-:W-:Y:S01]  /*b6a0*/  IABS R4, R8 ;  /* 0x0000000800047213 */ /* 0x000fe20000000000 */
[----:B------:R-:W-:Y:S01]  /*b6b0*/  @!P2 IMAD.IADD R99, R99, 0x1, -R0 ;  /* 0x000000016363a824 */ /* 0x000fe200078e0a00 */
[----:B------:R-:W-:Y:S01]  /*b6c0*/  ISETP.GE.AND P2, PT, R250, RZ, PT ;  /* 0x000000fffa00720c */ /* 0x000fe20003f46270 */
[----:B------:R-:W-:Y:S01]  /*b6d0*/  IMAD R102, R0, R5, R102 ;  /* 0x0000000500667224 */ /* 0x000fe200078e0266 */
[----:B------:R-:W-:Y:S01]  /*b6e0*/  IABS R250, R7 ;  /* 0x0000000700fa7213 */ /* 0x000fe20000000000 */
[----:B------:R-:W-:Y:S01]  /*b6f0*/  IMAD.MOV R3, RZ, RZ, -R3 ;  /* 0x000000ffff037224 */ /* 0x000fe200078e0a03 */
[----:B------:R-:W-:Y:S01]  /*b700*/  @!P6 IADD3 R100, R100, -R0, RZ ;  /* 0x800000006464e210 */ /* 0x000fe20007ffe0ff */
[----:B------:R-:W-:Y:S01]  /*b710*/  IMAD.HI.U32 R252, R2, R249, RZ ;  /* 0x000000f902fc7227 */ /* 0x000fe200078e00ff */
[----:B------:R-:W-:Y:S02]  /*b720*/  IABS R5, R9 ;  /* 0x0000000900057213 */ /* 0x000fe40000000000 */
[C---:B------:R-:W-:Y:S01]  /*b730*/  ISETP.GT.U32.AND P6, PT, R0.reuse, R101, PT ;  /* 0x000000650000720c */ /* 0x040fe20003fc4070 */
[----:B------:R-:W-:-:S02]  /*b740*/  IMAD R248, R0, R3, R248 ;  /* 0x0000000300f87224 */ /* 0x000fc400078e02f8 */
[----:B--2---:R-:W-:-:S04]  /*b750*/  IMAD.HI.U32 R123, R2, R250, RZ ;  /* 0x000000fa027b7227 */ /* 0x004fc800078e00ff */
[----:B------:R-:W-:-:S04]  /*b760*/  IMAD.HI.U32 R3, R2, R4, RZ ;  /* 0x0000000402037227 */ /* 0x000fc800078e00ff */
[----:B------:R-:W-:-:S04]  /*b770*/  IMAD.HI.U32 R2, R2, R5, RZ ;  /* 0x0000000502027227 */ /* 0x000fc800078e00ff */
[----:B------:R-:W-:Y:S01]  /*b780*/  @!P3 IMAD.MOV R91, RZ, RZ, -R91 ;  /* 0x000000ffff5bb224 */ /* 0x000fe200078e0a5b */
[C---:B------:R-:W-:Y:S01]  /*b790*/  ISETP.GT.U32.AND P3, PT, R0.reuse, R97, PT ;  /* 0x000000610000720c */ /* 0x040fe20003f64070 */
[----:B------:R-:W-:Y:S01]  /*b7a0*/  @!P4 IMAD.MOV R92, RZ, RZ, -R92 ;  /* 0x000000ffff5cc224 */ /* 0x000fe200078e0a5c */
[C---:B------:R-:W-:Y:S01]  /*b7b0*/  ISETP.GT.U32.AND P4, PT, R0.reuse, R98, PT ;  /* 0x000000620000720c */ /* 0x040fe20003f84070 */
[----:B------:R-:W-:Y:S01]  /*b7c0*/  @!P0 IMAD.MOV R93, RZ, RZ, -R93 ;  /* 0x000000ffff5d8224 */ /* 0x000fe200078e0a5d */
[----:B------:R-:W-:Y:S01]  /*b7d0*/  ISETP.GT.U32.AND P0, PT, R0, R99, PT ;  /* 0x000000630000720c */ /* 0x000fe20003f04070 */
[----:B------:R-:W-:Y:S02]  /*b7e0*/  IMAD.MOV R3, RZ, RZ, -R3 ;  /* 0x000000ffff037224 */ /* 0x000fe400078e0a03 */
[----:B------:R-:W-:Y:S02]  /*b7f0*/  IMAD.MOV R2, RZ, RZ, -R2 ;  /* 0x000000ffff027224 */ /* 0x000fe400078e0a02 */
[----:B------:R-:W-:-:S02]  /*b800*/  IMAD.MOV R252, RZ, RZ, -R252 ;  /* 0x000000fffffc7224 */ /* 0x000fc400078e0afc */
[----:B------:R-:W-:Y:S01]  /*b810*/  @!P6 IMAD.IADD R101, R101, 0x1, -R0 ;  /* 0x000000016565e824 */ /* 0x000fe200078e0a00 */
[C---:B------:R-:W-:Y:S01]  /*b820*/  ISETP.GT.U32.AND P6, PT, R0.reuse, R102, PT ;  /* 0x000000660000720c */ /* 0x040fe20003fc4070 */
[----:B------:R-:W-:Y:S02]  /*b830*/  IMAD.MOV R123, RZ, RZ, -R123 ;  /* 0x000000ffff7b7224 */ /* 0x000fe400078e0a7b */
[C---:B------:R-:W-:Y:S02]  /*b840*/  IMAD R4, R0.reuse, R3, R4 ;  /* 0x0000000300047224 */ /* 0x040fe400078e0204 */
[C---:B------:R-:W-:Y:S02]  /*b850*/  IMAD R5, R0.reuse, R2, R5 ;  /* 0x0000000200057224 */ /* 0x040fe400078e0205 */
[----:B------:R-:W1:Y:S01]  /*b860*/  LDC.64 R2, c[0x0][0x238] ;  /* 0x00008e00ff027b82 */ /* 0x000e620000000a00 */
[C---:B------:R-:W-:Y:S02]  /*b870*/  IMAD R249, R0.reuse, R252, R249 ;  /* 0x000000fc00f97224 */ /* 0x040fe400078e02f9 */
[----:B------:R-:W-:-:S02]  /*b880*/  IMAD R250, R0, R123, R250 ;  /* 0x0000007b00fa7224 */ /* 0x000fc400078e02fa */
[----:B------:R-:W-:Y:S01]  /*b890*/  @!P1 IMAD.MOV R95, RZ, RZ, -R95 ;  /* 0x000000ffff5f9224 */ /* 0x000fe200078e0a5f */
[C---:B------:R-:W-:Y:S01]  /*b8a0*/  ISETP.GT.U32.AND P1, PT, R0.reuse, R101, PT ;  /* 0x000000650000720c */ /* 0x040fe20003f24070 */
[----:B------:R-:W-:Y:S01]  /*b8b0*/  @!P2 IMAD.MOV R96, RZ, RZ, -R96 ;  /* 0x000000ffff60a224 */ /* 0x000fe200078e0a60 */
[----:B------:R-:W-:Y:S01]  /*b8c0*/  ISETP.GT.U32.AND P2, PT, R0, R103, PT ;  /* 0x000000670000720c */ /* 0x000fe20003f44070 */
[--C-:B------:R-:W-:Y:S01]  /*b8d0*/  @!P4 IMAD.IADD R98, R98, 0x1, -R0.reuse ;  /* 0x000000016262c824 */ /* 0x100fe200078e0a00 */
[----:B------:R-:W-:Y:S01]  /*b8e0*/  @!P3 IADD3 R97, R97, -R0, RZ ;  /* 0x800000006161b210 */ /* 0x000fe20007ffe0ff */
[----:B------:R-:W-:Y:S01]  /*b8f0*/  @!P0 IMAD.IADD R99, R99, 0x1, -R0 ;  /* 0x0000000163638824 */ /* 0x000fe200078e0a00 */
[C---:B------:R-:W-:Y:S01]  /*b900*/  ISETP.GT.U32.AND P3, PT, R0.reuse, R248, PT ;  /* 0x000000f80000720c */ /* 0x040fe20003f64070 */
[----:B------:R-:W2:Y:S01]  /*b910*/  LDL.LU R123, [R1+0x1c88] ;  /* 0x001c8800017b7983 */ /* 0x000ea20000300800 */
[C---:B------:R-:W-:Y:S01]  /*b920*/  ISETP.GT.U32.AND P4, PT, R0.reuse, R249, PT ;  /* 0x000000f90000720c */ /* 0x040fe20003f84070 */
[----:B------:R-:W-:Y:S01]  /*b930*/  @!P5 IMAD.MOV R94, RZ, RZ, -R94 ;  /* 0x000000ffff5ed224 */ /* 0x000fe200078e0a5e */
[----:B------:R-:W-:-:S02]  /*b940*/  ISETP.GT.U32.AND P0, PT, R0, R250, PT ;  /* 0x000000fa0000720c */ /* 0x000fc40003f04070 */
[----:B------:R-:W-:Y:S01]  /*b950*/  ISETP.GT.U32.AND P5, PT, R0, R100, PT ;  /* 0x000000640000720c */ /* 0x000fe20003fa4070 */
[--C-:B------:R-:W-:Y:S01]  /*b960*/  @!P1 IMAD.IADD R101, R101, 0x1, -R0.reuse ;  /* 0x0000000165659824 */ /* 0x100fe200078e0a00 */
[----:B------:R-:W-:Y:S01]  /*b970*/  ISETP.GE.AND P1, PT, R122, RZ, PT ;  /* 0x000000ff7a00720c */ /* 0x000fe20003f26270 */
[--C-:B------:R-:W-:Y:S01]  /*b980*/  @!P2 IMAD.IADD R103, R103, 0x1, -R0.reuse ;  /* 0x000000016767a824 */ /* 0x100fe200078e0a00 */
[----:B------:R-:W3:Y:S01]  /*b990*/  LDL.LU R122, [R1+0x1c84] ;  /* 0x001c8400017a7983 */ /* 0x000ee20000300800 */
[----:B------:R-:W-:Y:S02]  /*b9a0*/  ISETP.GE.AND P2, PT, R121, RZ, PT ;  /* 0x000000ff7900720c */ /* 0x000fe40003f46270 */
[----:B------:R-:W-:Y:S01]  /*b9b0*/  @!P3 IADD3 R248, R248, -R0, RZ ;  /* 0x80000000f8f8b210 */ /* 0x000fe20007ffe0ff */
[----:B------:R-:W4:Y:S01]  /*b9c0*/  LDL.LU R121, [R1+0x1c80] ;  /* 0x001c800001797983 */ /* 0x000f220000300800 */
[----:B------:R-:W-:Y:S01]  /*b9d0*/  ISETP.GE.AND P3, PT, R120, RZ, PT ;  /* 0x000000ff7800720c */ /* 0x000fe20003f66270 */
[--C-:B------:R-:W-:Y:S01]  /*b9e0*/  @!P4 IMAD.IADD R249, R249, 0x1, -R0.reuse ;  /* 0x00000001f9f9c824 */ /* 0x100fe200078e0a00 */
[----:B------:R-:W-:Y:S01]  /*b9f0*/  ISETP.GE.AND P4, PT, R119, RZ, PT ;  /* 0x000000ff7700720c */ /* 0x000fe20003f86270 */
[----:B------:R-:W2:Y:S01]  /*ba00*/  LDL.LU R120, [R1+0x1c7c] ;  /* 0x001c7c0001787983 */ /* 0x000ea20000300800 */
[--C-:B------:R-:W-:Y:S01]  /*ba10*/  @!P0 IMAD.IADD R250, R250, 0x1, -R0.reuse ;  /* 0x00000001fafa8824 */ /* 0x100fe200078e0a00 */
[----:B------:R-:W-:Y:S01]  /*ba20*/  ISETP.GE.AND P0, PT, R118, RZ, PT ;  /* 0x000000ff7600720c */ /* 0x000fe20003f06270 */
[----:B------:R-:W-:Y:S01]  /*ba30*/  @!P5 IMAD.IADD R100, R100, 0x1, -R0 ;  /* 0x000000016464d824 */ /* 0x000fe200078e0a00 */
[----:B------:R-:W3:Y:S01]  /*ba40*/  LDL.LU R119, [R1+0x1c78] ;  /* 0x001c780001777983 */ /* 0x000ee20000300800 */
[----:B------:R-:W-:-:S02]  /*ba50*/  ISETP.GT.U32.AND P5, PT, R0, R4, PT ;  /* 0x000000040000720c */ /* 0x000fc40003fa4070 */
[----:B------:R-:W-:Y:S01]  /*ba60*/  @!P6 IADD3 R102, R102, -R0, RZ ;  /* 0x800000006666e210 */ /* 0x000fe20007ffe0ff */
[----:B------:R-:W4:Y:S03]  /*ba70*/  LDL.LU R118, [R1+0x1c74] ;  /* 0x001c740001767983 */ /* 0x000f260000300800 */
[----:B------:R-:W-:Y:S01]  /*ba80*/  ISETP.GT.U32.AND P6, PT, R0, R102, PT ;  /* 0x000000660000720c */ /* 0x000fe20003fc4070 */
[----:B-1----:R1:W-:Y:S04]  /*ba90*/  STL [R1+0x1c48], R2 ;  /* 0x001c480201007387 */ /* 0x0023e80000100800 */
[----:B-1----:R-:W2:Y:S02]  /*baa0*/  LDL.LU R2, [R1+0x48] ;  /* 0x0000480001027983 */ /* 0x002ea40000300800 */
[----:B------:R-:W-:Y:S01]  /*bab0*/  @!P5 IMAD.IADD R4, R4, 0x1, -R0 ;  /* 0x000000010404d824 */ /* 0x000fe200078e0a00 */
[----:B------:R-:W-:-:S02]  /*bac0*/  ISETP.GE.AND P5, PT, R247, RZ, PT ;  /* 0x000000fff700720c */ /* 0x000fc40003fa6270 */
[----:B------:R-:W1:Y:S03]  /*bad0*/  S2R R247, SR_TID.X ;  /* 0x0000000000f77919 */ /* 0x000e660000002100 */
[----:B------:R-:W-:Y:S01]  /*bae0*/  @!P6 IMAD.IADD R102, R102, 0x1, -R0 ;  /* 0x000000016666e824 */ /* 0x000fe200078e0a00 */
[C---:B------:R-:W-:Y:S01]  /*baf0*/  ISETP.GT.U32.AND P6, PT, R0.reuse, R5, PT ;  /* 0x000000050000720c */ /* 0x040fe20003fc4070 */
[----:B------:R-:W-:Y:S01]  /*bb00*/  @!P1 IMAD.MOV R97, RZ, RZ, -R97 ;  /* 0x000000ffff619224 */ /* 0x000fe200078e0a61 */
[----:B------:R-:W-:Y:S01]  /*bb10*/  ISETP.GT.U32.AND P1, PT, R0, R103, PT ;  /* 0x000000670000720c */ /* 0x000fe20003f24070 */
[----:B------:R-:W-:Y:S01]  /*bb20*/  @!P3 IMAD.MOV R99, RZ, RZ, -R99 ;  /* 0x000000ffff63b224 */ /* 0x000fe200078e0a63 */
[----:B------:R-:W-:Y:S01]  /*bb30*/  @!P2 IADD3 R98, -R98, RZ, RZ ;  /* 0x000000ff6262a210 */ /* 0x000fe20007ffe1ff */
[----:B------:R-:W-:Y:S01]  /*bb40*/  @!P4 IMAD.MOV R100, RZ, RZ, -R100 ;  /* 0x000000ffff64c224 */ /* 0x000fe200078e0a64 */
[----:B------:R-:W-:-:S02]  /*bb50*/  ISETP.GT.U32.AND P2, PT, R0, R248, PT ;  /* 0x000000f80000720c */ /* 0x000fc40003f44070 */
[C---:B------:R-:W-:Y:S02]  /*bb60*/  ISETP.GT.U32.AND P3, PT, R0.reuse, R249, PT ;  /* 0x000000f90000720c */ /* 0x040fe40003f64070 */
[----:B------:R-:W-:-:S03]  /*bb70*/  ISETP.GT.U32.AND P4, PT, R0, R250, PT ;  /* 0x000000fa0000720c */ /* 0x000fc60003f84070 */
[----:B------:R-:W-:Y:S01]  /*bb80*/  @!P6 IMAD.IADD R5, R5, 0x1, -R0 ;  /* 0x000000010505e824 */ /* 0x000fe200078e0a00 */
[----:B------:R-:W-:Y:S01]  /*bb90*/  ISETP.GT.U32.AND P6, PT, R0, R4, PT ;  /* 0x000000040000720c */ /* 0x000fe20003fc4070 */
[----:B------:R-:W-:-:S03]  /*bba0*/  @!P0 IMAD.MOV R101, RZ, RZ, -R101 ;  /* 0x000000ffff658224 */ /* 0x000fc600078e0a65 */
[----:B------:R-:W-:Y:S01]  /*bbb0*/  ISETP.GT.U32.AND P0, PT, R0, R5, PT ;  /* 0x000000050000720c */ /* 0x000fe20003f04070 */
[----:B------:R-:W-:Y:S01]  /*bbc0*/  @!P5 IMAD.MOV R102, RZ, RZ, -R102 ;  /* 0x000000ffff66d224 */ /* 0x000fe200078e0a66 */
[----:B------:R-:W-:Y:S01]  /*bbd0*/  ISETP.GE.AND P5, PT, R117, RZ, PT ;  /* 0x000000ff7500720c */ /* 0x000fe20003fa6270 */
[----:B-1----:R-:W-:Y:S02]  /*bbe0*/  IMAD.SHL.U32 R252, R247, 0x400, RZ ;  /* 0x00000400f7fc7824 */ /* 0x002fe400078e00ff */
[--C-:B------:R-:W-:Y:S01]  /*bbf0*/  @!P1 IMAD.IADD R103, R103, 0x1, -R0.reuse ;  /* 0x0000000167679824 */ /* 0x100fe200078e0a00 */
[----:B------:R-:W-:Y:S01]  /*bc00*/  ISETP.GE.AND P1, PT, R116, RZ, PT ;  /* 0x000000ff7400720c */ /* 0x000fe20003f26270 */
[--C-:B------:R-:W-:Y:S01]  /*bc10*/  @!P2 IMAD.IADD R248, R248, 0x1, -R0.reuse ;  /* 0x00000001f8f8a824 */ /* 0x100fe200078e0a00 */
[----:B------:R-:W-:Y:S01]  /*bc20*/  ISETP.GE.AND P2, PT, R251, RZ, PT ;  /* 0x000000fffb00720c */ /* 0x000fe20003f46270 */
[--C-:B------:R-:W-:Y:S01]  /*bc30*/  @!P4 IMAD.IADD R250, R250, 0x1, -R0.reuse ;  /* 0x00000001fafac824 */ /* 0x100fe200078e0a00 */
[----:B------:R-:W-:Y:S01]  /*bc40*/  @!P3 IADD3 R249, R249, -R0, RZ ;  /* 0x80000000f9f9b210 */ /* 0x000fe20007ffe0ff */
[----:B------:R-:W-:Y:S01]  /*bc50*/  @!P6 IMAD.IADD R4, R4, 0x1, -R0 ;  /* 0x000000010404e824 */ /* 0x000fe200078e0a00 */
[----:B------:R-:W-:-:S02]  /*bc60*/  ISETP.GE.AND P3, PT, R7, RZ, PT ;  /* 0x000000ff0700720c */ /* 0x000fc40003f66270 */
[----:B------:R-:W-:Y:S02]  /*bc70*/  ISETP.GE.AND P4, PT, R8, RZ, PT ;  /* 0x000000ff0800720c */ /* 0x000fe40003f86270 */
[----:B------:R-:W-:Y:S01]  /*bc80*/  ISETP.GE.AND P6, PT, R9, RZ, PT ;  /* 0x000000ff0900720c */ /* 0x000fe20003fc6270 */
[----:B------:R-:W-:Y:S01]  /*bc90*/  @!P0 IMAD.IADD R5, R5, 0x1, -R0 ;  /* 0x0000000105058824 */ /* 0x000fe200078e0a00 */
[----:B------:R-:W-:-:S05]  /*bca0*/  LOP3.LUT R247, R247, 0x3f, RZ, 0xc0, !PT ;  /* 0x0000003ff7f77812 */ /* 0x000fca00078ec0ff */
[----:B------:R-:W-:Y:S01]  /*bcb0*/  IMAD R3, R247, R3, RZ ;  /* 0x00000003f7037224 */ /* 0x000fe200078e02ff */
[----:B--2---:R-:W-:-:S05]  /*bcc0*/  LOP3.LUT R252, R2, 0x8000, R252, 0xf8, !PT ;  /* 0x0000800002fc7812 */ /* 0x004fca00078ef8fc */
[----:B------:R1:W-:Y:S04]  /*bcd0*/  STL [R1+0x1c4c], R252 ;  /* 0x001c4cfc01007387 */ /* 0x0003e80000100800 */
[----:B------:R-:W2:Y:S04]  /*bce0*/  LDL.LU R117, [R1+0x1c70] ;  /* 0x001c700001757983 */ /* 0x000ea80000300800 */
[----:B------:R-:W3:Y:S04]  /*bcf0*/  LDL.LU R116, [R1+0x1c6c] ;  /* 0x001c6c0001747983 */ /* 0x000ee80000300800 */
[----:B------:R-:W4:Y:S04]  /*bd00*/  LDL.LU R251, [R1+0x1c68] ;  /* 0x001c680001fb7983 */ /* 0x000f280000300800 */
[----:B------:R-:W2:Y:S04]  /*bd10*/  LDL.LU R7, [R1+0x24] ;  /* 0x0000240001077983 */ /* 0x000ea80000300800 */
[----:B------:R-:W3:Y:S04]  /*bd20*/  LDL.LU R8, [R1+0x20] ;  /* 0x0000200001087983 */ /* 0x000ee80000300800 */
[----:B------:R-:W4:Y:S04]  /*bd30*/  LDL.LU R9, [R1+0x1c] ;  /* 0x00001c0001097983 */ /* 0x000f280000300800 */
[----:B-1----:R-:W4:Y:S04]  /*bd40*/  LDL.LU R252, [R1+0x10] ;  /* 0x0000100001fc7983 */ /* 0x002f280000300800 */
[----:B------:R-:W4:Y:S04]  /*bd50*/  LDL.LU R2, [R1+0xc] ;  /* 0x00000c0001027983 */ /* 0x000f280000300800 */
[----:B------:R-:W2:Y:S04]  /*bd60*/  LDL R0, [R1+0x1c0c] ;  /* 0x001c0c0001007983 */ /* 0x000ea80000100800 */
[----:B------:R-:W3:Y:S01]  /*bd70*/  LDL.LU R247, [R1+0x1c64] ;  /* 0x001c640001f77983 */ /* 0x000ee20000300800 */
[----:B------:R-:W-:-:S03]  /*bd80*/  @!P5 IMAD.MOV R103, RZ, RZ, -R103 ;  /* 0x000000ffff67d224 */ /* 0x000fc600078e0a67 */
[----:B------:R1:W-:Y:S02]  /*bd90*/  STL [R1+0x2c], R3 ;  /* 0x00002c0301007387 */ /* 0x0003e40000100800 */
[----:B-1----:R-:W-:Y:S01]  /*bda0*/  LEA R3, P0, R3, UR8, 0x2 ;  /* 0x0000000803037c11 */ /* 0x002fe2000f8010ff */
[----:B------:R-:W-:Y:S02]  /*bdb0*/  @!P1 IMAD.MOV R248, RZ, RZ, -R248 ;  /* 0x000000fffff89224 */ /* 0x000fe400078e0af8 */
[----:B------:R-:W-:Y:S01]  /*bdc0*/  @!P2 IMAD.MOV R249, RZ, RZ, -R249 ;  /* 0x000000fffff9a224 */ /* 0x000fe200078e0af9 */
[----:B------:R-:W-:Y:S01]  /*bdd0*/  @!P3 IADD3 R250, -R250, RZ, RZ ;  /* 0x000000fffafab210 */ /* 0x000fe20007ffe1ff */
[----:B------:R1:W-:Y:S01]  /*bde0*/  STL [R1+0x1c50], R3 ;  /* 0x001c500301007387 */ /* 0x0003e20000100800 */
[----:B------:R-:W-:Y:S01]  /*bdf0*/  @!P4 IMAD.MOV R4, RZ, RZ, -R4 ;  /* 0x000000ffff04c224 */ /* 0x000fe200078e0a04 */
[----:B------:R-:W-:Y:S02]  /*be00*/  ULDC UR8, c[0x0][0x240] ;  /* 0x0000900000087ab9 */ /* 0x000fe40000000800 */
[----:B-1----:R-:W4:Y:S01]  /*be10*/  LDL.LU R3, [R1+0x14] ;  /* 0x0000140001037983 */ /* 0x002f220000300800 */
[----:B--2---:R-:W-:-:S02]  /*be20*/  ISETP.NE.AND P5, PT, R0, RZ, PT ;  /* 0x000000ff0000720c */ /* 0x004fc40003fa5270 */
[----:B------:R-:W-:-:S04]  /*be30*/  LOP3.LUT R0, RZ, R0, RZ, 0x33, !PT ;  /* 0x00000000ff007212 */ /* 0x000fc800078e33ff */
[----:B---3--:R-:W-:-:S05]  /*be40*/  SEL R247, R0, R247, !P5 ;  /* 0x000000f700f77207 */ /* 0x008fca0006800000 */
[----:B------:R1:W-:Y:S04]  /*be50*/  STL [R1+0x38], R247 ;  /* 0x000038f701007387 */ /* 0x0003e80000100800 */
[----:B-1----:R-:W2:Y:S01]  /*be60*/  LDL.LU R247, [R1+0x1c60] ;  /* 0x001c600001f77983 */ /* 0x002ea20000300800 */
[C---:B------:R-:W-:Y:S02]  /*be70*/  SEL R7, R0.reuse, R7, !P5 ;  /* 0x0000000700077207 */ /* 0x040fe40006800000 */
[C---:B------:R-:W-:Y:S02]  /*be80*/  SEL R8, R0.reuse, R8, !P5 ;  /* 0x0000000800087207 */ /* 0x040fe40006800000 */
[----:B--2---:R-:W-:-:S05]  /*be90*/  SEL R247, R0, R247, !P5 ;  /* 0x000000f700f77207 */ /* 0x004fca0006800000 */
[----:B------:R1:W-:Y:S04]  /*bea0*/  STL [R1+0x414], R247 ;  /* 0x000414f701007387 */ /* 0x0003e80000100800 */
[----:B-1----:R-:W2:Y:S04]  /*beb0*/  LDL.LU R247, [R1+0x18] ;  /* 0x0000180001f77983 */ /* 0x002ea80000300800 */
[----:B------:R1:W-:Y:S04]  /*bec0*/  STL [R1+0x34], R7 ;  /* 0x0000340701007387 */ /* 0x0003e80000100800 */
[----:B-1----:R-:W3:Y:S04]  /*bed0*/  LDL.LU R7, [R1+0x1c5c] ;  /* 0x001c5c0001077983 */ /* 0x002ee80000300800 */
[----:B------:R1:W-:Y:S04]  /*bee0*/  STL [R1+0x30], R8 ;  /* 0x0000300801007387 */ /* 0x0003e80000100800 */
[----:B-1----:R-:W3:Y:S01]  /*bef0*/  LDL.LU R8, [R1+0x1c58] ;  /* 0x001c580001087983 */ /* 0x002ee20000300800 */
[----:B----4-:R-:W-:-:S05]  /*bf00*/  SEL R9, R0, R9, !P5 ;  /* 0x0000000900097207 */ /* 0x010fca0006800000 */
[----:B------:R1:W-:Y:S01]  /*bf10*/  STL [R1+0x28], R9 ;  /* 0x0000280901007387 */ /* 0x0003e20000100800 */
[C---:B------:R-:W-:Y:S02]  /*bf20*/  SEL R3, R0.reuse, R3, !P5 ;  /* 0x0000000300037207 */ /* 0x040fe40006800000 */
[C---:B------:R-:W-:Y:S01]  /*bf30*/  SEL R2, R0.reuse, R2, !P5 ;  /* 0x0000000200027207 */ /* 0x040fe20006800000 */
[----:B-1----:R-:W4:Y:S01]  /*bf40*/  LDL.LU R9, [R1+0x1c54] ;  /* 0x001c540001097983 */ /* 0x002f220000300800 */
[C---:B------:R-:W-:Y:S02]  /*bf50*/  SEL R6, R0.reuse, R6, !P5 ;  /* 0x0000000600067207 */ /* 0x040fe40006800000 */
[----:B--2---:R-:W-:-:S05]  /*bf60*/  SEL R247, R0, R247, !P5 ;  /* 0x000000f700f77207 */ /* 0x004fca0006800000 */
[----:B------:R1:W-:Y:S04]  /*bf70*/  STL [R1+0x24], R247 ;  /* 0x000024f701007387 */ /* 0x0003e80000100800 */
[----:B------:R-:W-:Y:S01]  /*bf80*/  STL [R1+0x20], R3 ;  /* 0x0000200301007387 */ /* 0x000fe20000100800 */
[----:B-1----:R-:W-:-:S05]  /*bf90*/  SEL R247, R0, R252, !P5 ;  /* 0x000000fc00f77207 */ /* 0x002fca0006800000 */
[----:B------:R-:W-:Y:S01]  /*bfa0*/  STL [R1+0x1c], R247 ;  /* 0x00001cf701007387 */ /* 0x000fe20000100800 */
[C---:B---3--:R-:W-:Y:S02]  /*bfb0*/  SEL R252, R0.reuse, R8, !P5 ;  /* 0x0000000800fc7207 */ /* 0x048fe40006800000 */
[C---:B------:R-:W-:Y:S02]  /*bfc0*/  SEL R8, R0.reuse, R116, !P5 ;  /* 0x0000007400087207 */ /* 0x040fe40006800000 */
[C---:B------:R-:W-:Y:S02]  /*bfd0*/  SEL R116, R0.reuse, R240, !P5 ;  /* 0x000000f000747207 */ /* 0x040fe40006800000 */
[C---:B------:R-:W-:Y:S01]  /*bfe0*/  SEL R240, R0.reuse, R111, !P5 ;  /* 0x0000006f00f07207 */ /* 0x040fe20006800000 */
[----:B------:R-:W-:Y:S01]  /*bff0*/  STL [R1+0x18], R2 ;  /* 0x0000180201007387 */ /* 0x000fe20000100800 */
[C---:B------:R-:W-:Y:S02]  /*c000*/  SEL R111, R0.reuse, R10, !P5 ;  /* 0x0000000a006f7207 */ /* 0x040fe40006800000 */
[C---:B------:R-:W-:Y:S01]  /*c010*/  SEL R10, R0.reuse, R11, !P5 ;  /* 0x0000000b000a7207 */ /* 0x040fe20006800000 */
[----:B------:R-:W-:Y:S01]  /*c020*/  STL [R1+0x410], R240 ;  /* 0x000410f001007387 */ /* 0x000fe20000100800 */
[----:B------:R-:W-:-:S03]  /*c030*/  SEL R11, R0, R13, !P5 ;  /* 0x0000000d000b7207 */ /* 0x000fc60006800000 */
[----:B------:R1:W-:Y:S04]  /*c040*/  STL [R1+0x33c], R6 ;  /* 0x00033c0601007387 */ /* 0x0003e80000100800 */
[----:B------:R-:W-:Y:S04]  /*c050*/  STL [R1+0x338], R111 ;  /* 0x0003386f01007387 */ /* 0x000fe80000100800 */
[----:B------:R2:W-:Y:S01]  /*c060*/  STL [R1+0x334], R10 ;  /* 0x0003340a01007387 */ /* 0x0005e20000100800 */
[----:B-1----:R-:W-:-:S05]  /*c070*/  SEL R6, R0, R12, !P5 ;  /* 0x0000000c00067207 */ /* 0x002fca0006800000 */
[----:B------:R1:W-:Y:S01]  /*c080*/  STL [R1+0x330], R6 ;  /* 0x0003300601007387 */ /* 0x0003e20000100800 */
[----:B--2---:R-:W-:-:S03]  /*c090*/  SEL R10, R0, R14, !P5 ;  /* 0x0000000e000a7207 */ /* 0x004fc60006800000 */
[----:B------:R2:W-:Y:S04]  /*c0a0*/  STL [R1+0x32c], R11 ;  /* 0x00032c0b01007387 */ /* 0x0005e80000100800 */
[----:B------:R3:W-:Y:S01]  /*c0b0*/  STL [R1+0x328], R10 ;  /* 0x0003280a01007387 */ /* 0x0007e20000100800 */
[C---:B-1----:R-:W-:Y:S02]  /*c0c0*/  SEL R6, R0.reuse, R15, !P5 ;  /* 0x0000000f00067207 */ /* 0x042fe40006800000 */
[----:B--2---:R-:W-:-:S03]  /*c0d0*/  SEL R11, R0, R16, !P5 ;  /* 0x00000010000b7207 */ /* 0x004fc60006800000 */
[----:B------:R1:W-:Y:S01]  /*c0e0*/  STL [R1+0x324], R6 ;  /* 0x0003240601007387 */ /* 0x0003e20000100800 */
[----:B---3--:R-:W-:-:S03]  /*c0f0*/  SEL R10, R0, R17, !P5 ;  /* 0x00000011000a7207 */ /* 0x008fc60006800000 */
        /* <DEDUP_REMOVED lines=108> */
[----:B------:R2:W-:Y:S01]  /*c7c0*/  STL [R1+0x3c4], R11 ;  /* 0x0003c40b01007387 */ /* 0x0005e20000100800 */
[----:B------:R-:W-:-:S03]  /*c7d0*/  SEL R2, R0, R7, !P5 ;  /* 0x0000000700027207 */ /* 0x000fc60006800000 */
[----:B------:R3:W-:Y:S01]  /*c7e0*/  STL [R1+0x3c0], R10 ;  /* 0x0003c00a01007387 */ /* 0x0007e20000100800 */
[C---:B-1----:R-:W-:Y:S02]  /*c7f0*/  SEL R6, R0.reuse, R72, !P5 ;  /* 0x0000004800067207 */ /* 0x042fe40006800000 */
[----:B--2---:R-:W-:-:S03]  /*c800*/  SEL R11, R0, R73, !P5 ;  /* 0x00000049000b7207 */ /* 0x004fc60006800000 */
[----:B------:R1:W-:Y:S01]  /*c810*/  STL [R1+0x3bc], R6 ;  /* 0x0003bc0601007387 */ /* 0x0003e20000100800 */
[C---:B------:R-:W-:Y:S02]  /*c820*/  SEL R7, R0.reuse, R117, !P5 ;  /* 0x0000007500077207 */ /* 0x040fe40006800000 */
[C---:B---3--:R-:W-:Y:S01]  /*c830*/  SEL R10, R0.reuse, R74, !P5 ;  /* 0x0000004a000a7207 */ /* 0x048fe20006800000 */
[----:B------:R-:W-:Y:S01]  /*c840*/  STL [R1+0x344], R11 ;  /* 0x0003440b01007387 */ /* 0x000fe20000100800 */
[----:B------:R-:W-:-:S03]  /*c850*/  SEL R117, R0, R241, !P5 ;  /* 0x000000f100757207 */ /* 0x000fc60006800000 */
[----:B------:R-:W2:Y:S04]  /*c860*/  LDL.LU R241, [R1+0x6c] ;  /* 0x00006c0001f17983 */ /* 0x000ea80000300800 */
[----:B------:R3:W-:Y:S04]  /*c870*/  STL [R1+0x348], R10 ;  /* 0x0003480a01007387 */ /* 0x0007e80000100800 */
[----:B------:R-:W2:Y:S01]  /*c880*/  LDL.LU R240, [R1+0x68] ;  /* 0x0000680001f07983 */ /* 0x000ea20000300800 */
[C---:B-1----:R-:W-:Y:S02]  /*c890*/  SEL R6, R0.reuse, R75, !P5 ;  /* 0x0000004b00067207 */ /* 0x042fe40006800000 */
[----:B---3--:R-:W-:-:S03]  /*c8a0*/  SEL R10, R0, R76, !P5 ;  /* 0x0000004c000a7207 */ /* 0x008fc60006800000 */
[----:B------:R1:W-:Y:S01]  /*c8b0*/  STL [R1+0x34c], R6 ;  /* 0x00034c0601007387 */ /* 0x0003e20000100800 */
[----:B------:R-:W-:-:S03]  /*c8c0*/  SEL R11, R0, R78, !P5 ;  /* 0x0000004e000b7207 */ /* 0x000fc60006800000 */
[----:B------:R3:W-:Y:S01]  /*c8d0*/  STL [R1+0x350], R10 ;  /* 0x0003500a01007387 */ /* 0x0007e20000100800 */
[C---:B-1----:R-:W-:Y:S02]  /*c8e0*/  SEL R6, R0.reuse, R77, !P5 ;  /* 0x0000004d00067207 */ /* 0x042fe40006800000 */
[----:B---3--:R-:W-:-:S03]  /*c8f0*/  SEL R10, R0, R79, !P5 ;  /* 0x0000004f000a7207 */ /* 0x008fc60006800000 */
[----:B------:R1:W-:Y:S04]  /*c900*/  STL [R1+0x354], R6 ;  /* 0x0003540601007387 */ /* 0x0003e80000100800 */
[----:B------:R3:W-:Y:S04]  /*c910*/  STL [R1+0x358], R11 ;  /* 0x0003580b01007387 */ /* 0x0007e80000100800 */
[----:B------:R4:W-:Y:S01]  /*c920*/  STL [R1+0x35c], R10 ;  /* 0x00035c0a01007387 */ /* 0x0009e20000100800 */
[C---:B-1----:R-:W-:Y:S02]  /*c930*/  SEL R6, R0.reuse, R80, !P5 ;  /* 0x0000005000067207 */ /* 0x042fe40006800000 */
[----:B---3--:R-:W-:-:S03]  /*c940*/  SEL R11, R0, R81, !P5 ;  /* 0x00000051000b7207 */ /* 0x008fc60006800000 */
[----:B------:R1:W-:Y:S01]  /*c950*/  STL [R1+0x360], R6 ;  /* 0x0003600601007387 */ /* 0x0003e20000100800 */
[----:B----4-:R-:W-:-:S03]  /*c960*/  SEL R10, R0, R82, !P5 ;  /* 0x00000052000a7207 */ /* 0x010fc60006800000 */
        /* <DEDUP_REMOVED lines=19> */
[----:B------:R-:W4:Y:S01]  /*caa0*/  LDL.LU R18, [R1+0x2c] ;  /* 0x00002c0001127983 */ /* 0x000f220000300800 */
[----:B-1----:R-:W-:-:S03]  /*cab0*/  SEL R6, R0, R92, !P5 ;  /* 0x0000005c00067207 */ /* 0x002fc60006800000 */
[----:B------:R1:W-:Y:S01]  /*cac0*/  STL [R1+0x38c], R10 ;  /* 0x00038c0a01007387 */ /* 0x0003e20000100800 */
[----:B---3--:R-:W-:-:S03]  /*cad0*/  SEL R11, R0, R94, !P5 ;  /* 0x0000005e000b7207 */ /* 0x008fc60006800000 */
[----:B------:R3:W-:Y:S01]  /*cae0*/  STL [R1+0x390], R6 ;  /* 0x0003900601007387 */ /* 0x0007e20000100800 */
[C---:B-1----:R-:W-:Y:S02]  /*caf0*/  SEL R10, R0.reuse, R93, !P5 ;  /* 0x0000005d000a7207 */ /* 0x042fe40006800000 */
[----:B---3--:R-:W-:-:S03]  /*cb00*/  SEL R6, R0, R95, !P5 ;  /* 0x0000005f00067207 */ /* 0x008fc60006800000 */
[----:B------:R1:W-:Y:S04]  /*cb10*/  STL [R1+0x394], R10 ;  /* 0x0003940a01007387 */ /* 0x0003e80000100800 */
[----:B------:R3:W-:Y:S01]  /*cb20*/  STL [R1+0x398], R11 ;  /* 0x0003980b01007387 */ /* 0x0007e20000100800 */
[----:B-1----:R-:W-:-:S03]  /*cb30*/  SEL R10, R0, R96, !P5 ;  /* 0x00000060000a7207 */ /* 0x002fc60006800000 */
[----:B------:R1:W-:Y:S01]  /*cb40*/  STL [R1+0x39c], R6 ;  /* 0x00039c0601007387 */ /* 0x0003e20000100800 */
[----:B---3--:R-:W-:-:S03]  /*cb50*/  SEL R11, R0, R97, !P5 ;  /* 0x00000061000b7207 */ /* 0x008fc60006800000 */
[----:B------:R3:W-:Y:S04]  /*cb60*/  STL [R1+0x3a0], R10 ;  /* 0x0003a00a01007387 */ /* 0x0007e80000100800 */
[----:B------:R3:W-:Y:S01]  /*cb70*/  STL [R1+0x3a4], R11 ;  /* 0x0003a40b01007387 */ /* 0x0007e20000100800 */
[C---:B-1----:R-:W-:Y:S02]  /*cb80*/  SEL R6, R0.reuse, R98, !P5 ;  /* 0x0000006200067207 */ /* 0x042fe40006800000 */
[----:B---3--:R-:W-:-:S03]  /*cb90*/  SEL R10, R0, R99, !P5 ;  /* 0x00000063000a7207 */ /* 0x008fc60006800000 */
[----:B------:R1:W-:Y:S01]  /*cba0*/  STL [R1+0x3a8], R6 ;  /* 0x0003a80601007387 */ /* 0x0003e20000100800 */
[----:B------:R-:W-:-:S03]  /*cbb0*/  SEL R11, R0, R100, !P5 ;  /* 0x00000064000b7207 */ /* 0x000fc60006800000 */
[----:B------:R3:W-:Y:S04]  /*cbc0*/  STL [R1+0x3ac], R10 ;  /* 0x0003ac0a01007387 */ /* 0x0007e80000100800 */
[----:B------:R3:W-:Y:S01]  /*cbd0*/  STL [R1+0x3b0], R11 ;  /* 0x0003b00b01007387 */ /* 0x0007e20000100800 */
[C---:B-1----:R-:W-:Y:S02]  /*cbe0*/  SEL R6, R0.reuse, R101, !P5 ;  /* 0x0000006500067207 */ /* 0x042fe40006800000 */
[----:B---3--:R-:W-:-:S03]  /*cbf0*/  SEL R10, R0, R102, !P5 ;  /* 0x00000066000a7207 */ /* 0x008fc60006800000 */
[----:B------:R-:W-:Y:S01]  /*cc00*/  STL [R1+0x3b4], R6 ;  /* 0x0003b40601007387 */ /* 0x000fe20000100800 */
[----:B------:R-:W-:-:S03]  /*cc10*/  SEL R11, R0, R103, !P5 ;  /* 0x00000067000b7207 */ /* 0x000fc60006800000 */
[----:B------:R-:W-:Y:S01]  /*cc20*/  STL [R1+0x3b8], R10 ;  /* 0x0003b80a01007387 */ /* 0x000fe20000100800 */
[C---:B------:R-:W-:Y:S01]  /*cc30*/  SEL R13, R0.reuse, R248, !P5 ;  /* 0x000000f8000d7207 */ /* 0x040fe20006800000 */
[----:B------:R-:W-:Y:S01]  /*cc40*/  @!P6 IMAD.MOV R5, RZ, RZ, -R5 ;  /* 0x000000ffff05e224 */ /* 0x000fe200078e0a05 */
[C---:B------:R-:W-:Y:S01]  /*cc50*/  SEL R12, R0.reuse, R249, !P5 ;  /* 0x000000f9000c7207 */ /* 0x040fe20006800000 */
[----:B------:R1:W-:Y:S01]  /*cc60*/  STL [R1+0x340], R11 ;  /* 0x0003400b01007387 */ /* 0x0003e20000100800 */
[C---:B------:R-:W-:Y:S02]  /*cc70*/  SEL R3, R0.reuse, R9, !P5 ;  /* 0x0000000900037207 */ /* 0x040fe40006800000 */
[C---:B------:R-:W-:Y:S01]  /*cc80*/  SEL R9, R0.reuse, R251, !P5 ;  /* 0x000000fb00097207 */ /* 0x040fe20006800000 */
[----:B------:R3:W-:Y:S01]  /*cc90*/  STL [R1+0x28c], R13 ;  /* 0x00028c0d01007387 */ /* 0x0007e20000100800 */
[C---:B------:R-:W-:Y:S02]  /*cca0*/  SEL R251, R0.reuse, R118, !P5 ;  /* 0x0000007600fb7207 */ /* 0x040fe40006800000 */
[----:B------:R-:W-:-:S02]  /*ccb0*/  SEL R247, R0, R119, !P5 ;  /* 0x0000007700f77207 */ /* 0x000fc40006800000 */
[C---:B-1----:R-:W-:Y:S02]  /*ccc0*/  SEL R11, R0.reuse, R250, !P5 ;  /* 0x000000fa000b7207 */ /* 0x042fe40006800000 */
[C---:B------:R-:W-:Y:S01]  /*ccd0*/  SEL R4, R0.reuse, R4, !P5 ;  /* 0x0000000400047207 */ /* 0x040fe20006800000 */
[----:B------:R1:W-:Y:S01]  /*cce0*/  STL [R1+0x288], R12 ;  /* 0x0002880c01007387 */ /* 0x0003e20000100800 */
[C---:B------:R-:W-:Y:S02]  /*ccf0*/  SEL R120, R0.reuse, R120, !P5 ;  /* 0x0000007800787207 */ /* 0x040fe40006800000 */
[C---:B------:R-:W-:Y:S02]  /*cd00*/  SEL R121, R0.reuse, R121, !P5 ;  /* 0x0000007900797207 */ /* 0x040fe40006800000 */
[C---:B------:R-:W-:Y:S02]  /*cd10*/  SEL R122, R0.reuse, R122, !P5 ;  /* 0x0000007a007a7207 */ /* 0x040fe40006800000 */
[----:B------:R-:W-:-:S02]  /*cd20*/  SEL R123, R0, R123, !P5 ;  /* 0x0000007b007b7207 */ /* 0x000fc40006800000 */
[C---:B------:R-:W-:Y:S02]  /*cd30*/  SEL R124, R0.reuse, R124, !P5 ;  /* 0x0000007c007c7207 */ /* 0x040fe40006800000 */
[C---:B------:R-:W-:Y:S02]  /*cd40*/  SEL R125, R0.reuse, R125, !P5 ;  /* 0x0000007d007d7207 */ /* 0x040fe40006800000 */
        /* <DEDUP_REMOVED lines=129> */
[C---:B------:R-:W-:Y:S01]  /*d560*/  SEL R112, R0.reuse, R112, !P5 ;  /* 0x0000007000707207 */ /* 0x040fe20006800000 */
[----:B------:R4:W-:Y:S01]  /*d570*/  STL [R1+0x284], R11 ;  /* 0x0002840b01007387 */ /* 0x0009e20000100800 */
[----:B------:R-:W-:-:S03]  /*d580*/  SEL R0, R0, R5, !P5 ;  /* 0x0000000500007207 */ /* 0x000fc60006800000 */
[----:B------:R-:W4:Y:S04]  /*d590*/  LDL.LU R17, [R1+0x38] ;  /* 0x0000380001117983 */ /* 0x000f280000300800 */
[----:B------:R-:W-:Y:S04]  /*d5a0*/  STL [R1+0x280], R4 ;  /* 0x0002800401007387 */ /* 0x000fe80000100800 */
[----:B------:R-:W4:Y:S01]  /*d5b0*/  LDL.LU R16, [R1+0x34] ;  /* 0x0000340001107983 */ /* 0x000f220000300800 */
[----:B--2---:R-:W-:-:S03]  /*d5c0*/  IMAD R6, R241, UR4, RZ ;  /* 0x00000004f1067c24 */ /* 0x004fc6000f8e02ff */
[----:B------:R2:W-:Y:S01]  /*d5d0*/  STL [R1+0x290], R0 ;  /* 0x0002900001007387 */ /* 0x0005e20000100800 */
[----:B------:R-:W-:Y:S01]  /*d5e0*/  IMAD R10, R240, UR4, RZ ;  /* 0x00000004f00a7c24 */ /* 0x000fe2000f8e02ff */
[----:B------:R-:W-:Y:S02]  /*d5f0*/  ULDC UR4, c[0x0][0x240] ;  /* 0x0000900000047ab9 */ /* 0x000fe40000000800 */
[----:B------:R-:W2:Y:S04]  /*d600*/  LDL.LU R15, [R1+0x30] ;  /* 0x00003000010f7983 */ /* 0x000ea80000300800 */
[----:B------:R-:W2:Y:S01]  /*d610*/  LDL.LU R14, [R1+0x28] ;  /* 0x00002800010e7983 */ /* 0x000ea20000300800 */
[----:B------:R-:W-:-:S03]  /*d620*/  IMAD R57, R3, UR4, RZ ;  /* 0x0000000403397c24 */ /* 0x000fc6000f8e02ff */
[----:B---3--:R-:W3:Y:S04]  /*d630*/  LDL.LU R13, [R1+0x24] ;  /* 0x00002400010d7983 */ /* 0x008ee80000300800 */
[----:B-1----:R-:W3:Y:S04]  /*d640*/  LDL.LU R12, [R1+0x20] ;  /* 0x00002000010c7983 */ /* 0x002ee80000300800 */
[----:B----4-:R-:W4:Y:S04]  /*d650*/  LDL.LU R11, [R1+0x1c] ;  /* 0x00001c00010b7983 */ /* 0x010f280000300800 */
[----:B------:R-:W4:Y:S04]  /*d660*/  LDL.LU R111, [R1+0x18] ;  /* 0x00001800016f7983 */ /* 0x000f280000300800 */
[----:B------:R-:W4:Y:S01]  /*d670*/  LDL.LU R3, [R1+0x1c50] ;  /* 0x001c500001037983 */ /* 0x000f220000300800 */
[----:B--2---:R-:W-:Y:S01]  /*d680*/  LEA.HI.X.SX32 R0, R18, UR9, 0x2, P0 ;  /* 0x0000000912007c11 */ /* 0x004fe200080f16ff */
[----:B------:R-:W-:Y:S01]  /*d690*/  IMAD R56, R252, UR4, RZ ;  /* 0x00000004fc387c24 */ /* 0x000fe2000f8e02ff */
[----:B------:R-:W-:Y:S01]  /*d6a0*/  LEA R240, P1, R6, UR6, 0x2 ;  /* 0x0000000606f07c11 */ /* 0x000fe2000f8210ff */
[----:B------:R-:W2:Y:S01]  /*d6b0*/  LDL.LU R252, [R1+0x1c4c] ;  /* 0x001c4c0001fc7983 */ /* 0x000ea20000300800 */
[----:B------:R-:W-:Y:S01]  /*d6c0*/  IMAD R55, R2, UR4, RZ ;  /* 0x0000000402377c24 */ /* 0x000fe2000f8e02ff */
[----:B------:R-:W-:Y:S01]  /*d6d0*/  LEA R242, P2, R10, UR6, 0x2 ;  /* 0x000000060af27c11 */ /* 0x000fe2000f8410ff */
[----:B------:R-:W-:Y:S01]  /*d6e0*/  IMAD R54, R9, UR4, RZ ;  /* 0x0000000409367c24 */ /* 0x000fe2000f8e02ff */
[----:B------:R-:W2:Y:S01]  /*d6f0*/  LDL.LU R2, [R1+0x1c48] ;  /* 0x001c480001027983 */ /* 0x000ea20000300800 */
[----:B------:R-:W-:-:S02]  /*d700*/  IMAD R53, R8, UR4, RZ ;  /* 0x0000000408357c24 */ /* 0x000fc4000f8e02ff */
[----:B------:R-:W-:Y:S01]  /*d710*/  IMAD R52, R7, UR4, RZ ;  /* 0x0000000407347c24 */ /* 0x000fe2000f8e02ff */
[----:B------:R-:W2:Y:S01]  /*d720*/  LDL.LU R9, [R1+0x1c44] ;  /* 0x001c440001097983 */ /* 0x000ea20000300800 */
[----:B------:R-:W-:Y:S01]  /*d730*/  LEA.HI.X.SX32 R241, R6, UR7, 0x2, P1 ;  /* 0x0000000706f17c11 */ /* 0x000fe200088f16ff */
[----:B------:R-:W-:Y:S01]  /*d740*/  IMAD R51, R251, UR4, RZ ;  /* 0x00000004fb337c24 */ /* 0x000fe2000f8e02ff */
[----:B------:R-:W-:Y:S01]  /*d750*/  ULDC UR9, c[0x0][0x240] ;  /* 0x0000900000097ab9 */ /* 0x000fe20000000800 */
[----:B------:R-:W2:Y:S01]  /*d760*/  LDL.LU R8, [R1+0x1c40] ;  /* 0x001c400001087983 */ /* 0x000ea20000300800 */
[----:B------:R-:W-:Y:S01]  /*d770*/  IMAD R50, R247, UR4, RZ ;  /* 0x00000004f7327c24 */ /* 0x000fe2000f8e02ff */
[----:B------:R-:W-:Y:S02]  /*d780*/  ULDC UR6, c[0x0][0x240] ;  /* 0x0000900000067ab9 */ /* 0x000fe40000000800 */
[----:B------:R-:W2:Y:S01]  /*d790*/  LDL.LU R7, [R1+0x1c3c] ;  /* 0x001c3c0001077983 */ /* 0x000ea20000300800 */
[----:B------:R-:W-:Y:S01]  /*d7a0*/  LEA.HI.X.SX32 R243, R10, UR7, 0x2, P2 ;  /* 0x000000070af37c11 */ /* 0x000fe200090f16ff */
[----:B------:R-:W-:Y:S01]  /*d7b0*/  IMAD R49, R120, UR4, RZ ;  /* 0x0000000478317c24 */ /* 0x000fe2000f8e02ff */
[----:B------:R-:W-:Y:S01]  /*d7c0*/  ULDC UR7, c[0x0][0x240] ;  /* 0x0000900000077ab9 */ /* 0x000fe20000000800 */
[----:B------:R-:W-:-:S02]  /*d7d0*/  IMAD R48, R121, UR4, RZ ;  /* 0x0000000479307c24 */ /* 0x000fc4000f8e02ff */
[----:B------:R-:W-:Y:S02]  /*d7e0*/  IMAD R46, R123, UR4, RZ ;  /* 0x000000047b2e7c24 */ /* 0x000fe4000f8e02ff */
[----:B------:R-:W-:Y:S02]  /*d7f0*/  IMAD R47, R122, UR4, RZ ;  /* 0x000000047a2f7c24 */ /* 0x000fe4000f8e02ff */
[----:B------:R-:W-:Y:S02]  /*d800*/  IMAD R45, R124, UR4, RZ ;  /* 0x000000047c2d7c24 */ /* 0x000fe4000f8e02ff */
[----:B------:R-:W-:Y:S02]  /*d810*/  IMAD R44, R125, UR4, RZ ;  /* 0x000000047d2c7c24 */ /* 0x000fe4000f8e02ff */
[----:B------:R-:W-:Y:S02]  /*d820*/  IMAD R42, R127, UR4, RZ ;  /* 0x000000047f2a7c24 */ /* 0x000fe4000f8e02ff */
        /* <DEDUP_REMOVED lines=58> */
[----:B---3--:R-:W-:Y:S02]  /*dbd0*/  IMAD R61, R13, UR4, RZ ;  /* 0x000000040d3d7c24 */ /* 0x008fe4000f8e02ff */
[----:B------:R-:W-:Y:S01]  /*dbe0*/  IMAD R60, R12, UR4, RZ ;  /* 0x000000040c3c7c24 */ /* 0x000fe2000f8e02ff */
[----:B----4-:R-:W-:-:S04]  /*dbf0*/  LEA R66, P0, R65, R3, 0x2 ;  /* 0x0000000341427211 */ /* 0x010fc800078010ff */
[-C--:B------:R-:W-:Y:S02]  /*dc00*/  LEA.HI.X.SX32 R67, R65, R0.reuse, 0x2, P0 ;  /* 0x0000000041437211 */ /* 0x080fe400000f16ff */
[CC--:B------:R-:W-:Y:S02]  /*dc10*/  LEA R74, P4, R64.reuse, R3.reuse, 0x2 ;  /* 0x00000003404a7211 */ /* 0x0c0fe400078810ff */
[-C--:B------:R-:W-:Y:S01]  /*dc20*/  LEA R68, P5, R63, R3.reuse, 0x2 ;  /* 0x000000033f447211 */ /* 0x080fe200078a10ff */
[----:B------:R1:W-:Y:S01]  /*dc30*/  STL.64 [R1+0x278], R66 ;  /* 0x0002784201007387 */ /* 0x0003e20000100a00 */
[----:B------:R-:W-:Y:S01]  /*dc40*/  IMAD R59, R11, UR4, RZ ;  /* 0x000000040b3b7c24 */ /* 0x000fe2000f8e02ff */
[-C--:B------:R-:W-:Y:S01]  /*dc50*/  LEA.HI.X.SX32 R75, R64, R0.reuse, 0x2, P4 ;  /* 0x00000000404b7211 */ /* 0x080fe200020f16ff */
[----:B------:R-:W-:Y:S01]  /*dc60*/  IMAD R58, R111, UR4, RZ ;  /* 0x000000046f3a7c24 */ /* 0x000fe2000f8e02ff */
[----:B------:R-:W-:Y:S02]  /*dc70*/  LEA.HI.X.SX32 R69, R63, R0, 0x2, P5 ;  /* 0x000000003f457211 */ /* 0x000fe400028f16ff */
[----:B------:R-:W-:-:S02]  /*dc80*/  LEA R72, P1, R60, R3, 0x2 ;  /* 0x000000033c487211 */ /* 0x000fc400078210ff */
[-C--:B------:R-:W-:Y:S02]  /*dc90*/  LEA R78, P0, R61, R3.reuse, 0x2 ;  /* 0x000000033d4e7211 */ /* 0x080fe400078010ff */
[CC--:B-1----:R-:W-:Y:S01]  /*dca0*/  LEA R66, P6, R62.reuse, R3.reuse, 0x2 ;  /* 0x000000033e427211 */ /* 0x0c2fe200078c10ff */
[----:B------:R1:W-:Y:S01]  /*dcb0*/  STL.64 [R1+0x270], R74 ;  /* 0x0002704a01007387 */ /* 0x0003e20000100a00 */
[-C--:B------:R-:W-:Y:S02]  /*dcc0*/  LEA R70, P2, R59, R3.reuse, 0x2 ;  /* 0x000000033b467211 */ /* 0x080fe400078410ff */
[-C--:B------:R-:W-:Y:S01]  /*dcd0*/  LEA.HI.X.SX32 R67, R62, R0.reuse, 0x2, P6 ;  /* 0x000000003e437211 */ /* 0x080fe200030f16ff */
[----:B------:R3:W-:Y:S01]  /*dce0*/  STL.64 [R1+0x268], R68 ;  /* 0x0002684401007387 */ /* 0x0007e20000100a00 */
[----:B------:R-:W-:Y:S02]  /*dcf0*/  LEA R76, P3, R58, R3, 0x2 ;  /* 0x000000033a4c7211 */ /* 0x000fe400078610ff */
[-C--:B------:R-:W-:Y:S01]  /*dd00*/  LEA.HI.X.SX32 R73, R60, R0.reuse, 0x2, P1 ;  /* 0x000000003c497211 */ /* 0x080fe200008f16ff */
[----:B------:R4:W-:Y:S01]  /*dd10*/  STL.64 [R1+0x260], R66 ;  /* 0x0002604201007387 */ /* 0x0009e20000100a00 */
[----:B------:R-:W-:-:S02]  /*dd20*/  LEA.HI.X.SX32 R79, R61, R0, 0x2, P0 ;  /* 0x000000003d4f7211 */ /* 0x000fc400000f16ff */
[-C--:B------:R-:W-:Y:S02]  /*dd30*/  LEA.HI.X.SX32 R71, R59, R0.reuse, 0x2, P2 ;  /* 0x000000003b477211 */ /* 0x080fe400010f16ff */
[-C--:B-1----:R-:W-:Y:S02]  /*dd40*/  LEA R74, P4, R57, R3.reuse, 0x2 ;  /* 0x00000003394a7211 */ /* 0x082fe400078810ff */
[-C--:B---3--:R-:W-:Y:S01]  /*dd50*/  LEA R68, P5, R56, R3.reuse, 0x2 ;  /* 0x0000000338447211 */ /* 0x088fe200078a10ff */
[----:B------:R1:W-:Y:S01]  /*dd60*/  STL.64 [R1+0x250], R72 ;  /* 0x0002504801007387 */ /* 0x0003e20000100a00 */
[----:B------:R-:W-:Y:S02]  /*dd70*/  LEA.HI.X.SX32 R77, R58, R0, 0x2, P3 ;  /* 0x000000003a4d7211 */ /* 0x000fe400018f16ff */
[-C--:B----4-:R-:W-:Y:S01]  /*dd80*/  LEA R66, P6, R55, R3.reuse, 0x2 ;  /* 0x0000000337427211 */ /* 0x090fe200078c10ff */
[----:B------:R-:W-:Y:S01]  /*dd90*/  STL.64 [R1+0x258], R78 ;  /* 0x0002584e01007387 */ /* 0x000fe20000100a00 */
[----:B------:R-:W-:-:S02]  /*dda0*/  LEA R64, P0, R54, R3, 0x2 ;  /* 0x0000000336407211 */ /* 0x000fc400078010ff */
[-C--:B------:R-:W-:Y:S01]  /*ddb0*/  LEA.HI.X.SX32 R69, R56, R0.reuse, 0x2, P5 ;  /* 0x0000000038457211 */ /* 0x080fe200028f16ff */
[----:B------:R3:W-:Y:S01]  /*ddc0*/  STL.64 [R1+0x248], R70 ;  /* 0x0002484601007387 */ /* 0x0007e20000100a00 */
[-C--:B------:R-:W-:Y:S02]  /*ddd0*/  LEA.HI.X.SX32 R75, R57, R0.reuse, 0x2, P4 ;  /* 0x00000000394b7211 */ /* 0x080fe400020f16ff */
[-C--:B------:R-:W-:Y:S02]  /*dde0*/  LEA R62, P3, R51, R3.reuse, 0x2 ;  /* 0x00000003333e7211 */ /* 0x080fe400078610ff */
[-C--:B-1----:R-:W-:Y:S02]  /*ddf0*/  LEA R72, P1, R53, R3.reuse, 0x2 ;  /* 0x0000000335487211 */ /* 0x082fe400078210ff */
[----:B------:R-:W-:Y:S01]  /*de00*/  LEA.HI.X.SX32 R67, R55, R0, 0x2, P6 ;  /* 0x0000000037437211 */ /* 0x000fe200030f16ff */
[----:B------:R-:W-:Y:S01]  /*de10*/  STL.64 [R1+0x240], R76 ;  /* 0x0002404c01007387 */ /* 0x000fe20000100a00 */
[----:B------:R-:W-:-:S02]  /*de20*/  LEA R60, P4, R50, R3, 0x2 ;  /* 0x00000003323c7211 */ /* 0x000fc400078810ff */
[-C--:B------:R-:W-:Y:S02]  /*de30*/  LEA.HI.X.SX32 R65, R54, R0.reuse, 0x2, P0 ;  /* 0x0000000036417211 */ /* 0x080fe400000f16ff */
[CC--:B---3--:R-:W-:Y:S01]  /*de40*/  LEA R70, P2, R52.reuse, R3.reuse, 0x2 ;  /* 0x0000000334467211 */ /* 0x0c8fe200078410ff */
[----:B------:R1:W-:Y:S01]  /*de50*/  STL.64 [R1+0x230], R68 ;  /* 0x0002304401007387 */ /* 0x0003e20000100a00 */
[-C--:B------:R-:W-:Y:S02]  /*de60*/  LEA.HI.X.SX32 R73, R53, R0.reuse, 0x2, P1 ;  /* 0x0000000035497211 */ /* 0x080fe400008f16ff */
[-C--:B------:R-:W-:Y:S01]  /*de70*/  LEA.HI.X.SX32 R63, R51, R0.reuse, 0x2, P3 ;  /* 0x00000000333f7211 */ /* 0x080fe200018f16ff */
[----:B------:R-:W-:Y:S01]  /*de80*/  STL.64 [R1+0x238], R74 ;  /* 0x0002384a01007387 */ /* 0x000fe20000100a00 */
[-C--:B------:R-:W-:Y:S02]  /*de90*/  LEA.HI.X.SX32 R71, R52, R0.reuse, 0x2, P2 ;  /* 0x0000000034477211 */ /* 0x080fe400010f16ff */
[----:B------:R-:W-:Y:S01]  /*dea0*/  LEA.HI.X.SX32 R61, R50, R0, 0x2, P4 ;  /* 0x00000000323d7211 */ /* 0x000fe200020f16ff */
[----:B------:R3:W-:Y:S01]  /*deb0*/  STL.64 [R1+0x228], R66 ;  /* 0x0002284201007387 */ /* 0x0007e20000100a00 */
[----:B------:R-:W-:-:S02]  /*dec0*/  LEA R58, P1, R46, R3, 0x2 ;  /* 0x000000032e3a7211 */ /* 0x000fc400078210ff */
[-C--:B-1----:R-:W-:Y:S01]  /*ded0*/  LEA R68, P5, R49, R3.reuse, 0x2 ;  /* 0x0000000331447211 */ /* 0x082fe200078a10ff */
[----:B------:R1:W-:Y:S01]  /*dee0*/  STL.64 [R1+0x220], R64 ;  /* 0x0002204001007387 */ /* 0x0003e20000100a00 */
[-C--:B------:R-:W-:Y:S02]  /*def0*/  LEA R56, P2, R45, R3.reuse, 0x2 ;  /* 0x000000032d387211 */ /* 0x080fe400078410ff */
[----:B------:R-:W-:Y:S01]  /*df00*/  LEA.HI.X.SX32 R69, R49, R0, 0x2, P5 ;  /* 0x0000000031457211 */ /* 0x000fe200028f16ff */
[----:B------:R-:W-:Y:S01]  /*df10*/  STL.64 [R1+0x218], R72 ;  /* 0x0002184801007387 */ /* 0x000fe20000100a00 */
[----:B---3--:R-:W-:-:S03]  /*df20*/  LEA R66, P6, R48, R3, 0x2 ;  /* 0x0000000330427211 */ /* 0x008fc600078c10ff */
[----:B------:R3:W-:Y:S01]  /*df30*/  STL.64 [R1+0x208], R62 ;  /* 0x0002083e01007387 */ /* 0x0007e20000100a00 */
[-C--:B------:R-:W-:Y:S02]  /*df40*/  LEA R54, P5, R42, R3.reuse, 0x2 ;  /* 0x000000032a367211 */ /* 0x080fe400078a10ff */
[CC--:B-1----:R-:W-:Y:S01]  /*df50*/  LEA R64, P0, R47.reuse, R3.reuse, 0x2 ;  /* 0x000000032f407211 */ /* 0x0c2fe200078010ff */
[----:B------:R-:W-:Y:S01]  /*df60*/  STL.64 [R1+0x210], R70 ;  /* 0x0002104601007387 */ /* 0x000fe20000100a00 */
[-C--:B------:R-:W-:Y:S02]  /*df70*/  LEA.HI.X.SX32 R67, R48, R0.reuse, 0x2, P6 ;  /* 0x0000000030437211 */ /* 0x080fe400030f16ff */
[-C--:B------:R-:W-:Y:S01]  /*df80*/  LEA.HI.X.SX32 R59, R46, R0.reuse, 0x2, P1 ;  /* 0x000000002e3b7211 */ /* 0x080fe200008f16ff */
[----:B------:R1:W-:Y:S01]  /*df90*/  STL.64 [R1+0x200], R60 ;  /* 0x0002003c01007387 */ /* 0x0003e20000100a00 */
[----:B------:R-:W-:Y:S02]  /*dfa0*/  LEA.HI.X.SX32 R65, R47, R0, 0x2, P0 ;  /* 0x000000002f417211 */ /* 0x000fe400000f16ff */
[-C--:B---3--:R-:W-:Y:S01]  /*dfb0*/  LEA R62, P3, R44, R3.reuse, 0x2 ;  /* 0x000000032c3e7211 */ /* 0x088fe200078610ff */
[----:B------:R-:W-:Y:S01]  /*dfc0*/  STL.64 [R1+0x1f8], R68 ;  /* 0x0001f84401007387 */ /* 0x000fe20000100a00 */
[----:B------:R-:W-:-:S02]  /*dfd0*/  LEA R52, P6, R41, R3, 0x2 ;  /* 0x0000000329347211 */ /* 0x000fc400078c10ff */
[-C--:B------:R-:W-:Y:S01]  /*dfe0*/  LEA.HI.X.SX32 R57, R45, R0.reuse, 0x2, P2 ;  /* 0x000000002d397211 */ /* 0x080fe200010f16ff */
[----:B------:R-:W-:Y:S01]  /*dff0*/  STL.64 [R1+0x1f0], R66 ;  /* 0x0001f04201007387 */ /* 0x000fe20000100a00 */
[-C--:B------:R-:W-:Y:S02]  /*e000*/  LEA.HI.X.SX32 R63, R44, R0.reuse, 0x2, P3 ;  /* 0x000000002c3f7211 */ /* 0x080fe400018f16ff */
[CC--:B-1----:R-:W-:Y:S01]  /*e010*/  LEA R60, P4, R43.reuse, R3.reuse, 0x2 ;  /* 0x000000032b3c7211 */ /* 0x0c2fe200078810ff */
[----:B------:R1:W-:Y:S01]  /*e020*/  STL.64 [R1+0x1e0], R58 ;  /* 0x0001e03a01007387 */ /* 0x0003e20000100a00 */
[----:B------:R-:W-:Y:S02]  /*e030*/  LEA R50, P0, R40, R3, 0x2 ;  /* 0x0000000328327211 */ /* 0x000fe400078010ff */
[-C--:B------:R-:W-:Y:S01]  /*e040*/  LEA.HI.X.SX32 R55, R42, R0.reuse, 0x2, P5 ;  /* 0x000000002a377211 */ /* 0x080fe200028f16ff */
[----:B------:R-:W-:Y:S01]  /*e050*/  STL.64 [R1+0x1e8], R64 ;  /* 0x0001e84001007387 */ /* 0x000fe20000100a00 */
[----:B------:R-:W-:-:S02]  /*e060*/  LEA.HI.X.SX32 R61, R43, R0, 0x2, P4 ;  /* 0x000000002b3d7211 */ /* 0x000fc400020f16ff */
[-C--:B------:R-:W-:Y:S01]  /*e070*/  LEA.HI.X.SX32 R53, R41, R0.reuse, 0x2, P6 ;  /* 0x0000000029357211 */ /* 0x080fe200030f16ff */
[----:B------:R3:W-:Y:S01]  /*e080*/  STL.64 [R1+0x1d8], R56 ;  /* 0x0001d83801007387 */ /* 0x0007e20000100a00 */
[-C--:B------:R-:W-:Y:S02]  /*e090*/  LEA R48, P3, R37, R3.reuse, 0x2 ;  /* 0x0000000325307211 */ /* 0x080fe400078610ff */
[CC--:B-1----:R-:W-:Y:S01]  /*e0a0*/  LEA R58, P1, R39.reuse, R3.reuse, 0x2 ;  /* 0x00000003273a7211 */ /* 0x0c2fe200078210ff */
[----:B------:R-:W-:Y:S01]  /*e0b0*/  STL.64 [R1+0x1d0], R62 ;  /* 0x0001d03e01007387 */ /* 0x000fe20000100a00 */
[-C--:B------:R-:W-:Y:S02]  /*e0c0*/  LEA.HI.X.SX32 R51, R40, R0.reuse, 0x2, P0 ;  /* 0x0000000028337211 */ /* 0x080fe400000f16ff */
[----:B------:R-:W-:Y:S01]  /*e0d0*/  LEA R46, P4, R36, R3, 0x2 ;  /* 0x00000003242e7211 */ /* 0x000fe200078810ff */
[----:B------:R1:W-:Y:S01]  /*e0e0*/  STL.64 [R1+0x1c0], R54 ;  /* 0x0001c03601007387 */ /* 0x0003e20000100a00 */
[----:B------:R-:W-:-:S02]  /*e0f0*/  LEA.HI.X.SX32 R59, R39, R0, 0x2, P1 ;  /* 0x00000000273b7211 */ /* 0x000fc400008f16ff */
[CC--:B---3--:R-:W-:Y:S01]  /*e100*/  LEA R56, P2, R38.reuse, R3.reuse, 0x2 ;  /* 0x0000000326387211 */ /* 0x0c8fe200078410ff */
[----:B------:R-:W-:Y:S01]  /*e110*/  STL.64 [R1+0x1c8], R60 ;  /* 0x0001c83c01007387 */ /* 0x000fe20000100a00 */
[-C--:B------:R-:W-:Y:S02]  /*e120*/  LEA.HI.X.SX32 R49, R37, R0.reuse, 0x2, P3 ;  /* 0x0000000025317211 */ /* 0x080fe400018f16ff */
[-C--:B------:R-:W-:Y:S01]  /*e130*/  LEA.HI.X.SX32 R57, R38, R0.reuse, 0x2, P2 ;  /* 0x0000000026397211 */ /* 0x080fe200010f16ff */
[----:B------:R3:W-:Y:S01]  /*e140*/  STL.64 [R1+0x1b8], R52 ;  /* 0x0001b83401007387 */ /* 0x0007e20000100a00 */
[-C--:B------:R-:W-:Y:S02]  /*e150*/  LEA R44, P1, R32, R3.reuse, 0x2 ;  /* 0x00000003202c7211 */ /* 0x080fe400078210ff */
[----:B-1----:R-:W-:Y:S01]  /*e160*/  LEA R54, P5, R35, R3, 0x2 ;  /* 0x0000000323367211 */ /* 0x002fe200078a10ff */
[----:B------:R1:W-:Y:S01]  /*e170*/  STL.64 [R1+0x1b0], R50 ;  /* 0x0001b03201007387 */ /* 0x0003e20000100a00 */
[----:B------:R-:W-:-:S02]  /*e180*/  LEA.HI.X.SX32 R47, R36, R0, 0x2, P4 ;  /* 0x00000000242f7211 */ /* 0x000fc400020f16ff */
[-C--:B------:R-:W-:Y:S01]  /*e190*/  LEA R42, P2, R31, R3.reuse, 0x2 ;  /* 0x000000031f2a7211 */ /* 0x080fe200078410ff */
[----:B------:R-:W-:Y:S01]  /*e1a0*/  STL.64 [R1+0x1a8], R58 ;  /* 0x0001a83a01007387 */ /* 0x000fe20000100a00 */
[----:B---3--:R-:W-:-:S03]  /*e1b0*/  LEA R52, P6, R34, R3, 0x2 ;  /* 0x0000000322347211 */ /* 0x008fc600078c10ff */
[----:B------:R3:W-:Y:S01]  /*e1c0*/  STL.64 [R1+0x198], R48 ;  /* 0x0001983001007387 */ /* 0x0007e20000100a00 */
[-C--:B------:R-:W-:Y:S02]  /*e1d0*/  LEA.HI.X.SX32 R55, R35, R0.reuse, 0x2, P5 ;  /* 0x0000000023377211 */ /* 0x080fe400028f16ff */
[-C--:B-1----:R-:W-:Y:S01]  /*e1e0*/  LEA R50, P0, R33, R3.reuse, 0x2 ;  /* 0x0000000321327211 */ /* 0x082fe200078010ff */
[----:B------:R-:W-:Y:S01]  /*e1f0*/  STL.64 [R1+0x1a0], R56 ;  /* 0x0001a03801007387 */ /* 0x000fe20000100a00 */
[-C--:B------:R-:W-:Y:S02]  /*e200*/  LEA.HI.X.SX32 R53, R34, R0.reuse, 0x2, P6 ;  /* 0x0000000022357211 */ /* 0x080fe400030f16ff */
[----:B------:R-:W-:Y:S01]  /*e210*/  LEA.HI.X.SX32 R45, R32, R0, 0x2, P1 ;  /* 0x00000000202d7211 */ /* 0x000fe200008f16ff */
[----:B------:R1:W-:Y:S01]  /*e220*/  STL.64 [R1+0x190], R46 ;  /* 0x0001902e01007387 */ /* 0x0003e20000100a00 */
[-C--:B------:R-:W-:Y:S02]  /*e230*/  LEA R40, P5, R28, R3.reuse, 0x2 ;  /* 0x000000031c287211 */ /* 0x080fe400078a10ff */
[----:B---3--:R-:W-:-:S02]  /*e240*/  LEA R48, P3, R30, R3, 0x2 ;  /* 0x000000031e307211 */ /* 0x008fc400078610ff */
[-C--:B------:R-:W-:Y:S01]  /*e250*/  LEA.HI.X.SX32 R51, R33, R0.reuse, 0x2, P0 ;  /* 0x0000000021337211 */ /* 0x080fe200000f16ff */
[----:B------:R-:W-:Y:S01]  /*e260*/  STL.64 [R1+0x188], R54 ;  /* 0x0001883601007387 */ /* 0x000fe20000100a00 */
[-C--:B------:R-:W-:Y:S02]  /*e270*/  LEA.HI.X.SX32 R43, R31, R0.reuse, 0x2, P2 ;  /* 0x000000001f2b7211 */ /* 0x080fe400010f16ff */
[-C--:B------:R-:W-:Y:S01]  /*e280*/  LEA R38, P6, R27, R3.reuse, 0x2 ;  /* 0x000000031b267211 */ /* 0x080fe200078c10ff */
[----:B------:R-:W-:Y:S01]  /*e290*/  STL.64 [R1+0x180], R52 ;  /* 0x0001803401007387 */ /* 0x000fe20000100a00 */
[-C--:B-1----:R-:W-:Y:S02]  /*e2a0*/  LEA R46, P4, R29, R3.reuse, 0x2 ;  /* 0x000000031d2e7211 */ /* 0x082fe400078810ff */
[----:B------:R-:W-:Y:S01]  /*e2b0*/  LEA.HI.X.SX32 R49, R30, R0, 0x2, P3 ;  /* 0x000000001e317211 */ /* 0x000fe200018f16ff */
[----:B------:R1:W-:Y:S01]  /*e2c0*/  STL.64 [R1+0x170], R44 ;  /* 0x0001702c01007387 */ /* 0x0003e20000100a00 */
[----:B------:R-:W-:-:S02]  /*e2d0*/  LEA R36, P0, R26, R3, 0x2 ;  /* 0x000000031a247211 */ /* 0x000fc400078010ff */
[-C--:B------:R-:W-:Y:S01]  /*e2e0*/  LEA.HI.X.SX32 R41, R28, R0.reuse, 0x2, P5 ;  /* 0x000000001c297211 */ /* 0x080fe200028f16ff */
[----:B------:R-:W-:Y:S01]  /*e2f0*/  STL.64 [R1+0x178], R50 ;  /* 0x0001783201007387 */ /* 0x000fe20000100a00 */
[-C--:B------:R-:W-:Y:S02]  /*e300*/  LEA.HI.X.SX32 R47, R29, R0.reuse, 0x2, P4 ;  /* 0x000000001d2f7211 */ /* 0x080fe400020f16ff */
[-C--:B------:R-:W-:Y:S01]  /*e310*/  LEA R34, P3, R23, R3.reuse, 0x2 ;  /* 0x0000000317227211 */ /* 0x080fe200078610ff */
[----:B------:R3:W-:Y:S01]  /*e320*/  STL.64 [R1+0x168], R42 ;  /* 0x0001682a01007387 */ /* 0x0007e20000100a00 */
[----:B------:R-:W-:Y:S02]  /*e330*/  LEA.HI.X.SX32 R39, R27, R0, 0x2, P6 ;  /* 0x000000001b277211 */ /* 0x000fe400030f16ff */
[-C--:B-1----:R-:W-:Y:S01]  /*e340*/  LEA R44, P1, R25, R3.reuse, 0x2 ;  /* 0x00000003192c7211 */ /* 0x082fe200078210ff */
[----:B------:R-:W-:Y:S01]  /*e350*/  STL.64 [R1+0x160], R48 ;  /* 0x0001603001007387 */ /* 0x000fe20000100a00 */
[----:B------:R-:W-:-:S02]  /*e360*/  LEA R32, P4, R22, R3, 0x2 ;  /* 0x0000000316207211 */ /* 0x000fc400078810ff */
[-C--:B------:R-:W-:Y:S01]  /*e370*/  LEA.HI.X.SX32 R37, R26, R0.reuse, 0x2, P0 ;  /* 0x000000001a257211 */ /* 0x080fe200000f16ff */
[----:B------:R1:W-:Y:S01]  /*e380*/  STL.64 [R1+0x150], R40 ;  /* 0x0001502801007387 */ /* 0x0003e20000100a00 */
[-C--:B------:R-:W-:Y:S02]  /*e390*/  LEA.HI.X.SX32 R45, R25, R0.reuse, 0x2, P1 ;  /* 0x00000000192d7211 */ /* 0x080fe400008f16ff */
[----:B---3--:R-:W-:Y:S01]  /*e3a0*/  LEA R42, P2, R24, R3, 0x2 ;  /* 0x00000003182a7211 */ /* 0x008fe200078410ff */
[----:B------:R-:W-:Y:S01]  /*e3b0*/  IMAD R17, R152, UR4, RZ ;  /* 0x0000000498117c24 */ /* 0x000fe2000f8e02ff */
[----:B------:R-:W-:Y:S01]  /*e3c0*/  STL.64 [R1+0x158], R46 ;  /* 0x0001582e01007387 */ /* 0x000fe20000100a00 */
[-C--:B------:R-:W-:Y:S01]  /*e3d0*/  LEA.HI.X.SX32 R35, R23, R0.reuse, 0x2, P3 ;  /* 0x0000000017237211 */ /* 0x080fe200018f16ff */
[----:B------:R-:W-:Y:S01]  /*e3e0*/  IMAD R16, R153, UR4, RZ ;  /* 0x0000000499107c24 */ /* 0x000fe2000f8e02ff */
[-C--:B------:R-:W-:Y:S01]  /*e3f0*/  LEA.HI.X.SX32 R43, R24, R0.reuse, 0x2, P2 ;  /* 0x00000000182b7211 */ /* 0x080fe200010f16ff */
[----:B------:R3:W-:Y:S01]  /*e400*/  STL.64 [R1+0x148], R38 ;  /* 0x0001482601007387 */ /* 0x0007e20000100a00 */
[----:B------:R-:W-:Y:S01]  /*e410*/  IMAD R14, R155, UR4, RZ ;  /* 0x000000049b0e7c24 */ /* 0x000fe2000f8e02ff */
[----:B------:R-:W-:-:S02]  /*e420*/  LEA.HI.X.SX32 R33, R22, R0, 0x2, P4 ;  /* 0x0000000016217211 */ /* 0x000fc400020f16ff */
[-C--:B-1----:R-:W-:Y:S01]  /*e430*/  LEA R40, P5, R21, R3.reuse, 0x2 ;  /* 0x0000000315287211 */ /* 0x082fe200078a10ff */
[----:B------:R-:W-:Y:S01]  /*e440*/  IMAD R15, R154, UR4, RZ ;  /* 0x000000049a0f7c24 */ /* 0x000fe2000f8e02ff */
[----:B------:R1:W-:Y:S01]  /*e450*/  STL.64 [R1+0x140], R36 ;  /* 0x0001402401007387 */ /* 0x0003e20000100a00 */
[-C--:B------:R-:W-:Y:S01]  /*e460*/  LEA R30, P1, R18, R3.reuse, 0x2 ;  /* 0x00000003121e7211 */ /* 0x080fe200078210ff */
[----:B------:R-:W-:Y:S01]  /*e470*/  IMAD R13, R156, UR4, RZ ;  /* 0x000000049c0d7c24 */ /* 0x000fe2000f8e02ff */
[-C--:B------:R-:W-:Y:S01]  /*e480*/  LEA R28, P2, R17, R3.reuse, 0x2 ;  /* 0x00000003111c7211 */ /* 0x080fe200078410ff */
[----:B------:R-:W-:Y:S01]  /*e490*/  STL.64 [R1+0x138], R44 ;  /* 0x0001382c01007387 */ /* 0x000fe20000100a00 */
[----:B---3--:R-:W-:Y:S01]  /*e4a0*/  LEA R38, P6, R20, R3, 0x2 ;  /* 0x0000000314267211 */ /* 0x008fe200078c10ff */
[----:B------:R-:W-:Y:S02]  /*e4b0*/  IMAD R12, R157, UR4, RZ ;  /* 0x000000049d0c7c24 */ /* 0x000fe4000f8e02ff */
[----:B------:R3:W-:Y:S01]  /*e4c0*/  STL.64 [R1+0x128], R34 ;  /* 0x0001282201007387 */ /* 0x0007e20000100a00 */
[----:B------:R-:W-:-:S02]  /*e4d0*/  LEA.HI.X.SX32 R41, R21, R0, 0x2, P5 ;  /* 0x0000000015297211 */ /* 0x000fc400028f16ff */
[CC--:B-1----:R-:W-:Y:S01]  /*e4e0*/  LEA R36, P0, R19.reuse, R3.reuse, 0x2 ;  /* 0x0000000313247211 */ /* 0x0c2fe200078010ff */
[----:B------:R-:W-:Y:S01]  /*e4f0*/  STL.64 [R1+0x130], R42 ;  /* 0x0001302a01007387 */ /* 0x000fe20000100a00 */
[-C--:B------:R-:W-:Y:S02]  /*e500*/  LEA.HI.X.SX32 R39, R20, R0.reuse, 0x2, P6 ;  /* 0x0000000014277211 */ /* 0x080fe400030f16ff */
[-C--:B------:R-:W-:Y:S01]  /*e510*/  LEA R22, P5, R14, R3.reuse, 0x2 ;  /* 0x000000030e167211 */ /* 0x080fe200078a10ff */
[----:B------:R1:W-:Y:S01]  /*e520*/  STL.64 [R1+0x120], R32 ;  /* 0x0001202001007387 */ /* 0x0003e20000100a00 */
[-C--:B------:R-:W-:Y:S02]  /*e530*/  LEA.HI.X.SX32 R31, R18, R0.reuse, 0x2, P1 ;  /* 0x00000000121f7211 */ /* 0x080fe400008f16ff */
[-C--:B---3--:R-:W-:Y:S01]  /*e540*/  LEA R34, P3, R16, R3.reuse, 0x2 ;  /* 0x0000000310227211 */ /* 0x088fe200078610ff */
[----:B------:R-:W-:Y:S01]  /*e550*/  IMAD R11, R158, UR4, RZ ;  /* 0x000000049e0b7c24 */ /* 0x000fe2000f8e02ff */
[----:B------:R-:W-:Y:S01]  /*e560*/  LEA.HI.X.SX32 R37, R19, R0, 0x2, P0 ;  /* 0x0000000013257211 */ /* 0x000fe200000f16ff */
[----:B------:R-:W-:Y:S01]  /*e570*/  STL.64 [R1+0x118], R40 ;  /* 0x0001182801007387 */ /* 0x000fe20000100a00 */
[----:B------:R-:W-:-:S02]  /*e580*/  LEA R26, P6, R13, R3, 0x2 ;  /* 0x000000030d1a7211 */ /* 0x000fc400078c10ff */
[-C--:B------:R-:W-:Y:S02]  /*e590*/  LEA.HI.X.SX32 R29, R17, R0.reuse, 0x2, P2 ;  /* 0x00000000111d7211 */ /* 0x080fe400010f16ff */
[CC--:B-1----:R-:W-:Y:S01]  /*e5a0*/  LEA R32, P4, R15.reuse, R3.reuse, 0x2 ;  /* 0x000000030f207211 */ /* 0x0c2fe200078810ff */
[----:B------:R-:W-:Y:S01]  /*e5b0*/  STL.64 [R1+0x110], R38 ;  /* 0x0001102601007387 */ /* 0x000fe20000100a00 */
[-C--:B------:R-:W-:Y:S02]  /*e5c0*/  LEA.HI.X.SX32 R35, R16, R0.reuse, 0x2, P3 ;  /* 0x0000000010237211 */ /* 0x080fe400018f16ff */
[----:B------:R-:W-:Y:S01]  /*e5d0*/  LEA R24, P0, R12, R3, 0x2 ;  /* 0x000000030c187211 */ /* 0x000fe200078010ff */
[----:B------:R1:W-:Y:S01]  /*e5e0*/  STL.64 [R1+0x100], R30 ;  /* 0x0001001e01007387 */ /* 0x0003e20000100a00 */
[-C--:B------:R-:W-:Y:S02]  /*e5f0*/  LEA.HI.X.SX32 R23, R14, R0.reuse, 0x2, P5 ;  /* 0x000000000e177211 */ /* 0x080fe400028f16ff */
[-C--:B------:R-:W-:Y:S01]  /*e600*/  LEA.HI.X.SX32 R33, R15, R0.reuse, 0x2, P4 ;  /* 0x000000000f217211 */ /* 0x080fe200020f16ff */
[----:B------:R-:W-:Y:S01]  /*e610*/  STL.64 [R1+0x108], R36 ;  /* 0x0001082401007387 */ /* 0x000fe20000100a00 */
[----:B------:R-:W-:-:S02]  /*e620*/  LEA.HI.X.SX32 R27, R13, R0, 0x2, P6 ;  /* 0x000000000d1b7211 */ /* 0x000fc400030f16ff */
[-C--:B------:R-:W-:Y:S01]  /*e630*/  LEA R18, P3, R6, R3.reuse, 0x2 ;  /* 0x0000000306127211 */ /* 0x080fe200078610ff */
[----:B------:R3:W-:Y:S01]  /*e640*/  STL.64 [R1+0xf8], R28 ;  /* 0x0000f81c01007387 */ /* 0x0007e20000100a00 */
[----:B------:R-:W-:Y:S02]  /*e650*/  LEA.HI.X.SX32 R25, R12, R0, 0x2, P0 ;  /* 0x000000000c197211 */ /* 0x000fe400000f16ff */
[-C--:B-1----:R-:W-:Y:S01]  /*e660*/  LEA R30, P1, R11, R3.reuse, 0x2 ;  /* 0x000000030b1e7211 */ /* 0x082fe200078210ff */
[----:B------:R-:W-:Y:S01]  /*e670*/  STL.64 [R1+0xf0], R34 ;  /* 0x0000f02201007387 */ /* 0x000fe20000100a00 */
[----:B------:R-:W-:-:S03]  /*e680*/  LEA R20, P4, R5, R3, 0x2 ;  /* 0x0000000305147211 */ /* 0x000fc600078810ff */
[----:B------:R1:W-:Y:S01]  /*e690*/  STL.64 [R1+0xe0], R22 ;  /* 0x0000e01601007387 */ /* 0x0003e20000100a00 */
[-C--:B------:R-:W-:Y:S02]  /*e6a0*/  LEA.HI.X.SX32 R31, R11, R0.reuse, 0x2, P1 ;  /* 0x000000000b1f7211 */ /* 0x080fe400008f16ff */
[----:B---3--:R-:W-:Y:S01]  /*e6b0*/  LEA R28, P2, R10, R3, 0x2 ;  /* 0x000000030a1c7211 */ /* 0x008fe200078410ff */
[----:B------:R-:W-:Y:S01]  /*e6c0*/  STL.64 [R1+0xe8], R32 ;  /* 0x0000e82001007387 */ /* 0x000fe20000100a00 */
[----:B------:R-:W-:-:S03]  /*e6d0*/  LEA.HI.X.SX32 R19, R6, R0, 0x2, P3 ;  /* 0x0000000006137211 */ /* 0x000fc600018f16ff */
[----:B------:R3:W-:Y:S01]  /*e6e0*/  STL.64 [R1+0xd8], R26 ;  /* 0x0000d81a01007387 */ /* 0x0007e20000100a00 */
[-C--:B------:R-:W-:Y:S02]  /*e6f0*/  LEA R14, P1, R165, R3.reuse, 0x2 ;  /* 0x00000003a50e7211 */ /* 0x080fe400078210ff */
[-C--:B-1----:R-:W-:Y:S01]  /*e700*/  LEA R22, P5, R4, R3.reuse, 0x2 ;  /* 0x0000000304167211 */ /* 0x082fe200078a10ff */
[----:B------:R1:W-:Y:S01]  /*e710*/  STL.64 [R1+0xd0], R24 ;  /* 0x0000d01801007387 */ /* 0x0003e20000100a00 */
[-C--:B------:R-:W-:Y:S02]  /*e720*/  LEA.HI.X.SX32 R29, R10, R0.reuse, 0x2, P2 ;  /* 0x000000000a1d7211 */ /* 0x080fe400010f16ff */
[----:B------:R-:W-:Y:S02]  /*e730*/  LEA.HI.X.SX32 R21, R5, R0, 0x2, P4 ;  /* 0x0000000005157211 */ /* 0x000fe400020f16ff */
[-C--:B---3--:R-:W-:Y:S01]  /*e740*/  LEA R26, P6, R163, R3.reuse, 0x2 ;  /* 0x00000003a31a7211 */ /* 0x088fe200078c10ff */
[----:B------:R-:W-:Y:S01]  /*e750*/  STL.64 [R1+0xc8], R30 ;  /* 0x0000c81e01007387 */ /* 0x000fe20000100a00 */
[----:B------:R-:W-:-:S02]  /*e760*/  LEA R16, P2, R166, R3, 0x2 ;  /* 0x00000003a6107211 */ /* 0x000fc400078410ff */
[-C--:B------:R-:W-:Y:S02]  /*e770*/  LEA.HI.X.SX32 R23, R4, R0.reuse, 0x2, P5 ;  /* 0x0000000004177211 */ /* 0x080fe400028f16ff */
[CC--:B-1----:R-:W-:Y:S01]  /*e780*/  LEA R24, P0, R164.reuse, R3.reuse, 0x2 ;  /* 0x00000003a4187211 */ /* 0x0c2fe200078010ff */
        /* <DEDUP_REMOVED lines=10> */
[----:B------:R-:W-:-:S03]  /*e830*/  LEA R12, P0, R171, R3, 0x2 ;  /* 0x00000003ab0c7211 */ /* 0x000fc600078010ff */
[----:B------:R-:W-:Y:S01]  /*e840*/  STL.64 [R1+0xa0], R26 ;  /* 0x0000a01a01007387 */ /* 0x000fe20000100a00 */
[----:B---3--:R-:W-:-:S03]  /*e850*/  LEA R20, P4, R168, R3, 0x2 ;  /* 0x00000003a8147211 */ /* 0x008fc600078810ff */
[----:B------:R3:W-:Y:S01]  /*e860*/  STL.64 [R1+0x90], R14 ;  /* 0x0000900e01007387 */ /* 0x0007e20000100a00 */
[-C--:B------:R-:W-:Y:S02]  /*e870*/  LEA.HI.X.SX32 R19, R167, R0.reuse, 0x2, P3 ;  /* 0x00000000a7137211 */ /* 0x080fe400018f16ff */
[CC--:B-1----:R-:W-:Y:S01]  /*e880*/  LEA R22, P5, R169.reuse, R3.reuse, 0x2 ;  /* 0x00000003a9167211 */ /* 0x0c2fe200078a10ff */
[----:B------:R-:W-:Y:S01]  /*e890*/  STL.64 [R1+0x98], R24 ;  /* 0x0000981801007387 */ /* 0x000fe20000100a00 */
[-C--:B------:R-:W-:Y:S02]  /*e8a0*/  LEA.HI.X.SX32 R21, R168, R0.reuse, 0x2, P4 ;  /* 0x00000000a8157211 */ /* 0x080fe400020f16ff */
[-C--:B------:R-:W-:Y:S01]  /*e8b0*/  LEA.HI.X.SX32 R11, R170, R0.reuse, 0x2, P6 ;  /* 0x00000000aa0b7211 */ /* 0x080fe200030f16ff */
[----:B------:R1:W-:Y:S01]  /*e8c0*/  STL.64 [R1+0x88], R16 ;  /* 0x0000881001007387 */ /* 0x0003e20000100a00 */
[-C--:B------:R-:W-:Y:S02]  /*e8d0*/  LEA.HI.X.SX32 R23, R169, R0.reuse, 0x2, P5 ;  /* 0x00000000a9177211 */ /* 0x080fe400028f16ff */
[----:B---3--:R-:W-:Y:S01]  /*e8e0*/  LEA R14, P1, R172, R3, 0x2 ;  /* 0x00000003ac0e7211 */ /* 0x008fe200078210ff */
[----:B------:R3:W-:Y:S01]  /*e8f0*/  STL.64 [R1+0x80], R18 ;  /* 0x0000801201007387 */ /* 0x0007e20000100a00 */
[----:B------:R-:W-:-:S02]  /*e900*/  LEA.HI.X.SX32 R13, R171, R0, 0x2, P0 ;  /* 0x00000000ab0d7211 */ /* 0x000fc400000f16ff */
[----:B------:R-:W-:Y:S01]  /*e910*/  LEA.HI.X.SX32 R15, R172, R0, 0x2, P1 ;  /* 0x00000000ac0f7211 */ /* 0x000fe200008f16ff */
[----:B------:R4:W-:Y:S01]  /*e920*/  STL.64 [R1+0x78], R20 ;  /* 0x0000781401007387 */ /* 0x0009e20000100a00 */
[----:B-1----:R-:W-:-:S03]  /*e930*/  LEA R16, P2, R173, R3, 0x2 ;  /* 0x00000003ad107211 */ /* 0x002fc600078410ff */
[----:B------:R1:W-:Y:S01]  /*e940*/  STL.64 [R1+0x68], R10 ;  /* 0x0000680a01007387 */ /* 0x0003e20000100a00 */
[-C--:B------:R-:W-:Y:S02]  /*e950*/  LEA R4, P5, R176, R3.reuse, 0x2 ;  /* 0x00000003b0047211 */ /* 0x080fe400078a10ff */
[CC--:B---3--:R-:W-:Y:S02]  /*e960*/  LEA R18, P3, R174.reuse, R3.reuse, 0x2 ;  /* 0x00000003ae127211 */ /* 0x0c8fe400078610ff */
[-C--:B------:R-:W-:Y:S01]  /*e970*/  LEA.HI.X.SX32 R17, R173, R0.reuse, 0x2, P2 ;  /* 0x00000000ad117211 */ /* 0x080fe200010f16ff */
[----:B------:R-:W-:Y:S01]  /*e980*/  STL.64 [R1+0x70], R22 ;  /* 0x0000701601007387 */ /* 0x000fe20000100a00 */
[-C--:B----4-:R-:W-:Y:S02]  /*e990*/  LEA R20, P4, R175, R3.reuse, 0x2 ;  /* 0x00000003af147211 */ /* 0x090fe400078810ff */
[----:B------:R-:W-:Y:S01]  /*e9a0*/  LEA.HI.X.SX32 R19, R174, R0, 0x2, P3 ;  /* 0x00000000ae137211 */ /* 0x000fe200018f16ff */
[----:B------:R3:W-:Y:S01]  /*e9b0*/  STL.64 [R1+0x60], R12 ;  /* 0x0000600c01007387 */ /* 0x0007e20000100a00 */
[----:B-1----:R-:W-:-:S03]  /*e9c0*/  LEA R10, P6, R177, R3, 0x2 ;  /* 0x00000003b10a7211 */ /* 0x002fc600078c10ff */
[----:B------:R1:W-:Y:S01]  /*e9d0*/  STL.64 [R1+0x58], R14 ;  /* 0x0000580e01007387 */ /* 0x0003e20000100a00 */
[-C--:B------:R-:W-:Y:S02]  /*e9e0*/  LEA.HI.X.SX32 R21, R175, R0.reuse, 0x2, P4 ;  /* 0x00000000af157211 */ /* 0x080fe400020f16ff */
[-C--:B------:R-:W-:Y:S01]  /*e9f0*/  LEA.HI.X.SX32 R5, R176, R0.reuse, 0x2, P5 ;  /* 0x00000000b0057211 */ /* 0x080fe200028f16ff */
[----:B------:R4:W-:Y:S01]  /*ea00*/  STL.64 [R1+0x50], R16 ;  /* 0x0000501001007387 */ /* 0x0009e20000100a00 */
[-C--:B------:R-:W-:Y:S02]  /*ea10*/  LEA.HI.X.SX32 R11, R177, R0.reuse, 0x2, P6 ;  /* 0x00000000b10b7211 */ /* 0x080fe400030f16ff */
[CC--:B---3--:R-:W-:Y:S02]  /*ea20*/  LEA R12, P0, R178.reuse, R3.reuse, 0x2 ;  /* 0x00000003b20c7211 */ /* 0x0c8fe400078010ff */
[----:B-1----:R-:W-:Y:S01]  /*ea30*/  LEA R14, P1, R179, R3, 0x2 ;  /* 0x00000003b30e7211 */ /* 0x002fe200078210ff */
[----:B------:R1:W-:Y:S01]  /*ea40*/  STL.64 [R1+0x48], R18 ;  /* 0x0000481201007387 */ /* 0x0003e20000100a00 */
[----:B------:R-:W-:-:S02]  /*ea50*/  LEA.HI.X.SX32 R13, R178, R0, 0x2, P0 ;  /* 0x00000000b20d7211 */ /* 0x000fc400000f16ff */
[CC--:B----4-:R-:W-:Y:S01]  /*ea60*/  LEA R16, P2, R180.reuse, R3.reuse, 0x2 ;  /* 0x00000003b4107211 */ /* 0x0d0fe200078410ff */
[----:B------:R3:W-:Y:S01]  /*ea70*/  STL.64 [R1+0x40], R20 ;  /* 0x0000401401007387 */ /* 0x0007e20000100a00 */
[-C--:B------:R-:W-:Y:S02]  /*ea80*/  LEA.HI.X.SX32 R15, R179, R0.reuse, 0x2, P1 ;  /* 0x00000000b30f7211 */ /* 0x080fe400008f16ff */
[----:B------:R-:W-:Y:S01]  /*ea90*/  LEA.HI.X.SX32 R17, R180, R0, 0x2, P2 ;  /* 0x00000000b4117211 */ /* 0x000fe200010f16ff */
[----:B------:R4:W-:Y:S01]  /*eaa0*/  STL.64 [R1+0x38], R4 ;  /* 0x0000380401007387 */ /* 0x0009e20000100a00 */
[----:B-1----:R-:W-:-:S03]  /*eab0*/  LEA R18, P3, R181, R3, 0x2 ;  /* 0x00000003b5127211 */ /* 0x002fc600078610ff */
[----:B------:R1:W-:Y:S01]  /*eac0*/  STL.64 [R1+0x30], R10 ;  /* 0x0000300a01007387 */ /* 0x0003e20000100a00 */
[----:B---3--:R-:W-:-:S03]  /*ead0*/  LEA R20, P4, R182, R3, 0x2 ;  /* 0x00000003b6147211 */ /* 0x008fc600078810ff */
[----:B------:R3:W-:Y:S01]  /*eae0*/  STL.64 [R1+0x28], R12 ;  /* 0x0000280c01007387 */ /* 0x0007e20000100a00 */
[-C--:B------:R-:W-:Y:S01]  /*eaf0*/  LEA.HI.X.SX32 R19, R181, R0.reuse, 0x2, P3 ;  /* 0x00000000b5137211 */ /* 0x080fe200018f16ff */
[----:B------:R-:W-:Y:S01]  /*eb00*/  IMAD R188, R188, UR4, RZ ;  /* 0x00000004bcbc7c24 */ /* 0x000fe2000f8e02ff */
[----:B------:R-:W-:Y:S01]  /*eb10*/  LEA.HI.X.SX32 R21, R182, R0, 0x2, P4 ;  /* 0x00000000b6157211 */ /* 0x000fe200020f16ff */
[----:B------:R2:W-:Y:S01]  /*eb20*/  STL.64 [R1+0x20], R14 ;  /* 0x0000200e01007387 */ /* 0x0005e20000100a00 */
[----:B------:R-:W-:Y:S01]  /*eb30*/  IMAD R189, R189, UR4, RZ ;  /* 0x00000004bdbd7c24 */ /* 0x000fe2000f8e02ff */
[-C--:B----4-:R-:W-:Y:S01]  /*eb40*/  LEA R4, P5, R183, R3.reuse, 0x2 ;  /* 0x00000003b7047211 */ /* 0x090fe200078a10ff */
[----:B------:R-:W-:Y:S01]  /*eb50*/  IMAD R190, R190, UR4, RZ ;  /* 0x00000004bebe7c24 */ /* 0x000fe2000f8e02ff */
[----:B------:R4:W-:Y:S01]  /*eb60*/  STL.64 [R1+0x18], R16 ;  /* 0x0000181001007387 */ /* 0x0009e20000100a00 */
[----:B------:R-:W-:Y:S01]  /*eb70*/  IMAD R191, R191, UR4, RZ ;  /* 0x00000004bfbf7c24 */ /* 0x000fe2000f8e02ff */
[-C--:B-1----:R-:W-:Y:S01]  /*eb80*/  LEA R10, P6, R184, R3.reuse, 0x2 ;  /* 0x00000003b80a7211 */ /* 0x082fe200078c10ff */
[----:B------:R-:W-:Y:S01]  /*eb90*/  IMAD R192, R192, UR4, RZ ;  /* 0x00000004c0c07c24 */ /* 0x000fe2000f8e02ff */
[----:B---3--:R-:W-:Y:S01]  /*eba0*/  LEA R12, P0, R185, R3, 0x2 ;  /* 0x00000003b90c7211 */ /* 0x008fe200078010ff */
[----:B------:R-:W-:-:S02]  /*ebb0*/  IMAD R193, R193, UR4, RZ ;  /* 0x00000004c1c17c24 */ /* 0x000fc4000f8e02ff */
[----:B------:R-:W-:Y:S01]  /*ebc0*/  IMAD R194, R194, UR4, RZ ;  /* 0x00000004c2c27c24 */ /* 0x000fe2000f8e02ff */
[-C--:B--2---:R-:W-:Y:S01]  /*ebd0*/  LEA R14, P1, R186, R3.reuse, 0x2 ;  /* 0x00000003ba0e7211 */ /* 0x084fe200078210ff */
[----:B------:R1:W-:Y:S01]  /*ebe0*/  STL.64 [R1+0x10], R18 ;  /* 0x0000101201007387 */ /* 0x0003e20000100a00 */
[----:B----4-:R-:W-:-:S03]  /*ebf0*/  LEA R16, P2, R187, R3, 0x2 ;  /* 0x00000003bb107211 */ /* 0x010fc600078410ff */
[----:B------:R2:W-:Y:S01]  /*ec00*/  STL.64 [R1+0x8], R20 ;  /* 0x0000081401007387 */ /* 0x0005e20000100a00 */
[-C--:B------:R-:W-:Y:S01]  /*ec10*/  LEA.HI.X.SX32 R5, R183, R0.reuse, 0x2, P5 ;  /* 0x00000000b7057211 */ /* 0x080fe200028f16ff */
[----:B------:R-:W-:Y:S01]  /*ec20*/  IMAD R195, R195, UR4, RZ ;  /* 0x00000004c3c37c24 */ /* 0x000fe2000f8e02ff */
[-C--:B------:R-:W-:Y:S01]  /*ec30*/  LEA.HI.X.SX32 R11, R184, R0.reuse, 0x2, P6 ;  /* 0x00000000b80b7211 */ /* 0x080fe200030f16ff */
[----:B------:R-:W-:Y:S01]  /*ec40*/  IMAD R196, R196, UR4, RZ ;  /* 0x00000004c4c47c24 */ /* 0x000fe2000f8e02ff */
[-C--:B------:R-:W-:Y:S01]  /*ec50*/  LEA.HI.X.SX32 R13, R185, R0.reuse, 0x2, P0 ;  /* 0x00000000b90d7211 */ /* 0x080fe200000f16ff */
[----:B------:R-:W-:Y:S01]  /*ec60*/  IMAD R197, R197, UR4, RZ ;  /* 0x00000004c5c57c24 */ /* 0x000fe2000f8e02ff */
[-C--:B------:R-:W-:Y:S01]  /*ec70*/  LEA.HI.X.SX32 R15, R186, R0.reuse, 0x2, P1 ;  /* 0x00000000ba0f7211 */ /* 0x080fe200008f16ff */
[----:B------:R-:W-:Y:S01]  /*ec80*/  IMAD R198, R198, UR4, RZ ;  /* 0x00000004c6c67c24 */ /* 0x000fe2000f8e02ff */
[----:B------:R-:W-:Y:S01]  /*ec90*/  LEA.HI.X.SX32 R17, R187, R0, 0x2, P2 ;  /* 0x00000000bb117211 */ /* 0x000fe200010f16ff */
[----:B------:R-:W-:Y:S01]  /*eca0*/  IMAD R199, R199, UR4, RZ ;  /* 0x00000004c7c77c24 */ /* 0x000fe2000f8e02ff */
[-C--:B-1----:R-:W-:Y:S01]  /*ecb0*/  LEA R18, P3, R188, R3.reuse, 0x2 ;  /* 0x00000003bc127211 */ /* 0x082fe200078610ff */
[----:B------:R-:W-:Y:S01]  /*ecc0*/  IMAD R200, R200, UR4, RZ ;  /* 0x00000004c8c87c24 */ /* 0x000fe2000f8e02ff */
[-C--:B--2---:R-:W-:Y:S01]  /*ecd0*/  LEA R20, P4, R189, R3.reuse, 0x2 ;  /* 0x00000003bd147211 */ /* 0x084fe200078810ff */
[----:B------:R-:W-:Y:S01]  /*ece0*/  IMAD R201, R201, UR4, RZ ;  /* 0x00000004c9c97c24 */ /* 0x000fe2000f8e02ff */
[----:B------:R-:W-:-:S02]  /*ecf0*/  LEA R22, P5, R190, R3, 0x2 ;  /* 0x00000003be167211 */ /* 0x000fc400078a10ff */
[-C--:B------:R-:W-:Y:S02]  /*ed00*/  LEA R24, P6, R191, R3.reuse, 0x2 ;  /* 0x00000003bf187211 */ /* 0x080fe400078c10ff */
[-C--:B------:R-:W-:Y:S02]  /*ed10*/  LEA R26, P0, R192, R3.reuse, 0x2 ;  /* 0x00000003c01a7211 */ /* 0x080fe400078010ff */
[-C--:B------:R-:W-:Y:S02]  /*ed20*/  LEA R28, P1, R193, R3.reuse, 0x2 ;  /* 0x00000003c11c7211 */ /* 0x080fe400078210ff */
[----:B------:R-:W-:Y:S01]  /*ed30*/  LEA R30, P2, R194, R3, 0x2 ;  /* 0x00000003c21e7211 */ /* 0x000fe200078410ff */
[----:B------:R-:W-:Y:S01]  /*ed40*/  IMAD R202, R202, UR4, RZ ;  /* 0x00000004caca7c24 */ /* 0x000fe2000f8e02ff */
        /* <DEDUP_REMOVED lines=12> */
[----:B------:R-:W-:-:S02]  /*ee10*/  LEA.HI.X.SX32 R31, R194, R0, 0x2, P2 ;  /* 0x00000000c21f7211 */ /* 0x000fc400010f16ff */
[-C--:B------:R-:W-:Y:S02]  /*ee20*/  LEA R32, P3, R195, R3.reuse, 0x2 ;  /* 0x00000003c3207211 */ /* 0x080fe400078610ff */
[-C--:B------:R-:W-:Y:S02]  /*ee30*/  LEA R34, P4, R196, R3.reuse, 0x2 ;  /* 0x00000003c4227211 */ /* 0x080fe400078810ff */
[-C--:B------:R-:W-:Y:S02]  /*ee40*/  LEA R36, P5, R197, R3.reuse, 0x2 ;  /* 0x00000003c5247211 */ /* 0x080fe400078a10ff */
[-C--:B------:R-:W-:Y:S02]  /*ee50*/  LEA R38, P6, R198, R3.reuse, 0x2 ;  /* 0x00000003c6267211 */ /* 0x080fe400078c10ff */
[-C--:B------:R-:W-:Y:S02]  /*ee60*/  LEA R40, P0, R199, R3.reuse, 0x2 ;  /* 0x00000003c7287211 */ /* 0x080fe400078010ff */
[----:B------:R-:W-:-:S02]  /*ee70*/  LEA R42, P1, R200, R3, 0x2 ;  /* 0x00000003c82a7211 */ /* 0x000fc400078210ff */
        /* <DEDUP_REMOVED lines=84> */
[-C--:B------:R-:W-:Y:S01]  /*f3c0*/  LEA R100, P2, R229, R3.reuse, 0x2 ;  /* 0x00000003e5647211 */ /* 0x080fe200078410ff */
[----:B------:R-:W-:Y:S01]  /*f3d0*/  IMAD R137, R104, UR7, RZ ;  /* 0x0000000768897c24 */ /* 0x000fe2000f8e02ff */
[----:B------:R-:W-:Y:S01]  /*f3e0*/  STL.64 [R1], R4 ;  /* 0x0000000401007387 */ /* 0x000fe20000100a00 */
        /* <DEDUP_REMOVED lines=15> */
[-C--:B------:R-:W-:Y:S01]  /*f4e0*/  LEA R102, P3, R230, R3.reuse, 0x2 ;  /* 0x00000003e6667211 */ /* 0x080fe200078610ff */
[----:B------:R-:W-:Y:S01]  /*f4f0*/  IMAD R123, R116, UR4, RZ ;  /* 0x00000004747b7c24 */ /* 0x000fe2000f8e02ff */
[-C--:B------:R-:W-:Y:S01]  /*f500*/  LEA R104, P4, R231, R3.reuse, 0x2 ;  /* 0x00000003e7687211 */ /* 0x080fe200078810ff */
[----:B------:R-:W-:Y:S01]  /*f510*/  IMAD R125, R117, UR4, RZ ;  /* 0x00000004757d7c24 */ /* 0x000fe2000f8e02ff */
[-C--:B------:R-:W-:Y:S01]  /*f520*/  LEA R106, P5, R232, R3.reuse, 0x2 ;  /* 0x00000003e86a7211 */ /* 0x080fe200078a10ff */
[----:B------:R-:W-:Y:S01]  /*f530*/  IMAD R127, R118, UR4, RZ ;  /* 0x00000004767f7c24 */ /* 0x000fe2000f8e02ff */
[-C--:B------:R-:W-:Y:S01]  /*f540*/  LEA R108, P6, R233, R3.reuse, 0x2 ;  /* 0x00000003e96c7211 */ /* 0x080fe200078c10ff */
[----:B------:R-:W-:Y:S01]  /*f550*/  IMAD R129, R119, UR4, RZ ;  /* 0x0000000477817c24 */ /* 0x000fe2000f8e02ff */
[----:B------:R-:W-:-:S02]  /*f560*/  LEA R110, P0, R234, R3, 0x2 ;  /* 0x00000003ea6e7211 */ /* 0x000fc400078010ff */
[-C--:B------:R-:W-:Y:S02]  /*f570*/  LEA R112, P1, R235, R3.reuse, 0x2 ;  /* 0x00000003eb707211 */ /* 0x080fe400078210ff */
[-C--:B------:R-:W-:Y:S01]  /*f580*/  LEA R114, P2, R236, R3.reuse, 0x2 ;  /* 0x00000003ec727211 */ /* 0x080fe200078410ff */
        /* <DEDUP_REMOVED lines=15> */
[----:B------:R-:W-:-:S02]  /*f680*/  LEA R116, P3, R237, R3, 0x2 ;  /* 0x00000003ed747211 */ /* 0x000fc400078610ff */
[-C--:B------:R-:W-:Y:S02]  /*f690*/  LEA R118, P4, R238, R3.reuse, 0x2 ;  /* 0x00000003ee767211 */ /* 0x080fe400078810ff */
[-C--:B------:R-:W-:Y:S02]  /*f6a0*/  LEA R120, P5, R239, R3.reuse, 0x2 ;  /* 0x00000003ef787211 */ /* 0x080fe400078a10ff */
[-C--:B------:R-:W-:Y:S02]  /*f6b0*/  LEA R122, P6, R123, R3.reuse, 0x2 ;  /* 0x000000037b7a7211 */ /* 0x080fe400078c10ff */
[-C--:B------:R-:W-:Y:S02]  /*f6c0*/  LEA R124, P0, R125, R3.reuse, 0x2 ;  /* 0x000000037d7c7211 */ /* 0x080fe400078010ff */
[-C--:B------:R-:W-:Y:S02]  /*f6d0*/  LEA R126, P1, R127, R3.reuse, 0x2 ;  /* 0x000000037f7e7211 */ /* 0x080fe400078210ff */
[----:B------:R-:W-:-:S02]  /*f6e0*/  LEA R128, P2, R129, R3, 0x2 ;  /* 0x0000000381807211 */ /* 0x000fc400078410ff */
[-C--:B------:R-:W-:Y:S02]  /*f6f0*/  LEA.HI.X.SX32 R117, R237, R0.reuse, 0x2, P3 ;  /* 0x00000000ed757211 */ /* 0x080fe400018f16ff */
[-C--:B------:R-:W-:Y:S02]  /*f700*/  LEA.HI.X.SX32 R119, R238, R0.reuse, 0x2, P4 ;  /* 0x00000000ee777211 */ /* 0x080fe400020f16ff */
[-C--:B------:R-:W-:Y:S02]  /*f710*/  LEA.HI.X.SX32 R121, R239, R0.reuse, 0x2, P5 ;  /* 0x00000000ef797211 */ /* 0x080fe400028f16ff */
[-C--:B------:R-:W-:Y:S02]  /*f720*/  LEA.HI.X.SX32 R123, R123, R0.reuse, 0x2, P6 ;  /* 0x000000007b7b7211 */ /* 0x080fe400030f16ff */
[-C--:B------:R-:W-:Y:S02]  /*f730*/  LEA.HI.X.SX32 R125, R125, R0.reuse, 0x2, P0 ;  /* 0x000000007d7d7211 */ /* 0x080fe400000f16ff */
[----:B------:R-:W-:-:S02]  /*f740*/  LEA.HI.X.SX32 R127, R127, R0, 0x2, P1 ;  /* 0x000000007f7f7211 */ /* 0x000fc400008f16ff */
[----:B------:R-:W-:Y:S02]  /*f750*/  LEA.HI.X.SX32 R129, R129, R0, 0x2, P2 ;  /* 0x0000000081817211 */ /* 0x000fe400010f16ff */
[-C--:B------:R-:W-:Y:S02]  /*f760*/  LEA R130, P3, R244, R3.reuse, 0x2 ;  /* 0x00000003f4827211 */ /* 0x080fe400078610ff */
[-C--:B------:R-:W-:Y:S02]  /*f770*/  LEA R132, P4, R245, R3.reuse, 0x2 ;  /* 0x00000003f5847211 */ /* 0x080fe400078810ff */
[-C--:B------:R-:W-:Y:S02]  /*f780*/  LEA R134, P5, R246, R3.reuse, 0x2 ;  /* 0x00000003f6867211 */ /* 0x080fe400078a10ff */
[-C--:B------:R-:W-:Y:S02]  /*f790*/  LEA R136, P6, R137, R3.reuse, 0x2 ;  /* 0x0000000389887211 */ /* 0x080fe400078c10ff */
[----:B------:R-:W-:-:S02]  /*f7a0*/  LEA R138, P0, R139, R3, 0x2 ;  /* 0x000000038b8a7211 */ /* 0x000fc400078010ff */
[-C--:B------:R-:W-:Y:S02]  /*f7b0*/  LEA R140, P1, R141, R3.reuse, 0x2 ;  /* 0x000000038d8c7211 */ /* 0x080fe400078210ff */
[----:B------:R-:W-:Y:S02]  /*f7c0*/  LEA R142, P2, R143, R3, 0x2 ;  /* 0x000000038f8e7211 */ /* 0x000fe400078410ff */
[-C--:B------:R-:W-:Y:S02]  /*f7d0*/  LEA.HI.X.SX32 R131, R244, R0.reuse, 0x2, P3 ;  /* 0x00000000f4837211 */ /* 0x080fe400018f16ff */
[-C--:B------:R-:W-:Y:S02]  /*f7e0*/  LEA.HI.X.SX32 R133, R245, R0.reuse, 0x2, P4 ;  /* 0x00000000f5857211 */ /* 0x080fe400020f16ff */
[-C--:B------:R-:W-:Y:S02]  /*f7f0*/  LEA.HI.X.SX32 R135, R246, R0.reuse, 0x2, P5 ;  /* 0x00000000f6877211 */ /* 0x080fe400028f16ff */
[----:B------:R-:W-:-:S02]  /*f800*/  LEA.HI.X.SX32 R137, R137, R0, 0x2, P6 ;  /* 0x0000000089897211 */ /* 0x000fc400030f16ff */
[-C--:B------:R-:W-:Y:S02]  /*f810*/  LEA.HI.X.SX32 R139, R139, R0.reuse, 0x2, P0 ;  /* 0x000000008b8b7211 */ /* 0x080fe400000f16ff */
[-C--:B------:R-:W-:Y:S02]  /*f820*/  LEA.HI.X.SX32 R141, R141, R0.reuse, 0x2, P1 ;  /* 0x000000008d8d7211 */ /* 0x080fe400008f16ff */
[----:B------:R-:W-:Y:S02]  /*f830*/  LEA.HI.X.SX32 R143, R143, R0, 0x2, P2 ;  /* 0x000000008f8f7211 */ /* 0x000fe400010f16ff */
[-C--:B------:R-:W-:Y:S02]  /*f840*/  LEA R144, P3, R145, R3.reuse, 0x2 ;  /* 0x0000000391907211 */ /* 0x080fe400078610ff */
[-C--:B------:R-:W-:Y:S02]  /*f850*/  LEA R146, P4, R147, R3.reuse, 0x2 ;  /* 0x0000000393927211 */ /* 0x080fe400078810ff */
[----:B------:R-:W-:-:S02]  /*f860*/  LEA R148, P5, R149, R3, 0x2 ;  /* 0x0000000395947211 */ /* 0x000fc400078a10ff */
[-C--:B------:R-:W-:Y:S02]  /*f870*/  LEA R150, P6, R151, R3.reuse, 0x2 ;  /* 0x0000000397967211 */ /* 0x080fe400078c10ff */
[-C--:B------:R-:W-:Y:S02]  /*f880*/  LEA R152, P0, R153, R3.reuse, 0x2 ;  /* 0x0000000399987211 */ /* 0x080fe400078010ff */
[-C--:B------:R-:W-:Y:S02]  /*f890*/  LEA R154, P1, R155, R3.reuse, 0x2 ;  /* 0x000000039b9a7211 */ /* 0x080fe400078210ff */
[----:B------:R-:W-:Y:S02]  /*f8a0*/  LEA R156, P2, R157, R3, 0x2 ;  /* 0x000000039d9c7211 */ /* 0x000fe400078410ff */
[-C--:B------:R-:W-:Y:S02]  /*f8b0*/  LEA.HI.X.SX32 R145, R145, R0.reuse, 0x2, P3 ;  /* 0x0000000091917211 */ /* 0x080fe400018f16ff */
[----:B------:R-:W-:-:S02]  /*f8c0*/  LEA.HI.X.SX32 R147, R147, R0, 0x2, P4 ;  /* 0x0000000093937211 */ /* 0x000fc400020f16ff */
[-C--:B------:R-:W-:Y:S02]  /*f8d0*/  LEA.HI.X.SX32 R149, R149, R0.reuse, 0x2, P5 ;  /* 0x0000000095957211 */ /* 0x080fe400028f16ff */
[-C--:B------:R-:W-:Y:S02]  /*f8e0*/  LEA.HI.X.SX32 R151, R151, R0.reuse, 0x2, P6 ;  /* 0x0000000097977211 */ /* 0x080fe400030f16ff */
[-C--:B------:R-:W-:Y:S02]  /*f8f0*/  LEA.HI.X.SX32 R153, R153, R0.reuse, 0x2, P0 ;  /* 0x0000000099997211 */ /* 0x080fe400000f16ff */
[-C--:B------:R-:W-:Y:S02]  /*f900*/  LEA.HI.X.SX32 R155, R155, R0.reuse, 0x2, P1 ;  /* 0x000000009b9b7211 */ /* 0x080fe400008f16ff */
[----:B------:R-:W-:Y:S01]  /*f910*/  LEA.HI.X.SX32 R157, R157, R0, 0x2, P2 ;  /* 0x000000009d9d7211 */ /* 0x000fe200010f16ff */
[----:B------:R-:W2:Y:S01]  /*f920*/  LDL.LU R159, [R1+0x414] ;  /* 0x00041400019f7983 */ /* 0x000ea20000300800 */
[----:B------:R-:W-:Y:S01]  /*f930*/  ULDC UR17, c[0x0][0x240] ;  /* 0x0000900000117ab9 */ /* 0x000fe20000000800 */
[----:B------:R-:W-:Y:S01]  /*f940*/  ULDC UR18, c[0x0][0x240] ;  /* 0x0000900000127ab9 */ /* 0x000fe20000000800 */
[----:B------:R-:W-:Y:S01]  /*f950*/  ULDC UR20, c[0x0][0x240] ;  /* 0x0000900000147ab9 */ /* 0x000fe20000000800 */
[----:B------:R-:W3:Y:S01]  /*f960*/  LDL.LU R158, [R1+0x33c] ;  /* 0x00033c00019e7983 */ /* 0x000ee20000300800 */
[----:B------:R-:W-:Y:S01]  /*f970*/  ULDC UR21, c[0x0][0x240] ;  /* 0x0000900000157ab9 */ /* 0x000fe20000000800 */
[----:B------:R-:W-:Y:S01]  /*f980*/  ULDC UR19, c[0x0][0x240] ;  /* 0x0000900000137ab9 */ /* 0x000fe20000000800 */
[----:B------:R-:W-:Y:S01]  /*f990*/  ULDC UR22, c[0x0][0x240] ;  /* 0x0000900000167ab9 */ /* 0x000fe20000000800 */
[----:B------:R-:W4:Y:S01]  /*f9a0*/  LDL.LU R162, [R1+0x338] ;  /* 0x0003380001a27983 */ /* 0x000f220000300800 */
        /* <DEDUP_REMOVED lines=31> */
[----:B------:R-:W-:Y:S01]  /*fba0*/  STL.64 [R1+0x2710], R146 ;  /* 0x0027109201007387 */ /* 0x000fe20000100a00 */
[----:B------:R-:W-:Y:S01]  /*fbb0*/  ULDC UR56, c[0x0][0x240] ;  /* 0x0000900000387ab9 */ /* 0x000fe20000000800 */
[----:B------:R-:W-:Y:S01]  /*fbc0*/  ULDC UR59, c[0x0][0x240] ;  /* 0x00009000003b7ab9 */ /* 0x000fe20000000800 */
[----:B------:R-:W-:Y:S01]  /*fbd0*/  ULDC UR58, c[0x0][0x240] ;  /* 0x00009000003a7ab9 */ /* 0x000fe20000000800 */
[----:B------:R1:W-:Y:S01]  /*fbe0*/  STL.64 [R1+0x2708], R154 ;  /* 0x0027089a01007387 */ /* 0x0003e20000100a00 */
[----:B------:R-:W-:Y:S01]  /*fbf0*/  ULDC UR4, c[0x0][0x240] ;  /* 0x0000900000047ab9 */ /* 0x000fe20000000800 */
[----:B------:R-:W-:Y:S01]  /*fc00*/  ULDC UR57, c[0x0][0x240] ;  /* 0x0000900000397ab9 */ /* 0x000fe20000000800 */
[----:B------:R-:W-:Y:S01]  /*fc10*/  ULDC UR44, c[0x0][0x240] ;  /* 0x00009000002c7ab9 */ /* 0x000fe20000000800 */
[----:B------:R-:W-:Y:S01]  /*fc20*/  STL.64 [R1+0x2700], R12 ;  /* 0x0027000c01007387 */ /* 0x000fe20000100a00 */
        /* <DEDUP_REMOVED lines=28> */
[----:B-1----:R-:W1:Y:S03]  /*fdf0*/  LDC R155, c[0x0][0x230] ;  /* 0x00008c00ff9b7b82 */ /* 0x002e660000000800 */
[----:B------:R-:W-:Y:S04]  /*fe00*/  STL.64 [R1+0x26c0], R76 ;  /* 0x0026c04c01007387 */ /* 0x000fe80000100a00 */
[----:B------:R-:W-:Y:S01]  /*fe10*/  STL.64 [R1+0x26b8], R84 ;  /* 0x0026b85401007387 */ /* 0x000fe20000100a00 */
[----:B------:R-:W1:Y:S03]  /*fe20*/  LDC R154, c[0x0][0x230] ;  /* 0x00008c00ff9a7b82 */ /* 0x000e660000000800 */
[----:B------:R-:W-:Y:S04]  /*fe30*/  STL.64 [R1+0x26b0], R92 ;  /* 0x0026b05c01007387 */ /* 0x000fe80000100a00 */
        /* <DEDUP_REMOVED lines=9> */
[----:B------:R1:W-:Y:S04]  /*fed0*/  STL.64 [R1+0x2660], R22 ;  /* 0x0026601601007387 */ /* 0x0003e80000100a00 */
        /* <DEDUP_REMOVED lines=35> */
[----:B------:R-:W4:Y:S01]  /*10110*/  LDL.LU R164, [R1+0x318] ;  /* 0x0003180001a47983 */ /* 0x000f220000300800 */
[----:B--2---:R-:W-:Y:S01]  /*10120*/  IMAD R5, R159, UR17, RZ ;  /* 0x000000119f057c24 */ /* 0x004fe2000f8e02ff */
[----:B------:R-:W-:-:S02]  /*10130*/  ULDC UR17, c[0x0][0x240] ;  /* 0x0000900000117ab9 */ /* 0x000fc40000000800 */
[----:B------:R-:W2:Y:S01]  /*10140*/  LDL.LU R159, [R1+0x314] ;  /* 0x00031400019f7983 */ /* 0x000ea20000300800 */
[----:B---3--:R-:W-:Y:S01]  /*10150*/  IMAD R6, R158, UR18, RZ ;  /* 0x000000129e067c24 */ /* 0x008fe2000f8e02ff */
[----:B------:R-:W-:Y:S02]  /*10160*/  ULDC UR18, c[0x0][0x240] ;  /* 0x0000900000127ab9 */ /* 0x000fe40000000800 */
[----:B------:R-:W3:Y:S01]  /*10170*/  LDL.LU R158, [R1+0x310] ;  /* 0x00031000019e7983 */ /* 0x000ee20000300800 */
[----:B----4-:R-:W-:Y:S01]  /*10180*/  IMAD R163, R162, UR19, RZ ;  /* 0x00000013a2a37c24 */ /* 0x010fe2000f8e02ff */
[----:B------:R-:W-:Y:S02]  /*10190*/  ULDC UR19, c[0x0][0x240] ;  /* 0x0000900000137ab9 */ /* 0x000fe40000000800 */
[----:B------:R-:W4:Y:S01]  /*101a0*/  LDL.LU R4, [R1+0x30c] ;  /* 0x00030c0001047983 */ /* 0x000f220000300800 */
[----:B------:R-:W-:Y:S01]  /*101b0*/  IMAD R165, R247, UR20, RZ ;  /* 0x00000014f7a57c24 */ /* 0x000fe2000f8e02ff */
[----:B------:R-:W-:-:S02]  /*101c0*/  ULDC UR20, c[0x0][0x240] ;  /* 0x0000900000147ab9 */ /* 0x000fc40000000800 */
[----:B------:R-:W4:Y:S01]  /*101d0*/  LDL.LU R247, [R1+0x308] ;  /* 0x0003080001f77983 */ /* 0x000f220000300800 */
[----:B------:R-:W-:Y:S01]  /*101e0*/  IMAD R167, R251, UR21, RZ ;  /* 0x00000015fba77c24 */ /* 0x000fe2000f8e02ff */
[----:B------:R-:W-:Y:S02]  /*101f0*/  ULDC UR21, c[0x0][0x240] ;  /* 0x0000900000157ab9 */ /* 0x000fe40000000800 */
[----:B------:R-:W4:Y:S01]  /*10200*/  LDL.LU R251, [R1+0x304] ;  /* 0x0003040001fb7983 */ /* 0x000f220000300800 */
[----:B------:R-:W-:Y:S01]  /*10210*/  IMAD R169, R249, UR22, RZ ;  /* 0x00000016f9a97c24 */ /* 0x000fe2000f8e02ff */
        /* <DEDUP_REMOVED lines=10> */
[----:B------:R-:W4:Y:S04]  /*102c0*/  LDL.LU R248, [R1+0x2f4] ;  /* 0x0002f40001f87983 */ /* 0x000f280000300800 */
[----:B------:R-:W4:Y:S01]  /*102d0*/  LDL.LU R250, [R1+0x2f0] ;  /* 0x0002f00001fa7983 */ /* 0x000f220000300800 */
[----:B------:R-:W-:Y:S01]  /*102e0*/  IMAD R177, R160, UR26, RZ ;  /* 0x0000001aa0b17c24 */ /* 0x000fe2000f8e02ff */
[----:B------:R-:W-:-:S02]  /*102f0*/  ULDC UR26, c[0x0][0x240] ;  /* 0x00009000001a7ab9 */ /* 0x000fc40000000800 */
[----:B------:R-:W4:Y:S01]  /*10300*/  LDL.LU R160, [R1+0x2ec] ;  /* 0x0002ec0001a07983 */ /* 0x000f220000300800 */
[----:B--2---:R-:W-:Y:S01]  /*10310*/  IMAD R181, R159, UR28, RZ ;  /* 0x0000001c9fb57c24 */ /* 0x004fe2000f8e02ff */
[----:B------:R-:W-:Y:S02]  /*10320*/  ULDC UR28, c[0x0][0x240] ;  /* 0x00009000001c7ab9 */ /* 0x000fe40000000800 */
[----:B------:R-:W2:Y:S01]  /*10330*/  LDL.LU R159, [R1+0x2e8] ;  /* 0x0002e800019f7983 */ /* 0x000ea20000300800 */
[----:B---3--:R-:W-:Y:S01]  /*10340*/  IMAD R183, R158, UR29, RZ ;  /* 0x0000001d9eb77c24 */ /* 0x008fe2000f8e02ff */
[----:B------:R-:W-:Y:S02]  /*10350*/  ULDC UR29, c[0x0][0x240] ;  /* 0x00009000001d7ab9 */ /* 0x000fe40000000800 */
[----:B------:R-:W3:Y:S01]  /*10360*/  LDL.LU R158, [R1+0x2e4] ;  /* 0x0002e400019e7983 */ /* 0x000ee20000300800 */
[----:B----4-:R-:W-:Y:S01]  /*10370*/  IMAD R187, R247, UR31, RZ ;  /* 0x0000001ff7bb7c24 */ /* 0x010fe2000f8e02ff */
        /* <DEDUP_REMOVED lines=29> */
[----:B------:R-:W4:Y:S04]  /*10550*/  LDL.LU R162, [R1+0x2b8] ;  /* 0x0002b80001a27983 */ /* 0x000f280000300800 */
[----:B------:R-:W4:Y:S04]  /*10560*/  LDL.LU R161, [R1+0x2b4] ;  /* 0x0002b40001a17983 */ /* 0x000f280000300800 */
        /* <DEDUP_REMOVED lines=12> */
[----:B------:R-:W3:Y:S01]  /*10630*/  LDL.LU R251, [R1+0x2a0] ;  /* 0x0002a00001fb7983 */ /* 0x000ee20000300800 */
[----:B------:R-:W-:Y:S01]  /*10640*/  IMAD R211, R249, UR43, RZ ;  /* 0x0000002bf9d37c24 */ /* 0x000fe2000f8e02ff */
[----:B------:R-:W-:Y:S02]  /*10650*/  ULDC UR43, c[0x0][0x240] ;  /* 0x00009000002b7ab9 */ /* 0x000fe40000000800 */
[----:B------:R-:W3:Y:S01]  /*10660*/  LDL.LU R249, [R1+0x29c] ;  /* 0x00029c0001f97983 */ /* 0x000ee20000300800 */
[----:B------:R-:W-:Y:S01]  /*10670*/  IMAD R215, R248, UR45, RZ ;  /* 0x0000002df8d77c24 */ /* 0x000fe2000f8e02ff */
[----:B------:R-:W-:Y:S02]  /*10680*/  ULDC UR45, c[0x0][0x240] ;  /* 0x00009000002d7ab9 */ /* 0x000fe40000000800 */
[----:B------:R-:W3:Y:S01]  /*10690*/  LDL.LU R248, [R1+0x298] ;  /* 0x0002980001f87983 */ /* 0x000ee20000300800 */
[----:B------:R-:W-:Y:S01]  /*106a0*/  IMAD R217, R250, UR46, RZ ;  /* 0x0000002efad97c24 */ /* 0x000fe2000f8e02ff */
[----:B------:R-:W-:-:S02]  /*106b0*/  ULDC UR46, c[0x0][0x240] ;  /* 0x00009000002e7ab9 */ /* 0x000fc40000000800 */
[----:B------:R-:W3:Y:S01]  /*106c0*/  LDL.LU R250, [R1+0x294] ;  /* 0x0002940001fa7983 */ /* 0x000ee20000300800 */
[----:B------:R-:W-:Y:S01]  /*106d0*/  IMAD R213, R170, UR44, RZ ;  /* 0x0000002caad57c24 */ /* 0x000fe2000f8e02ff */
[----:B------:R-:W-:Y:S01]  /*106e0*/  ULDC UR44, c[0x0][0x240] ;  /* 0x00009000002c7ab9 */ /* 0x000fe20000000800 */
        /* <DEDUP_REMOVED lines=12> */
[----:B--2---:R-:W-:Y:S01]  /*107b0*/  IMAD R233, R159, UR54, RZ ;  /* 0x000000369fe97c24 */ /* 0x004fe2000f8e02ff */
[----:B------:R-:W-:Y:S01]  /*107c0*/  ULDC UR54, c[0x0][0x240] ;  /* 0x0000900000367ab9 */ /* 0x000fe20000000800 */
[----:B------:R-:W2:Y:S01]  /*107d0*/  LDL.LU R159, [R1+0x410] ;  /* 0x00041000019f7983 */ /* 0x000ea20000300800 */
[----:B----4-:R-:W-:Y:S01]  /*107e0*/  IMAD R237, R247, UR56, RZ ;  /* 0x00000038f7ed7c24 */ /* 0x010fe2000f8e02ff */
[----:B------:R-:W-:-:S02]  /*107f0*/  ULDC UR56, c[0x0][0x240] ;  /* 0x0000900000387ab9 */ /* 0x000fc40000000800 */
[----:B------:R-:W4:Y:S01]  /*10800*/  LDL.LU R247, [R1+0x40c] ;  /* 0x00040c0001f77983 */ /* 0x000f220000300800 */
[----:B---3--:R-:W-:Y:S01]  /*10810*/  IMAD R239, R251, UR57, RZ ;  /* 0x00000039fbef7c24 */ /* 0x008fe2000f8e02ff */
[----:B------:R-:W-:Y:S01]  /*10820*/  ULDC UR57, c[0x0][0x240] ;  /* 0x0000900000397ab9 */ /* 0x000fe20000000800 */
[----:B------:R-:W-:Y:S01]  /*10830*/  IMAD R244, R249, UR58, RZ ;  /* 0x0000003af9f47c24 */ /* 0x000fe2000f8e02ff */
[----:B------:R-:W-:Y:S01]  /*10840*/  ULDC UR58, c[0x0][0x240] ;  /* 0x00009000003a7ab9 */ /* 0x000fe20000000800 */
[----:B------:R-:W-:Y:S01]  /*10850*/  IMAD R245, R248, UR59, RZ ;  /* 0x0000003bf8f57c24 */ /* 0x000fe2000f8e02ff */
[----:B------:R-:W-:Y:S01]  /*10860*/  ULDC UR59, c[0x0][0x240] ;  /* 0x00009000003b7ab9 */ /* 0x000fe20000000800 */
[----:B------:R-:W3:Y:S01]  /*10870*/  LDL.LU R248, [R1+0x408] ;  /* 0x0004080001f87983 */ /* 0x000ee20000300800 */
[----:B------:R-:W-:Y:S01]  /*10880*/  IMAD R246, R250, UR4, RZ ;  /* 0x00000004faf67c24 */ /* 0x000fe2000f8e02ff */
[----:B------:R-:W-:Y:S02]  /*10890*/  ULDC UR4, c[0x0][0x240] ;  /* 0x0000900000047ab9 */ /* 0x000fe40000000800 */
[----:B------:R-:W3:Y:S04]  /*108a0*/  LDL.LU R249, [R1+0x404] ;  /* 0x0004040001f97983 */ /* 0x000ee80000300800 */
[----:B------:R-:W3:Y:S04]  /*108b0*/  LDL.LU R250, [R1+0x400] ;  /* 0x0004000001fa7983 */ /* 0x000ee80000300800 */
[----:B------:R-:W3:Y:S04]  /*108c0*/  LDL.LU R251, [R1+0x3fc] ;  /* 0x0003fc0001fb7983 */ /* 0x000ee80000300800 */
[----:B------:R-:W4:Y:S04]  /*108d0*/  LDL.LU R194, [R1+0x3f8] ;  /* 0x0003f80001c27983 */ /* 0x000f280000300800 */
[----:B------:R-:W3:Y:S04]  /*108e0*/  LDL.LU R192, [R1+0x3f4] ;  /* 0x0003f40001c07983 */ /* 0x000ee80000300800 */
        /* <DEDUP_REMOVED lines=9> */
[----:B------:R-:W3:Y:S01]  /*10980*/  LDL.LU R172, [R1+0x3cc] ;  /* 0x0003cc0001ac7983 */ /* 0x000ee20000300800 */
[----:B------:R-:W-:Y:S01]  /*10990*/  IMAD R235, R158, UR55, RZ ;  /* 0x000000379eeb7c24 */ /* 0x000fe2000f8e02ff */
[----:B------:R-:W-:-:S02]  /*109a0*/  ULDC UR55, c[0x0][0x240] ;  /* 0x0000900000377ab9 */ /* 0x000fc40000000800 */
[----:B------:R-:W3:Y:S04]  /*109b0*/  LDL.LU R170, [R1+0x3c8] ;  /* 0x0003c80001aa7983 */ /* 0x000ee80000300800 */
[----:B------:R-:W3:Y:S04]  /*109c0*/  LDL.LU R168, [R1+0x3c4] ;  /* 0x0003c40001a87983 */ /* 0x000ee80000300800 */
[----:B------:R-:W3:Y:S04]  /*109d0*/  LDL.LU R166, [R1+0x3c0] ;  /* 0x0003c00001a67983 */ /* 0x000ee80000300800 */
[----:B------:R-:W3:Y:S04]  /*109e0*/  LDL.LU R164, [R1+0x3bc] ;  /* 0x0003bc0001a47983 */ /* 0x000ee80000300800 */
[----:B------:R-:W4:Y:S04]  /*109f0*/  LDL.LU R158, [R1+0x344] ;  /* 0x00034400019e7983 */ /* 0x000f280000300800 */
[----:B------:R-:W3:Y:S04]  /*10a00*/  LDL.LU R162, [R1+0x348] ;  /* 0x0003480001a27983 */ /* 0x000ee80000300800 */
[----:B------:R-:W3:Y:S04]  /*10a10*/  LDL.LU R161, [R1+0x34c] ;  /* 0x00034c0001a17983 */ /* 0x000ee80000300800 */
[----:B------:R-:W1:Y:S01]  /*10a20*/  LDL.LU R160, [R1+0x350] ;  /* 0x0003500001a07983 */ /* 0x000e620000300800 */
[----:B------:R-:W-:Y:S01]  /*10a30*/  IMAD R225, R4, UR50, RZ ;  /* 0x0000003204e17c24 */ /* 0x000fe2000f8e02ff */
[----:B------:R-:W-:Y:S01]  /*10a40*/  ULDC UR50, c[0x0][0x240] ;  /* 0x0000900000327ab9 */ /* 0x000fe20000000800 */
[----:B--2---:R-:W-:-:S02]  /*10a50*/  IMAD R4, R159, UR60, RZ ;  /* 0x0000003c9f047c24 */ /* 0x004fc4000f8e02ff */
[----:B------:R-:W2:Y:S01]  /*10a60*/  LDL.LU R159, [R1+0x354] ;  /* 0x00035400019f7983 */ /* 0x000ea20000300800 */
[----:B----4-:R-:W-:-:S03]  /*10a70*/  IMAD R69, R158, UR25, RZ ;  /* 0x000000199e457c24 */ /* 0x010fc6000f8e02ff */
[----:B------:R-:W4:Y:S04]  /*10a80*/  LDL.LU R158, [R1+0x358] ;  /* 0x00035800019e7983 */ /* 0x000f280000300800 */
[----:B------:R-:W4:Y:S04]  /*10a90*/  LDL.LU R210, [R1+0x35c] ;  /* 0x00035c0001d27983 */ /* 0x000f280000300800 */
[----:B------:R-:W4:Y:S01]  /*10aa0*/  LDL.LU R208, [R1+0x360] ;  /* 0x0003600001d07983 */ /* 0x000f220000300800 */
[----:B-1----:R-:W-:-:S03]  /*10ab0*/  IMAD R22, R160, UR28, RZ ;  /* 0x0000001ca0167c24 */ /* 0x002fc6000f8e02ff */
[----:B------:R-:W4:Y:S04]  /*10ac0*/  LDL.LU R160, [R1+0x364] ;  /* 0x0003640001a07983 */ /* 0x000f280000300800 */
[----:B------:R-:W4:Y:S04]  /*10ad0*/  LDL.LU R206, [R1+0x368] ;  /* 0x0003680001ce7983 */ /* 0x000f280000300800 */
[----:B------:R-:W4:Y:S01]  /*10ae0*/  LDL.LU R204, [R1+0x36c] ;  /* 0x00036c0001cc7983 */ /* 0x000f220000300800 */
[----:B------:R-:W-:-:S03]  /*10af0*/  IMAD R81, R194, UR9, RZ ;  /* 0x00000009c2517c24 */ /* 0x000fc6000f8e02ff */
[----:B------:R-:W4:Y:S01]  /*10b00*/  LDL.LU R202, [R1+0x370] ;  /* 0x0003700001ca7983 */ /* 0x000f220000300800 */
[----:B---3--:R-:W-:-:S03]  /*10b10*/  IMAD R80, R192, UR10, RZ ;  /* 0x0000000ac0507c24 */ /* 0x008fc6000f8e02ff */
[----:B------:R-:W3:Y:S01]  /*10b20*/  LDL.LU R200, [R1+0x374] ;  /* 0x0003740001c87983 */ /* 0x000ee20000300800 */
[----:B------:R-:W-:-:S03]  /*10b30*/  IMAD R93, R190, UR11, RZ ;  /* 0x0000000bbe5d7c24 */ /* 0x000fc6000f8e02ff */
        /* <DEDUP_REMOVED lines=30> */
[----:B------:R-:W3:Y:S04]  /*10d20*/  LDL.LU R168, [R1+0x3b4] ;  /* 0x0003b40001a87983 */ /* 0x000ee80000300800 */
[----:B------:R-:W3:Y:S04]  /*10d30*/  LDL.LU R166, [R1+0x3b8] ;  /* 0x0003b80001a67983 */ /* 0x000ee80000300800 */
[----:B------:R-:W3:Y:S04]  /*10d40*/  LDL.LU R164, [R1+0x340] ;  /* 0x0003400001a47983 */ /* 0x000ee80000300800 */
[----:B------:R-:W3:Y:S04]  /*10d50*/  LDL.LU R162, [R1+0x28c] ;  /* 0x00028c0001a27983 */ /* 0x000ee80000300800 */
[----:B------:R-:W3:Y:S01]  /*10d60*/  LDL.LU R161, [R1+0x288] ;  /* 0x0002880001a17983 */ /* 0x000ee20000300800 */
[----:B--2---:R-:W-:-:S03]  /*10d70*/  IMAD R31, R159, UR29, RZ ;  /* 0x0000001d9f1f7c24 */ /* 0x004fc6000f8e02ff */
[----:B------:R-:W2:Y:S01]  /*10d80*/  LDL.LU R159, [R1+0x284] ;  /* 0x00028400019f7983 */ /* 0x000ea20000300800 */
[----:B----4-:R-:W-:-:S03]  /*10d90*/  IMAD R17, R158, UR30, RZ ;  /* 0x0000001e9e117c24 */ /* 0x010fc6000f8e02ff */
[----:B------:R-:W4:Y:S01]  /*10da0*/  LDL.LU R158, [R1+0x280] ;  /* 0x00028000019e7983 */ /* 0x000f220000300800 */
[----:B------:R-:W-:-:S03]  /*10db0*/  IMAD R61, R160, UR33, RZ ;  /* 0x00000021a03d7c24 */ /* 0x000fc6000f8e02ff */
[----:B------:R-:W4:Y:S01]  /*10dc0*/  LDL.LU R160, [R1+0x290] ;  /* 0x0002900001a07983 */ /* 0x000f220000300800 */
[----:B------:R-:W-:Y:S02]  /*10dd0*/  IMAD R30, R208, UR32, RZ ;  /* 0x00000020d01e7c24 */ /* 0x000fe4000f8e02ff */
[----:B------:R-:W-:Y:S02]  /*10de0*/  IMAD R47, R206, UR34, RZ ;  /* 0x00000022ce2f7c24 */ /* 0x000fe4000f8e02ff */
[----:B------:R-:W-:Y:S02]  /*10df0*/  IMAD R39, R204, UR35, RZ ;  /* 0x00000023cc277c24 */ /* 0x000fe4000f8e02ff */
[----:B------:R-:W-:Y:S02]  /*10e00*/  IMAD R16, R210, UR31, RZ ;  /* 0x0000001fd2107c24 */ /* 0x000fe4000f8e02ff */
[----:B------:R-:W-:Y:S02]  /*10e10*/  IMAD R38, R202, UR36, RZ ;  /* 0x00000024ca267c24 */ /* 0x000fe4000f8e02ff */
[----:B---3--:R-:W-:-:S02]  /*10e20*/  IMAD R46, R200, UR37, RZ ;  /* 0x00000025c82e7c24 */ /* 0x008fc4000f8e02ff */
        /* <DEDUP_REMOVED lines=15> */
[----:B------:R-:W-:Y:S01]  /*10f20*/  IMAD R37, R168, UR53, RZ ;  /* 0x00000035a8257c24 */ /* 0x000fe2000f8e02ff */
[-C--:B------:R-:W-:Y:S01]  /*10f30*/  LEA R168, P6, R169, R3.reuse, 0x2 ;  /* 0x00000003a9a87211 */ /* 0x080fe200078c10ff */
[----:B------:R-:W-:Y:S02]  /*10f40*/  IMAD R36, R166, UR54, RZ ;  /* 0x00000036a6247c24 */ /* 0x000fe4000f8e02ff */
[----:B------:R-:W-:Y:S01]  /*10f50*/  IMAD R29, R164, UR55, RZ ;  /* 0x00000037a41d7c24 */ /* 0x000fe2000f8e02ff */
[-C--:B------:R-:W-:Y:S01]  /*10f60*/  LEA R164, P4, R165, R3.reuse, 0x2 ;  /* 0x00000003a5a47211 */ /* 0x080fe200078810ff */
[----:B------:R-:W-:Y:S01]  /*10f70*/  IMAD R28, R162, UR56, RZ ;  /* 0x00000038a21c7c24 */ /* 0x000fe2000f8e02ff */
[-C--:B------:R-:W-:Y:S01]  /*10f80*/  LEA R162, P3, R163, R3.reuse, 0x2 ;  /* 0x00000003a3a27211 */ /* 0x080fe200078610ff */
[----:B------:R-:W-:Y:S01]  /*10f90*/  IMAD R21, R161, UR57, RZ ;  /* 0x00000039a1157c24 */ /* 0x000fe2000f8e02ff */
[----:B------:R-:W-:-:S02]  /*10fa0*/  LEA R166, P5, R167, R3, 0x2 ;  /* 0x00000003a7a67211 */ /* 0x000fc400078a10ff */
[-C--:B------:R-:W-:Y:S02]  /*10fb0*/  LEA.HI.X.SX32 R163, R163, R0.reuse, 0x2, P3 ;  /* 0x00000000a3a37211 */ /* 0x080fe400018f16ff */
[-C--:B------:R-:W-:Y:S02]  /*10fc0*/  LEA R174, P3, R175, R3.reuse, 0x2 ;  /* 0x00000003afae7211 */ /* 0x080fe400078610ff */
[-C--:B------:R-:W-:Y:S02]  /*10fd0*/  LEA.HI.X.SX32 R165, R165, R0.reuse, 0x2, P4 ;  /* 0x00000000a5a57211 */ /* 0x080fe400020f16ff */
[----:B------:R-:W-:Y:S02]  /*10fe0*/  LEA.HI.X.SX32 R169, R169, R0, 0x2, P6 ;  /* 0x00000000a9a97211 */ /* 0x000fe400030f16ff */
[-C--:B------:R-:W-:Y:S02]  /*10ff0*/  LEA R176, P4, R177, R3.reuse, 0x2 ;  /* 0x00000003b1b07211 */ /* 0x080fe400078810ff */
[----:B------:R-:W-:-:S02]  /*11000*/  LEA R180, P6, R181, R3, 0x2 ;  /* 0x00000003b5b47211 */ /* 0x000fc400078c10ff */
[-C--:B------:R-:W-:Y:S02]  /*11010*/  LEA.HI.X.SX32 R167, R167, R0.reuse, 0x2, P5 ;  /* 0x00000000a7a77211 */ /* 0x080fe400028f16ff */
[-C--:B------:R-:W-:Y:S02]  /*11020*/  LEA R178, P5, R179, R3.reuse, 0x2 ;  /* 0x00000003b3b27211 */ /* 0x080fe400078a10ff */
[-C--:B------:R-:W-:Y:S02]  /*11030*/  LEA.HI.X.SX32 R175, R175, R0.reuse, 0x2, P3 ;  /* 0x00000000afaf7211 */ /* 0x080fe400018f16ff */
[----:B------:R-:W-:Y:S02]  /*11040*/  LEA R186, P3, R187, R3, 0x2 ;  /* 0x00000003bbba7211 */ /* 0x000fe400078610ff */
[-C--:B------:R-:W-:Y:S02]  /*11050*/  LEA.HI.X.SX32 R177, R177, R0.reuse, 0x2, P4 ;  /* 0x00000000b1b17211 */ /* 0x080fe400020f16ff */
[----:B------:R-:W-:-:S02]  /*11060*/  LEA.HI.X.SX32 R181, R181, R0, 0x2, P6 ;  /* 0x00000000b5b57211 */ /* 0x000fc400030f16ff */
[-C--:B------:R-:W-:Y:S02]  /*11070*/  LEA R188, P4, R189, R3.reuse, 0x2 ;  /* 0x00000003bdbc7211 */ /* 0x080fe400078810ff */
[-C--:B------:R-:W-:Y:S02]  /*11080*/  LEA R192, P6, R193, R3.reuse, 0x2 ;  /* 0x00000003c1c07211 */ /* 0x080fe400078c10ff */
[-C--:B------:R-:W-:Y:S02]  /*11090*/  LEA.HI.X.SX32 R179, R179, R0.reuse, 0x2, P5 ;  /* 0x00000000b3b37211 */ /* 0x080fe400028f16ff */
[-C--:B------:R-:W-:Y:S02]  /*110a0*/  LEA R190, P5, R191, R3.reuse, 0x2 ;  /* 0x00000003bfbe7211 */ /* 0x080fe400078a10ff */
[----:B------:R-:W-:Y:S02]  /*110b0*/  LEA.HI.X.SX32 R187, R187, R0, 0x2, P3 ;  /* 0x00000000bbbb7211 */ /* 0x000fe400018f16ff */
[----:B------:R-:W-:-:S02]  /*110c0*/  LEA R198, P3, R199, R3, 0x2 ;  /* 0x00000003c7c67211 */ /* 0x000fc400078610ff */
[-C--:B------:R-:W-:Y:S02]  /*110d0*/  LEA.HI.X.SX32 R189, R189, R0.reuse, 0x2, P4 ;  /* 0x00000000bdbd7211 */ /* 0x080fe400020f16ff */
[-C--:B------:R-:W-:Y:S02]  /*110e0*/  LEA.HI.X.SX32 R193, R193, R0.reuse, 0x2, P6 ;  /* 0x00000000c1c17211 */ /* 0x080fe400030f16ff */
[-C--:B------:R-:W-:Y:S02]  /*110f0*/  LEA R200, P4, R201, R3.reuse, 0x2 ;  /* 0x00000003c9c87211 */ /* 0x080fe400078810ff */
[-C--:B------:R-:W-:Y:S02]  /*11100*/  LEA R204, P6, R205, R3.reuse, 0x2 ;  /* 0x00000003cdcc7211 */ /* 0x080fe400078c10ff */
[----:B------:R-:W-:Y:S02]  /*11110*/  LEA.HI.X.SX32 R191, R191, R0, 0x2, P5 ;  /* 0x00000000bfbf7211 */ /* 0x000fe400028f16ff */
[----:B------:R-:W-:-:S02]  /*11120*/  LEA R202, P5, R203, R3, 0x2 ;  /* 0x00000003cbca7211 */ /* 0x000fc400078a10ff */
[-C--:B------:R-:W-:Y:S02]  /*11130*/  LEA.HI.X.SX32 R199, R199, R0.reuse, 0x2, P3 ;  /* 0x00000000c7c77211 */ /* 0x080fe400018f16ff */
[-C--:B------:R-:W-:Y:S02]  /*11140*/  LEA R210, P3, R211, R3.reuse, 0x2 ;  /* 0x00000003d3d27211 */ /* 0x080fe400078610ff */
[-C--:B------:R-:W-:Y:S02]  /*11150*/  LEA.HI.X.SX32 R201, R201, R0.reuse, 0x2, P4 ;  /* 0x00000000c9c97211 */ /* 0x080fe400020f16ff */
[----:B------:R-:W-:Y:S01]  /*11160*/  LEA.HI.X.SX32 R205, R205, R0, 0x2, P6 ;  /* 0x00000000cdcd7211 */ /* 0x000fe200030f16ff */
[----:B--2---:R-:W-:Y:S01]  /*11170*/  IMAD R20, R159, UR58, RZ ;  /* 0x0000003a9f147c24 */ /* 0x004fe2000f8e02ff */
        /* <DEDUP_REMOVED lines=10> */
[-C--:B------:R-:W-:Y:S01]  /*11220*/  LEA.HI.X.SX32 R215, R215, R0.reuse, 0x2, P5 ;  /* 0x00000000d7d77211 */ /* 0x080fe200028f16ff */
[----:B------:R-:W-:Y:S01]  /*11230*/  IMAD R247, R247, UR61, RZ ;  /* 0x0000003df7f77c24 */ /* 0x000fe2000f8e02ff */
[-C--:B------:R-:W-:Y:S02]  /*11240*/  LEA R226, P5, R227, R3.reuse, 0x2 ;  /* 0x00000003e3e27211 */ /* 0x080fe400078a10ff */
[-C--:B------:R-:W-:Y:S01]  /*11250*/  LEA.HI.X.SX32 R223, R223, R0.reuse, 0x2, P3 ;  /* 0x00000000dfdf7211 */ /* 0x080fe200018f16ff */
[----:B------:R-:W-:Y:S01]  /*11260*/  IMAD R248, R248, UR7, RZ ;  /* 0x00000007f8f87c24 */ /* 0x000fe2000f8e02ff */
[-C--:B------:R-:W-:Y:S01]  /*11270*/  LEA R234, P3, R235, R3.reuse, 0x2 ;  /* 0x00000003ebea7211 */ /* 0x080fe200078610ff */
[----:B------:R-:W-:Y:S01]  /*11280*/  IMAD R249, R249, UR5, RZ ;  /* 0x00000005f9f97c24 */ /* 0x000fe2000f8e02ff */
[-C--:B------:R-:W-:Y:S01]  /*11290*/  LEA.HI.X.SX32 R225, R225, R0.reuse, 0x2, P4 ;  /* 0x00000000e1e17211 */ /* 0x080fe200020f16ff */
[----:B------:R-:W-:Y:S01]  /*112a0*/  IMAD R250, R250, UR6, RZ ;  /* 0x00000006fafa7c24 */ /* 0x000fe2000f8e02ff */
[-C--:B------:R-:W-:Y:S01]  /*112b0*/  LEA.HI.X.SX32 R229, R229, R0.reuse, 0x2, P6 ;  /* 0x00000000e5e57211 */ /* 0x080fe200030f16ff */
[----:B------:R-:W-:Y:S01]  /*112c0*/  IMAD R251, R251, UR8, RZ ;  /* 0x00000008fbfb7c24 */ /* 0x000fe2000f8e02ff */
[-C--:B------:R-:W-:Y:S01]  /*112d0*/  LEA R236, P4, R237, R3.reuse, 0x2 ;  /* 0x00000003edec7211 */ /* 0x080fe200078810ff */
[----:B------:R-:W1:Y:S01]  /*112e0*/  S2R R146, SR_TID.X ;  /* 0x0000000000927919 */ /* 0x000e620000002100 */
[-C--:B------:R-:W-:Y:S01]  /*112f0*/  LEA R64, P6, R244, R3.reuse, 0x2 ;  /* 0x00000003f4407211 */ /* 0x080fe200078c10ff */
[----:B------:R-:W-:Y:S01]  /*11300*/  ULDC UR7, c[0x0][0x230] ;  /* 0x00008c0000077ab9 */ /* 0x000fe20000000800 */
[----:B------:R-:W-:Y:S01]  /*11310*/  LEA.HI.X.SX32 R227, R227, R0, 0x2, P5 ;  /* 0x00000000e3e37211 */ /* 0x000fe200028f16ff */
[----:B----4-:R-:W-:Y:S01]  /*11320*/  IMAD R13, R158, UR59, RZ ;  /* 0x0000003b9e0d7c24 */ /* 0x010fe2000f8e02ff */
[----:B------:R-:W-:Y:S01]  /*11330*/  LEA R158, P1, R4, R3, 0x2 ;  /* 0x00000003049e7211 */ /* 0x000fe200078210ff */
[----:B------:R-:W-:-:S03]  /*11340*/  IMAD R12, R160, UR4, RZ ;  /* 0x00000004a00c7c24 */ /* 0x000fc6000f8e02ff */
[-C--:B------:R-:W-:Y:S01]  /*11350*/  LEA.HI.X.SX32 R159, R4, R0.reuse, 0x2, P1 ;  /* 0x00000000049f7211 */ /* 0x080fe200008f16ff */
[----:B------:R-:W2:Y:S01]  /*11360*/  S2UR UR61, SR_CgaCtaId ;  /* 0x00000000003d79c3 */ /* 0x000ea20000008800 */
[CC--:B------:R-:W-:Y:S01]  /*11370*/  LEA R56, P1, R5.reuse, R3.reuse, 0x2 ;  /* 0x0000000305387211 */ /* 0x0c0fe200078210ff */
[----:B------:R-:W-:Y:S01]  /*11380*/  ULDC UR5, c[0x0][0x230] ;  /* 0x00008c0000057ab9 */ /* 0x000fe20000000800 */
[CC--:B------:R-:W-:Y:S02]  /*11390*/  LEA R160, P2, R6.reuse, R3.reuse, 0x2 ;  /* 0x0000000306a07211 */ /* 0x0c0fe400078410ff */
[-C--:B------:R-:W-:Y:S02]  /*113a0*/  LEA.HI.X.SX32 R57, R5, R0.reuse, 0x2, P1 ;  /* 0x0000000005397211 */ /* 0x080fe400008f16ff */
[----:B------:R-:W-:Y:S02]  /*113b0*/  LEA R170, P1, R171, R3, 0x2 ;  /* 0x00000003abaa7211 */ /* 0x000fe400078210ff */
[----:B------:R-:W-:-:S02]  /*113c0*/  LEA.HI.X.SX32 R161, R6, R0, 0x2, P2 ;  /* 0x0000000006a17211 */ /* 0x000fc400010f16ff */
[-C--:B------:R-:W-:Y:S01]  /*113d0*/  LEA R172, P2, R173, R3.reuse, 0x2 ;  /* 0x00000003adac7211 */ /* 0x080fe200078410ff */
[----:B------:R3:W-:Y:S01]  /*113e0*/  STL.64 [R1+0x858], R56 ;  /* 0x0008583801007387 */ /* 0x0007e20000100a00 */
[-C--:B------:R-:W-:Y:S02]  /*113f0*/  LEA.HI.X.SX32 R171, R171, R0.reuse, 0x2, P1 ;  /* 0x00000000abab7211 */ /* 0x080fe400008f16ff */
[-C--:B------:R-:W-:Y:S02]  /*11400*/  LEA.HI.X.SX32 R235, R235, R0.reuse, 0x2, P3 ;  /* 0x00000000ebeb7211 */ /* 0x080fe400018f16ff */
[-C--:B------:R-:W-:Y:S02]  /*11410*/  LEA.HI.X.SX32 R237, R237, R0.reuse, 0x2, P4 ;  /* 0x00000000eded7211 */ /* 0x080fe400020f16ff */
[-C--:B------:R-:W-:Y:S01]  /*11420*/  LEA.HI.X.SX32 R65, R244, R0.reuse, 0x2, P6 ;  /* 0x00000000f4417211 */ /* 0x080fe200030f16ff */
[----:B------:R-:W-:Y:S01]  /*11430*/  UIADD3 UR7, UR7, 0x3f, URZ ;  /* 0x0000003f07077890 */ /* 0x000fe2000fffe03f */
[----:B------:R-:W-:Y:S01]  /*11440*/  LEA R182, P1, R183, R3, 0x2 ;  /* 0x00000003b7b67211 */ /* 0x000fe200078210ff */
[----:B------:R-:W4:Y:S01]  /*11450*/  LDC R6, c[0x0][0x230] ;  /* 0x00008c00ff067b82 */ /* 0x000f220000000800 */
[----:B------:R-:W-:-:S02]  /*11460*/  LEA.HI.X.SX32 R173, R173, R0, 0x2, P2 ;  /* 0x00000000adad7211 */ /* 0x000fc400010f16ff */
[-C--:B------:R-:W-:Y:S02]  /*11470*/  LEA R184, P2, R185, R3.reuse, 0x2 ;  /* 0x00000003b9b87211 */ /* 0x080fe400078410ff */
[-C--:B------:R-:W-:Y:S02]  /*11480*/  LEA.HI.X.SX32 R183, R183, R0.reuse, 0x2, P1 ;  /* 0x00000000b7b77211 */ /* 0x080fe400008f16ff */
[-C--:B------:R-:W-:Y:S01]  /*11490*/  LEA R194, P1, R195, R3.reuse, 0x2 ;  /* 0x00000003c3c27211 */ /* 0x080fe200078210ff */
[----:B------:R-:W4:Y:S01]  /*114a0*/  LDC R244, c[0x0][0x230] ;  /* 0x00008c00fff47b82 */ /* 0x000f220000000800 */
[-C--:B------:R-:W-:Y:S02]  /*114b0*/  LEA.HI.X.SX32 R185, R185, R0.reuse, 0x2, P2 ;  /* 0x00000000b9b97211 */ /* 0x080fe400010f16ff */
[----:B------:R-:W-:Y:S02]  /*114c0*/  LEA R196, P2, R197, R3, 0x2 ;  /* 0x00000003c5c47211 */ /* 0x000fe400078410ff */
[----:B------:R-:W-:-:S02]  /*114d0*/  LEA.HI.X.SX32 R195, R195, R0, 0x2, P1 ;  /* 0x00000000c3c37211 */ /* 0x000fc400008f16ff */
[-C--:B------:R-:W-:Y:S02]  /*114e0*/  LEA R206, P1, R207, R3.reuse, 0x2 ;  /* 0x00000003cfce7211 */ /* 0x080fe400078210ff */
[-C--:B------:R-:W-:Y:S02]  /*114f0*/  LEA.HI.X.SX32 R197, R197, R0.reuse, 0x2, P2 ;  /* 0x00000000c5c57211 */ /* 0x080fe400010f16ff */
[-C--:B------:R-:W-:Y:S02]  /*11500*/  LEA R208, P2, R209, R3.reuse, 0x2 ;  /* 0x00000003d1d07211 */ /* 0x080fe400078410ff */
        /* <DEDUP_REMOVED lines=10> */
[----:B------:R-:W-:Y:S02]  /*115b0*/  LEA.HI.X.SX32 R233, R233, R0, 0x2, P2 ;  /* 0x00000000e9e97211 */ /* 0x000fe400010f16ff */
[-C--:B------:R-:W-:Y:S02]  /*115c0*/  LEA R238, P5, R239, R3.reuse, 0x2 ;  /* 0x00000003efee7211 */ /* 0x080fe400078a10ff */
[-C--:B------:R-:W-:Y:S02]  /*115d0*/  LEA R78, P2, R246, R3.reuse, 0x2 ;  /* 0x00000003f64e7211 */ /* 0x080fe400078410ff */
[-C--:B---3--:R-:W-:Y:S02]  /*115e0*/  LEA R56, P3, R247, R3.reuse, 0x2 ;  /* 0x00000003f7387211 */ /* 0x088fe400078610ff */
[----:B------:R-:W-:-:S02]  /*115f0*/  LEA R72, P4, R248, R3, 0x2 ;  /* 0x00000003f8487211 */ /* 0x000fc400078810ff */
[-C--:B------:R-:W-:Y:S02]  /*11600*/  LEA.HI.X.SX32 R109, R245, R0.reuse, 0x2, P1 ;  /* 0x00000000f56d7211 */ /* 0x080fe400008f16ff */
[-C--:B------:R-:W-:Y:S01]  /*11610*/  LEA.HI.X.SX32 R239, R239, R0.reuse, 0x2, P5 ;  /* 0x00000000efef7211 */ /* 0x080fe200028f16ff */
[----:B------:R3:W-:Y:S01]  /*11620*/  STL.64 [R1+0x280], R64 ;  /* 0x0002804001007387 */ /* 0x0007e20000100a00 */
[-C--:B------:R-:W-:Y:S02]  /*11630*/  LEA.HI.X.SX32 R79, R246, R0.reuse, 0x2, P2 ;  /* 0x00000000f64f7211 */ /* 0x080fe400010f16ff */
[-C--:B------:R-:W-:Y:S01]  /*11640*/  LEA R86, P6, R250, R3.reuse, 0x2 ;  /* 0x00000003fa567211 */ /* 0x080fe200078c10ff */
[----:B------:R-:W-:Y:S01]  /*11650*/  UISETP.GT.AND UP0, UPT, UR7, 0x3f, UPT ;  /* 0x0000003f0700788c */ /* 0x000fe2000bf04270 */
[----:B------:R-:W-:Y:S02]  /*11660*/  LEA R116, P5, R249, R3, 0x2 ;  /* 0x00000003f9747211 */ /* 0x000fe400078a10ff */
[----:B------:R-:W-:-:S02]  /*11670*/  LEA.HI.X.SX32 R57, R247, R0, 0x2, P3 ;  /* 0x00000000f7397211 */ /* 0x000fc400018f16ff */
[-C--:B------:R-:W-:Y:S01]  /*11680*/  LEA.HI.X.SX32 R73, R248, R0.reuse, 0x2, P4 ;  /* 0x00000000f8497211 */ /* 0x080fe200020f16ff */
[----:B------:R-:W-:Y:S01]  /*11690*/  STL.64 [R1+0x288], R108 ;  /* 0x0002886c01007387 */ /* 0x000fe20000100a00 */
[-C--:B------:R-:W-:Y:S01]  /*116a0*/  LEA R4, P2, R81, R3.reuse, 0x2 ;  /* 0x0000000351047211 */ /* 0x080fe200078410ff */
[----:B------:R-:W4:Y:S01]  /*116b0*/  LDC R245, c[0x0][0x230] ;  /* 0x00008c00fff57b82 */ /* 0x000f220000000800 */
[-C--:B---3--:R-:W-:Y:S01]  /*116c0*/  LEA R64, P1, R251, R3.reuse, 0x2 ;  /* 0x00000003fb407211 */ /* 0x088fe200078210ff */
[----:B------:R-:W-:Y:S01]  /*116d0*/  STL.64 [R1+0x290], R78 ;  /* 0x0002904e01007387 */ /* 0x000fe20000100a00 */
[-C--:B------:R-:W-:Y:S02]  /*116e0*/  LEA.HI.X.SX32 R117, R249, R0.reuse, 0x2, P5 ;  /* 0x00000000f9757211 */ /* 0x080fe400028f16ff */
[-C--:B------:R-:W-:Y:S01]  /*116f0*/  LEA R124, P3, R80, R3.reuse, 0x2 ;  /* 0x00000003507c7211 */ /* 0x080fe200078610ff */
[----:B------:R-:W-:Y:S01]  /*11700*/  STL.64 [R1+0x298], R56 ;  /* 0x0002983801007387 */ /* 0x000fe20000100a00 */
[-C--:B------:R-:W-:Y:S01]  /*11710*/  LEA.HI.X.SX32 R87, R250, R0.reuse, 0x2, P6 ;  /* 0x00000000fa577211 */ /* 0x080fe200030f16ff */
[----:B------:R-:W-:Y:S01]  /*11720*/  USEL UR4, URZ, 0x4, !UP0 ;  /* 0x000000043f047887 */ /* 0x000fe2000c000000 */
[-C--:B------:R-:W-:Y:S01]  /*11730*/  LEA R94, P4, R93, R3.reuse, 0x2 ;  /* 0x000000035d5e7211 */ /* 0x080fe200078810ff */
[----:B------:R3:W-:Y:S01]  /*11740*/  STL.64 [R1+0x2a0], R72 ;  /* 0x0002a04801007387 */ /* 0x0007e20000100a00 */
[-C--:B------:R-:W-:Y:S01]  /*11750*/  LEA.HI.X.SX32 R65, R251, R0.reuse, 0x2, P1 ;  /* 0x00000000fb417211 */ /* 0x080fe200008f16ff */
[----:B------:R-:W4:Y:S01]  /*11760*/  LDC R246, c[0x0][0x230] ;  /* 0x00008c00fff67b82 */ /* 0x000f220000000800 */
[----:B------:R-:W-:Y:S01]  /*11770*/  LEA.HI.X.SX32 R5, R81, R0, 0x2, P2 ;  /* 0x0000000051057211 */ /* 0x000fe200010f16ff */
[----:B------:R-:W-:Y:S01]  /*11780*/  STL.64 [R1+0x2a8], R116 ;  /* 0x0002a87401007387 */ /* 0x000fe20000100a00 */
[----:B------:R-:W-:-:S02]  /*11790*/  LEA R88, P6, R85, R3, 0x2 ;  /* 0x0000000355587211 */ /* 0x000fc400078c10ff */
        /* <DEDUP_REMOVED lines=8> */
[----:B------:R3:W-:Y:S01]  /*11820*/  STL.64 [R1+0x2c0], R4 ;  /* 0x0002c00401007387 */ /* 0x0007e20000100a00 */
[----:B------:R-:W-:Y:S01]  /*11830*/  LEA.HI.X.SX32 R73, R92, R0, 0x2, P5 ;  /* 0x000000005c497211 */ /* 0x000fe200028f16ff */
[----:B------:R-:W4:Y:S01]  /*11840*/  LDC R249, c[0x0][0x230] ;  /* 0x00008c00fff97b82 */ /* 0x000f220000000800 */
[----:B------:R-:W-:-:S02]  /*11850*/  LEA R80, P3, R84, R3, 0x2 ;  /* 0x0000000354507211 */ /* 0x000fc400078610ff */
[-C--:B------:R-:W-:Y:S01]  /*11860*/  LEA.HI.X.SX32 R89, R85, R0.reuse, 0x2, P6 ;  /* 0x0000000055597211 */ /* 0x080fe200030f16ff */
[----:B------:R-:W-:Y:S01]  /*11870*/  STL.64 [R1+0x2c8], R124 ;  /* 0x0002c87c01007387 */ /* 0x000fe20000100a00 */
[-C--:B------:R-:W-:Y:S02]  /*11880*/  LEA.HI.X.SX32 R133, R63, R0.reuse, 0x2, P1 ;  /* 0x000000003f857211 */ /* 0x080fe400008f16ff */
[----:B------:R-:W-:Y:S01]  /*11890*/  LEA.HI.X.SX32 R103, R62, R0, 0x2, P2 ;  /* 0x000000003e677211 */ /* 0x000fe200010f16ff */
[----:B------:R-:W-:Y:S01]  /*118a0*/  STL.64 [R1+0x2d0], R94 ;  /* 0x0002d05e01007387 */ /* 0x000fe20000100a00 */
[----:B-1----:R-:W-:Y:S01]  /*118b0*/  LOP3.LUT R147, R146, 0x3f, RZ, 0xc0, !PT ;  /* 0x0000003f92937812 */ /* 0x002fe200078ec0ff */
[----:B------:R-:W1:Y:S01]  /*118c0*/  LDC R250, c[0x0][0x230] ;  /* 0x00008c00fffa7b82 */ /* 0x000e620000000800 */
[-C--:B---3--:R-:W-:Y:S01]  /*118d0*/  LEA R4, P4, R77, R3.reuse, 0x2 ;  /* 0x000000034d047211 */ /* 0x088fe200078810ff */
[----:B------:R-:W-:Y:S01]  /*118e0*/  STL.64 [R1+0x2d8], R72 ;  /* 0x0002d84801007387 */ /* 0x000fe20000100a00 */
[----:B------:R-:W-:-:S02]  /*118f0*/  LEA R140, P5, R76, R3, 0x2 ;  /* 0x000000034c8c7211 */ /* 0x000fc400078a10ff */
[-C--:B------:R-:W-:Y:S01]  /*11900*/  LEA.HI.X.SX32 R81, R84, R0.reuse, 0x2, P3 ;  /* 0x0000000054517211 */ /* 0x080fe200018f16ff */
[----:B------:R3:W-:Y:S01]  /*11910*/  STL.64 [R1+0x2e0], R88 ;  /* 0x0002e05801007387 */ /* 0x0007e20000100a00 */
[-C--:B------:R-:W-:Y:S01]  /*11920*/  LEA R110, P6, R71, R3.reuse, 0x2 ;  /* 0x00000003476e7211 */ /* 0x080fe200078c10ff */
[----:B------:R-:W1:Y:S01]  /*11930*/  LDC R251, c[0x0][0x230] ;  /* 0x00008c00fffb7b82 */ /* 0x000e620000000800 */
[-C--:B------:R-:W-:Y:S01]  /*11940*/  LEA.HI.X.SX32 R5, R77, R0.reuse, 0x2, P4 ;  /* 0x000000004d057211 */ /* 0x080fe200020f16ff */
[----:B------:R-:W-:Y:S01]  /*11950*/  STL.64 [R1+0x2e8], R132 ;  /* 0x0002e88401007387 */ /* 0x000fe20000100a00 */
[-C--:B------:R-:W-:Y:S02]  /*11960*/  LEA R62, P2, R9, R3.reuse, 0x2 ;  /* 0x00000003093e7211 */ /* 0x080fe400078410ff */
[----:B------:R-:W-:Y:S01]  /*11970*/  LEA R148, P3, R8, R3, 0x2 ;  /* 0x0000000308947211 */ /* 0x000fe200078610ff */
[----:B------:R-:W-:Y:S01]  /*11980*/  STL.64 [R1+0x2f0], R102 ;  /* 0x0002f06601007387 */ /* 0x000fe20000100a00 */
[----:B------:R-:W-:-:S02]  /*11990*/  LEA.HI.X.SX32 R141, R76, R0, 0x2, P5 ;  /* 0x000000004c8d7211 */ /* 0x000fc400028f16ff */
[-C--:B---3--:R-:W-:Y:S01]  /*119a0*/  LEA R88, P1, R70, R3.reuse, 0x2 ;  /* 0x0000000346587211 */ /* 0x088fe200078210ff */
[----:B------:R-:W-:Y:S01]  /*119b0*/  STL.64 [R1+0x2f8], R80 ;  /* 0x0002f85001007387 */ /* 0x000fe20000100a00 */
[-C--:B------:R-:W-:Y:S02]  /*119c0*/  LEA R118, P4, R15, R3.reuse, 0x2 ;  /* 0x000000030f767211 */ /* 0x080fe400078810ff */
[-C--:B------:R-:W-:Y:S01]  /*119d0*/  LEA.HI.X.SX32 R111, R71, R0.reuse, 0x2, P6 ;  /* 0x00000000476f7211 */ /* 0x080fe200030f16ff */
[----:B------:R3:W-:Y:S01]  /*119e0*/  STL.64 [R1+0x300], R4 ;  /* 0x0003000401007387 */ /* 0x0007e20000100a00 */
[----:B------:R-:W-:Y:S02]  /*119f0*/  LEA R96, P5, R14, R3, 0x2 ;  /* 0x000000030e607211 */ /* 0x000fe400078a10ff */
[-C--:B------:R-:W-:Y:S02]  /*11a00*/  LEA.HI.X.SX32 R89, R70, R0.reuse, 0x2, P1 ;  /* 0x0000000046597211 */ /* 0x080fe400008f16ff */
[-C--:B------:R-:W-:Y:S01]  /*11a10*/  LEA.HI.X.SX32 R63, R9, R0.reuse, 0x2, P2 ;  /* 0x00000000093f7211 */ /* 0x080fe200010f16ff */
[----:B------:R-:W-:Y:S01]  /*11a20*/  STL.64 [R1+0x308], R140 ;  /* 0x0003088c01007387 */ /* 0x000fe20000100a00 */
[----:B------:R-:W-:-:S02]  /*11a30*/  LEA.HI.X.SX32 R149, R8, R0, 0x2, P3 ;  /* 0x0000000008957211 */ /* 0x000fc400018f16ff */
[-C--:B------:R-:W-:Y:S02]  /*11a40*/  LEA.HI.X.SX32 R119, R15, R0.reuse, 0x2, P4 ;  /* 0x000000000f777211 */ /* 0x080fe400020f16ff */
[CC--:B---3--:R-:W-:Y:S01]  /*11a50*/  LEA R4, P6, R69.reuse, R3.reuse, 0x2 ;  /* 0x0000000345047211 */ /* 0x0c8fe200078c10ff */
[----:B------:R-:W-:Y:S01]  /*11a60*/  STL.64 [R1+0x310], R110 ;  /* 0x0003106e01007387 */ /* 0x000fe20000100a00 */
[-C--:B------:R-:W-:Y:S02]  /*11a70*/  LEA.HI.X.SX32 R97, R14, R0.reuse, 0x2, P5 ;  /* 0x000000000e617211 */ /* 0x080fe400028f16ff */
[-C--:B------:R-:W-:Y:S01]  /*11a80*/  LEA R156, P1, R68, R3.reuse, 0x2 ;  /* 0x00000003449c7211 */ /* 0x080fe200078210ff */
[----:B------:R-:W-:Y:S01]  /*11a90*/  STL.64 [R1+0x318], R88 ;  /* 0x0003185801007387 */ /* 0x000fe20000100a00 */
[----:B------:R-:W-:Y:S02]  /*11aa0*/  LEA.HI.X.SX32 R5, R69, R0, 0x2, P6 ;  /* 0x0000000045057211 */ /* 0x000fe400030f16ff */
[-C--:B------:R-:W-:Y:S01]  /*11ab0*/  LEA R126, P2, R23, R3.reuse, 0x2 ;  /* 0x00000003177e7211 */ /* 0x080fe200078410ff */
[----:B------:R3:W-:Y:S01]  /*11ac0*/  STL.64 [R1+0x320], R62 ;  /* 0x0003203e01007387 */ /* 0x0007e20000100a00 */
[----:B------:R-:W-:-:S02]  /*11ad0*/  LEA R8, P3, R22, R3, 0x2 ;  /* 0x0000000316087211 */ /* 0x000fc400078610ff */
[-C--:B------:R-:W-:Y:S01]  /*11ae0*/  LEA R14, P5, R17, R3.reuse, 0x2 ;  /* 0x00000003110e7211 */ /* 0x080fe200078a10ff */
[----:B------:R-:W-:Y:S01]  /*11af0*/  STL.64 [R1+0x328], R148 ;  /* 0x0003289401007387 */ /* 0x000fe20000100a00 */
[-C--:B------:R-:W-:Y:S02]  /*11b00*/  LEA R134, P6, R16, R3.reuse, 0x2 ;  /* 0x0000000310867211 */ /* 0x080fe400078c10ff */
[-C--:B------:R-:W-:Y:S01]  /*11b10*/  LEA.HI.X.SX32 R157, R68, R0.reuse, 0x2, P1 ;  /* 0x00000000449d7211 */ /* 0x080fe200008f16ff */
[----:B------:R-:W-:Y:S01]  /*11b20*/  STL.64 [R1+0x330], R118 ;  /* 0x0003307601007387 */ /* 0x000fe20000100a00 */
[-C--:B------:R-:W-:Y:S02]  /*11b30*/  LEA R104, P1, R30, R3.reuse, 0x2 ;  /* 0x000000031e687211 */ /* 0x080fe400078210ff */
[----:B---3--:R-:W-:Y:S01]  /*11b40*/  LEA R62, P4, R31, R3, 0x2 ;  /* 0x000000031f3e7211 */ /* 0x008fe200078810ff */
[----:B------:R-:W-:Y:S01]  /*11b50*/  STL.64 [R1+0x338], R96 ;  /* 0x0003386001007387 */ /* 0x000fe20000100a00 */
[----:B------:R-:W-:-:S02]  /*11b60*/  LEA.HI.X.SX32 R127, R23, R0, 0x2, P2 ;  /* 0x00000000177f7211 */ /* 0x000fc400010f16ff */
[-C--:B------:R-:W-:Y:S01]  /*11b70*/  LEA.HI.X.SX32 R9, R22, R0.reuse, 0x2, P3 ;  /* 0x0000000016097211 */ /* 0x080fe200018f16ff */
[----:B------:R3:W-:Y:S01]  /*11b80*/  STL.64 [R1+0x340], R4 ;  /* 0x0003400401007387 */ /* 0x0007e20000100a00 */
[-C--:B------:R-:W-:Y:S02]  /*11b90*/  LEA.HI.X.SX32 R63, R31, R0.reuse, 0x2, P4 ;  /* 0x000000001f3f7211 */ /* 0x080fe400020f16ff */
[-C--:B------:R-:W-:Y:S02]  /*11ba0*/  LEA R22, P3, R47, R3.reuse, 0x2 ;  /* 0x000000032f167211 */ /* 0x080fe400078610ff */
[-C--:B------:R-:W-:Y:S01]  /*11bb0*/  LEA.HI.X.SX32 R15, R17, R0.reuse, 0x2, P5 ;  /* 0x00000000110f7211 */ /* 0x080fe200028f16ff */
[----:B------:R-:W-:Y:S01]  /*11bc0*/  STL.64 [R1+0x738], R156 ;  /* 0x0007389c01007387 */ /* 0x000fe20000100a00 */
[----:B------:R-:W-:Y:S02]  /*11bd0*/  LEA R142, P4, R39, R3, 0x2 ;  /* 0x00000003278e7211 */ /* 0x000fe400078810ff */
[----:B------:R-:W-:-:S02]  /*11be0*/  LEA.HI.X.SX32 R135, R16, R0, 0x2, P6 ;  /* 0x0000000010877211 */ /* 0x000fc400030f16ff */
[CC--:B---3--:R-:W-:Y:S01]  /*11bf0*/  LEA R4, P2, R61.reuse, R3.reuse, 0x2 ;  /* 0x000000033d047211 */ /* 0x0c8fe200078410ff */
[----:B------:R-:W-:Y:S01]  /*11c00*/  STL.64 [R1+0x748], R126 ;  /* 0x0007487e01007387 */ /* 0x000fe20000100a00 */
[----:B------:R-:W-:Y:S02]  /*11c10*/  LEA R16, P6, R46, R3, 0x2 ;  /* 0x000000032e107211 */ /* 0x000fe400078c10ff */
[-C--:B------:R-:W-:Y:S01]  /*11c20*/  LEA.HI.X.SX32 R105, R30, R0.reuse, 0x2, P1 ;  /* 0x000000001e697211 */ /* 0x080fe200008f16ff */
[----:B------:R-:W-:Y:S01]  /*11c30*/  STL.64 [R1+0x758], R62 ;  /* 0x0007583e01007387 */ /* 0x000fe20000100a00 */
[-C--:B------:R-:W-:Y:S02]  /*11c40*/  LEA.HI.X.SX32 R5, R61, R0.reuse, 0x2, P2 ;  /* 0x000000003d057211 */ /* 0x080fe400010f16ff */
[-C--:B------:R-:W-:Y:S01]  /*11c50*/  LEA.HI.X.SX32 R23, R47, R0.reuse, 0x2, P3 ;  /* 0x000000002f177211 */ /* 0x080fe200018f16ff */
[----:B------:R-:W-:Y:S01]  /*11c60*/  STL.64 [R1+0x760], R14 ;  /* 0x0007600e01007387 */ /* 0x000fe20000100a00 */
[----:B------:R-:W-:-:S02]  /*11c70*/  LEA.HI.X.SX32 R143, R39, R0, 0x2, P4 ;  /* 0x00000000278f7211 */ /* 0x000fc400020f16ff */
[-C--:B------:R-:W-:Y:S01]  /*11c80*/  LEA R112, P5, R38, R3.reuse, 0x2 ;  /* 0x0000000326707211 */ /* 0x080fe200078a10ff */
[----:B------:R-:W-:Y:S01]  /*11c90*/  STL.64 [R1+0x768], R134 ;  /* 0x0007688601007387 */ /* 0x000fe20000100a00 */
[-C--:B------:R-:W-:Y:S02]  /*11ca0*/  LEA.HI.X.SX32 R17, R46, R0.reuse, 0x2, P6 ;  /* 0x000000002e117211 */ /* 0x080fe400030f16ff */
[-C--:B------:R-:W-:Y:S01]  /*11cb0*/  LEA R30, P1, R33, R3.reuse, 0x2 ;  /* 0x00000003211e7211 */ /* 0x080fe200078210ff */
[----:B------:R-:W-:Y:S01]  /*11cc0*/  STL.64 [R1+0x770], R104 ;  /* 0x0007706801007387 */ /* 0x000fe20000100a00 */
[-C--:B------:R-:W-:Y:S02]  /*11cd0*/  LEA R150, P2, R32, R3.reuse, 0x2 ;  /* 0x0000000320967211 */ /* 0x080fe400078410ff */
[----:B------:R-:W-:Y:S01]  /*11ce0*/  LEA R120, P3, R25, R3, 0x2 ;  /* 0x0000000319787211 */ /* 0x000fe200078610ff */
[----:B------:R3:W-:Y:S01]  /*11cf0*/  STL.64 [R1+0x778], R4 ;  /* 0x0007780401007387 */ /* 0x0007e20000100a00 */
[----:B------:R-:W-:-:S03]  /*11d00*/  LEA.HI.X.SX32 R113, R38, R0, 0x2, P5 ;  /* 0x0000000026717211 */ /* 0x000fc600028f16ff */
[----:B------:R-:W-:Y:S01]  /*11d10*/  STL.64 [R1+0x780], R22 ;  /* 0x0007801601007387 */ /* 0x000fe20000100a00 */
[-C--:B------:R-:W-:Y:S02]  /*11d20*/  LEA R38, P5, R55, R3.reuse, 0x2 ;  /* 0x0000000337267211 */ /* 0x080fe400078a10ff */
[-C--:B------:R-:W-:Y:S01]  /*11d30*/  LEA.HI.X.SX32 R31, R33, R0.reuse, 0x2, P1 ;  /* 0x00000000211f7211 */ /* 0x080fe200008f16ff */
[----:B------:R-:W-:Y:S01]  /*11d40*/  STL.64 [R1+0x788], R142 ;  /* 0x0007888e01007387 */ /* 0x000fe20000100a00 */
[-C--:B------:R-:W-:Y:S02]  /*11d50*/  LEA.HI.X.SX32 R151, R32, R0.reuse, 0x2, P2 ;  /* 0x0000000020977211 */ /* 0x080fe400010f16ff */
[-C--:B---3--:R-:W-:Y:S01]  /*11d60*/  LEA R4, P4, R24, R3.reuse, 0x2 ;  /* 0x0000000318047211 */ /* 0x088fe200078810ff */
[----:B------:R3:W-:Y:S01]  /*11d70*/  STL.64 [R1+0x798], R16 ;  /* 0x0007981001007387 */ /* 0x0007e20000100a00 */
[----:B------:R-:W-:Y:S02]  /*11d80*/  LEA R32, P2, R48, R3, 0x2 ;  /* 0x0000000330207211 */ /* 0x000fe400078410ff */
[-C--:B------:R-:W-:Y:S01]  /*11d90*/  LEA.HI.X.SX32 R121, R25, R0.reuse, 0x2, P3 ;  /* 0x0000000019797211 */ /* 0x080fe200018f16ff */
[----:B------:R-:W-:Y:S01]  /*11da0*/  STL.64 [R1+0x790], R112 ;  /* 0x0007907001007387 */ /* 0x000fe20000100a00 */
[----:B------:R-:W-:-:S02]  /*11db0*/  LEA.HI.X.SX32 R5, R24, R0, 0x2, P4 ;  /* 0x0000000018057211 */ /* 0x000fc400020f16ff */
[----:B------:R-:W-:Y:S01]  /*11dc0*/  LEA.HI.X.SX32 R39, R55, R0, 0x2, P5 ;  /* 0x0000000037277211 */ /* 0x000fe200028f16ff */
[----:B------:R-:W-:Y:S01]  /*11dd0*/  STL.64 [R1+0x7a0], R30 ;  /* 0x0007a01e01007387 */ /* 0x000fe20000100a00 */
[----:B---3--:R-:W-:-:S03]  /*11de0*/  LEA R16, P6, R54, R3, 0x2 ;  /* 0x0000000336107211 */ /* 0x008fc600078c10ff */
[----:B------:R-:W-:Y:S01]  /*11df0*/  STL.64 [R1+0x7a8], R150 ;  /* 0x0007a89601007387 */ /* 0x000fe20000100a00 */
[-C--:B------:R-:W-:Y:S02]  /*11e00*/  LEA R128, P1, R49, R3.reuse, 0x2 ;  /* 0x0000000331807211 */ /* 0x080fe400078210ff */
[-C--:B------:R-:W-:Y:S01]  /*11e10*/  LEA.HI.X.SX32 R17, R54, R0.reuse, 0x2, P6 ;  /* 0x0000000036117211 */ /* 0x080fe200030f16ff */
[----:B------:R-:W-:Y:S01]  /*11e20*/  STL.64 [R1+0x7b0], R120 ;  /* 0x0007b07801007387 */ /* 0x000fe20000100a00 */
[-C--:B------:R-:W-:Y:S02]  /*11e30*/  LEA.HI.X.SX32 R33, R48, R0.reuse, 0x2, P2 ;  /* 0x0000000030217211 */ /* 0x080fe400010f16ff */
[-C--:B------:R-:W-:Y:S01]  /*11e40*/  LEA R46, P3, R45, R3.reuse, 0x2 ;  /* 0x000000032d2e7211 */ /* 0x080fe200078610ff */
[----:B------:R3:W-:Y:S01]  /*11e50*/  STL.64 [R1+0x7b8], R4 ;  /* 0x0007b80401007387 */ /* 0x0007e20000100a00 */
[-C--:B------:R-:W-:Y:S02]  /*11e60*/  LEA R24, P4, R44, R3.reuse, 0x2 ;  /* 0x000000032c187211 */ /* 0x080fe400078810ff */
[----:B------:R-:W-:Y:S01]  /*11e70*/  LEA R136, P5, R41, R3, 0x2 ;  /* 0x0000000329887211 */ /* 0x000fe200078a10ff */
[----:B------:R-:W-:Y:S01]  /*11e80*/  STL.64 [R1+0x7c0], R38 ;  /* 0x0007c02601007387 */ /* 0x000fe20000100a00 */
[----:B------:R-:W-:-:S02]  /*11e90*/  LEA.HI.X.SX32 R129, R49, R0, 0x2, P1 ;  /* 0x0000000031817211 */ /* 0x000fc400008f16ff */
[-C--:B------:R-:W-:Y:S01]  /*11ea0*/  LEA R54, P1, R60, R3.reuse, 0x2 ;  /* 0x000000033c367211 */ /* 0x080fe200078210ff */
[----:B------:R-:W-:Y:S01]  /*11eb0*/  STL.64 [R1+0x7c8], R16 ;  /* 0x0007c81001007387 */ /* 0x000fe20000100a00 */
[-C--:B------:R-:W-:Y:S02]  /*11ec0*/  LEA.HI.X.SX32 R47, R45, R0.reuse, 0x2, P3 ;  /* 0x000000002d2f7211 */ /* 0x080fe400018f16ff */
[-C--:B---3--:R-:W-:Y:S01]  /*11ed0*/  LEA R4, P6, R40, R3.reuse, 0x2 ;  /* 0x0000000328047211 */ /* 0x088fe200078c10ff */
[----:B------:R3:W-:Y:S01]  /*11ee0*/  STL.64 [R1+0x7d8], R32 ;  /* 0x0007d82001007387 */ /* 0x0007e20000100a00 */
[-C--:B------:R-:W-:Y:S02]  /*11ef0*/  LEA.HI.X.SX32 R25, R44, R0.reuse, 0x2, P4 ;  /* 0x000000002c197211 */ /* 0x080fe400020f16ff */
[----:B------:R-:W-:Y:S02]  /*11f00*/  LEA R48, P3, R52, R3, 0x2 ;  /* 0x0000000334307211 */ /* 0x000fe400078610ff */
[-C--:B------:R-:W-:Y:S01]  /*11f10*/  LEA.HI.X.SX32 R137, R41, R0.reuse, 0x2, P5 ;  /* 0x0000000029897211 */ /* 0x080fe200028f16ff */
[----:B------:R-:W-:Y:S01]  /*11f20*/  STL.64 [R1+0x7d0], R128 ;  /* 0x0007d08001007387 */ /* 0x000fe20000100a00 */
[----:B------:R-:W-:-:S02]  /*11f30*/  LEA.HI.X.SX32 R5, R40, R0, 0x2, P6 ;  /* 0x0000000028057211 */ /* 0x000fc400030f16ff */
[-C--:B------:R-:W-:Y:S02]  /*11f40*/  LEA.HI.X.SX32 R55, R60, R0.reuse, 0x2, P1 ;  /* 0x000000003c377211 */ /* 0x080fe400008f16ff */
[CC--:B---3--:R-:W-:Y:S01]  /*11f50*/  LEA R32, P2, R53.reuse, R3.reuse, 0x2 ;  /* 0x0000000335207211 */ /* 0x0c8fe200078410ff */
[----:B------:R-:W-:Y:S01]  /*11f60*/  STL.64 [R1+0x7e0], R46 ;  /* 0x0007e02e01007387 */ /* 0x000fe20000100a00 */
[-C--:B------:R-:W-:Y:S02]  /*11f70*/  LEA.HI.X.SX32 R49, R52, R0.reuse, 0x2, P3 ;  /* 0x0000000034317211 */ /* 0x080fe400018f16ff */
[-C--:B------:R-:W-:Y:S01]  /*11f80*/  LEA.HI.X.SX32 R33, R53, R0.reuse, 0x2, P2 ;  /* 0x0000000035217211 */ /* 0x080fe200010f16ff */
[----:B------:R-:W-:Y:S01]  /*11f90*/  STL.64 [R1+0x7e8], R24 ;  /* 0x0007e81801007387 */ /* 0x000fe20000100a00 */
[CC--:B------:R-:W-:Y:S02]  /*11fa0*/  LEA R44, P4, R37.reuse, R3.reuse, 0x2 ;  /* 0x00000003252c7211 */ /* 0x0c0fe400078810ff */
[----:B------:R-:W-:Y:S01]  /*11fb0*/  LEA R62, P5, R36, R3, 0x2 ;  /* 0x00000003243e7211 */ /* 0x000fe200078a10ff */
[----:B------:R-:W-:Y:S01]  /*11fc0*/  STL.64 [R1+0x7f0], R136 ;  /* 0x0007f08801007387 */ /* 0x000fe20000100a00 */
[----:B------:R-:W-:-:S03]  /*11fd0*/  LEA.HI.X.SX32 R45, R37, R0, 0x2, P4 ;  /* 0x00000000252d7211 */ /* 0x000fc600020f16ff */
[----:B------:R3:W-:Y:S01]  /*11fe0*/  STL.64 [R1+0x7f8], R4 ;  /* 0x0007f80401007387 */ /* 0x0007e20000100a00 */
[----:B------:R-:W-:-:S03]  /*11ff0*/  LEA.HI.X.SX32 R63, R36, R0, 0x2, P5 ;  /* 0x00000000243f7211 */ /* 0x000fc600028f16ff */
[----:B------:R-:W-:Y:S01]  /*12000*/  STL.64 [R1+0x800], R54 ;  /* 0x0008003601007387 */ /* 0x000fe20000100a00 */
[----:B------:R-:W-:-:S03]  /*12010*/  LEA R40, P6, R29, R3, 0x2 ;  /* 0x000000031d287211 */ /* 0x000fc600078c10ff */
[----:B------:R-:W-:Y:S01]  /*12020*/  STL.64 [R1+0x808], R32 ;  /* 0x0008082001007387 */ /* 0x000fe20000100a00 */
[-C--:B------:R-:W-:Y:S02]  /*12030*/  LEA R144, P1, R28, R3.reuse, 0x2 ;  /* 0x000000031c907211 */ /* 0x080fe400078210ff */
[-C--:B------:R-:W-:Y:S01]  /*12040*/  LEA R70, P3, R20, R3.reuse, 0x2 ;  /* 0x0000000314467211 */ /* 0x080fe200078610ff */
[----:B------:R2:W-:Y:S01]  /*12050*/  STL.64 [R1+0x810], R48 ;  /* 0x0008103001007387 */ /* 0x0005e20000100a00 */
[-C--:B---3--:R-:W-:Y:S02]  /*12060*/  LEA R4, P2, R21, R3.reuse, 0x2 ;  /* 0x0000000315047211 */ /* 0x088fe400078410ff */
[----:B------:R-:W-:Y:S02]  /*12070*/  LEA R152, P5, R12, R3, 0x2 ;  /* 0x000000030c987211 */ /* 0x000fe400078a10ff */
[-C--:B------:R-:W-:Y:S02]  /*12080*/  LEA.HI.X.SX32 R41, R29, R0.reuse, 0x2, P6 ;  /* 0x000000001d297211 */ /* 0x080fe400030f16ff */
[----:B------:R-:W-:-:S02]  /*12090*/  LEA.HI.X.SX32 R145, R28, R0, 0x2, P1 ;  /* 0x000000001c917211 */ /* 0x000fc400008f16ff */
[----:B--2---:R-:W-:Y:S02]  /*120a0*/  LEA R48, P4, R13, R3, 0x2 ;  /* 0x000000030d307211 */ /* 0x004fe400078810ff */
[-C--:B------:R-:W-:Y:S02]  /*120b0*/  LEA.HI.X.SX32 R5, R21, R0.reuse, 0x2, P2 ;  /* 0x0000000015057211 */ /* 0x080fe400010f16ff */
[-C--:B------:R-:W-:Y:S02]  /*120c0*/  LEA.HI.X.SX32 R71, R20, R0.reuse, 0x2, P3 ;  /* 0x0000000014477211 */ /* 0x080fe400018f16ff */
[-C--:B------:R-:W-:Y:S02]  /*120d0*/  LEA.HI.X.SX32 R49, R13, R0.reuse, 0x2, P4 ;  /* 0x000000000d317211 */ /* 0x080fe400020f16ff */
[----:B------:R-:W-:Y:S01]  /*120e0*/  LEA.HI.X.SX32 R153, R12, R0, 0x2, P5 ;  /* 0x000000000c997211 */ /* 0x000fe200028f16ff */
[----:B------:R-:W-:Y:S01]  /*120f0*/  VIADD R0, R155, 0xffffffff ;  /* 0xffffffff9b007836 */ /* 0x000fe20000000000 */
[----:B------:R-:W2:Y:S08]  /*12100*/  LDC R13, c[0x0][0x230] ;  /* 0x00008c00ff0d7b82 */ /* 0x000eb00000000800 */
[----:B------:R-:W3:Y:S01]  /*12110*/  LDC R155, c[0x0][0x230] ;  /* 0x00008c00ff9b7b82 */ /* 0x000ee20000000800 */
[----:B------:R-:W-:Y:S01]  /*12120*/  ISETP.GE.U32.AND P2, PT, R0, 0x7fffffc0, PT ;  /* 0x7fffffc00000780c */ /* 0x000fe20003f46070 */
[----:B------:R-:W-:Y:S01]  /*12130*/  STL.64 [R1+0x818], R44 ;  /* 0x0008182c01007387 */ /* 0x000fe20000100a00 */
[----:B------:R-:W-:Y:S01]  /*12140*/  IMAD.U32 R3, RZ, RZ, UR4 ;  /* 0x00000004ff037e24 */ /* 0x000fe2000f8e00ff */
[----:B------:R-:W-:-:S02]  /*12150*/  ISETP.GE.AND P0, PT, R147, UR5, PT ;  /* 0x0000000593007c0c */ /* 0x000fc4000bf06270 */
[----:B------:R-:W-:Y:S04]  /*12160*/  STL.64 [R1+0x820], R62 ;  /* 0x0008203e01007387 */ /* 0x000fe80000100a00 */
[----:B------:R-:W-:Y:S01]  /*12170*/  STL.64 [R1+0x828], R40 ;  /* 0x0008282801007387 */ /* 0x000fe20000100a00 */
[----:B------:R-:W-:-:S03]  /*12180*/  SEL R3, R3, RZ, !P0 ;  /* 0x000000ff03037207 */ /* 0x000fc60004000000 */
[----:B------:R-:W-:Y:S04]  /*12190*/  STL.64 [R1+0x830], R144 ;  /* 0x0008309001007387 */ /* 0x000fe80000100a00 */
[----:B------:R4:W-:Y:S01]  /*121a0*/  STL.64 [R1+0x838], R4 ;  /* 0x0008380401007387 */ /* 0x0009e20000100a00 */
[----:B---3--:R-:W-:Y:S02]  /*121b0*/  IADD3 R0, R155, -0x4, RZ ;  /* 0xfffffffc9b007810 */ /* 0x008fe40007ffe0ff */
[----:B------:R-:W3:Y:S01]  /*121c0*/  LDC R155, c[0x0][0x230] ;  /* 0x00008c00ff9b7b82 */ /* 0x000ee20000000800 */
[----:B------:R-:W-:Y:S01]  /*121d0*/  ISETP.NE.U32.AND P6, PT, R3, RZ, PT ;  /* 0x000000ff0300720c */ /* 0x000fe20003fc5070 */
[----:B------:R-:W-:-:S06]  /*121e0*/  VIADD R3, R154, 0xfffffffd ;  /* 0xfffffffd9a037836 */ /* 0x000fcc0000000000 */
[----:B----4-:R-:W4:Y:S01]  /*121f0*/  LDC R5, c[0x0][0x230] ;  /* 0x00008c00ff057b82 */ /* 0x010f220000000800 */
[----:B------:R-:W-:Y:S01]  /*12200*/  IMAD.SHL.U32 R12, R146, 0x10, RZ ;  /* 0x00000010920c7824 */ /* 0x000fe200078e00ff */
[----:B------:R-:W-:Y:S01]  /*12210*/  UMOV UR4, 0x400 ;  /* 0x0000040000047882 */ /* 0x000fe20000000000 */
[----:B------:R-:W-:Y:S01]  /*12220*/  ISETP.GE.U32.AND P5, PT, R0, 0x7fffffbd, PT ;  /* 0x7fffffbd0000780c */ /* 0x000fe20003fa6070 */
[----:B------:R-:W-:-:S04]  /*12230*/  ULEA UR61, UR61, UR4, 0x18 ;  /* 0x000000043d3d7291 */ /* 0x000fc8000f8ec03f */
[----:B------:R-:W1:Y:S01]  /*12240*/  LDC R154, c[0x0][0x230] ;  /* 0x00008c00ff9a7b82 */ /* 0x000e620000000800 */
[----:B------:R-:W-:Y:S02]  /*12250*/  LOP3.LUT R0, R12, 0x70, RZ, 0xc0, !PT ;  /* 0x000000700c007812 */ /* 0x000fe400078ec0ff */
[----:B------:R-:W-:Y:S01]  /*12260*/  LOP3.LUT R146, R146, 0x7f, RZ, 0xc0, !PT ;  /* 0x0000007f92927812 */ /* 0x000fe200078ec0ff */
[----:B--2---:R-:W-:Y:S01]  /*12270*/  VIADD R4, R13, 0xfffffffe ;  /* 0xfffffffe0d047836 */ /* 0x004fe20000000000 */
[----:B------:R-:W-:-:S03]  /*12280*/  ISETP.GE.U32.AND P4, PT, R3, 0x7fffffbe, PT ;  /* 0x7fffffbe0300780c */ /* 0x000fc60003f86070 */
[----:B------:R-:W-:Y:S02]  /*12290*/  IMAD R12, R146, 0x80, R0 ;  /* 0x00000080920c7824 */ /* 0x000fe400078e0200 */
[----:B------:R-:W-:Y:S01]  /*122a0*/  IMAD.U32 R0, RZ, RZ, UR61 ;  /* 0x0000003dff007e24 */ /* 0x000fe2000f8e00ff */
[----:B------:R-:W-:Y:S01]  /*122b0*/  ISETP.GE.U32.AND P3, PT, R4, 0x7fffffbf, PT ;  /* 0x7fffffbf0400780c */ /* 0x000fe20003f66070 */
[----:B---3--:R-:W-:-:S03]  /*122c0*/  VIADD R3, R155, 0xffffffde ;  /* 0xffffffde9b037836 */ /* 0x008fc60000000000 */
[----:B------:R-:W-:Y:S02]  /*122d0*/  IADD3 R247, R12, 0x100000, R0 ;  /* 0x001000000cf77810 */ /* 0x000fe40007ffe000 */
[----:B------:R-:W-:Y:S01]  /*122e0*/  ISETP.GE.U32.AND P1, PT, R3, 0x7fffff9f, PT ;  /* 0x7fffff9f0300780c */ /* 0x000fe20003f26070 */
[----:B----4-:R-:W-:Y:S01]  /*122f0*/  VIADD R3, R5, 0xffffffdd ;  /* 0xffffffdd05037836 */ /* 0x010fe20000000000 */
[----:B------:R-:W-:Y:S01]  /*12300*/  ULDC.64 UR4, c[0x0][0x208] ;  /* 0x0000820000047ab9 */ /* 0x000fe20000000a00 */
[C---:B------:R-:W-:Y:S01]  /*12310*/  IMAD.WIDE R28, R2.reuse, 0x4, R240 ;  /* 0x00000004021c7825 */ /* 0x040fe200078e02f0 */
[----:B------:R-:W-:Y:S01]  /*12320*/  @!PT LDS RZ, [RZ] ;  /* 0x00000000fffff984 */ /* 0x000fe20000000800 */
[----:B------:R-:W-:Y:S01]  /*12330*/  @!PT LDS RZ, [RZ] ;  /* 0x00000000fffff984 */ /* 0x000fe20000000800 */
[----:B------:R-:W-:Y:S01]  /*12340*/  @!PT LDS RZ, [RZ] ;  /* 0x00000000fffff984 */ /* 0x000fe20000000800 */
[----:B------:R-:W-:Y:S03]  /*12350*/  LDGSTS.E [R247+-0x40000], desc[UR4][R240.64], !P2 ;  /* 0xc0000000f0f77fae */ /* 0x000fe6000d121844 */
[----:B------:R-:W-:Y:S01]  /*12360*/  IMAD.WIDE R20, R2, 0x4, R242 ;  /* 0x0000000402147825 */ /* 0x000fe200078e02f2 */
[----:B------:R-:W-:Y:S01]  /*12370*/  LDGSTS.E [R247+-0x3c000], desc[UR4][R242.64], !P2 ;  /* 0xc4000000f2f77fae */ /* 0x000fe2000d121844 */
[----:B------:R-:W-:-:S02]  /*12380*/  ISETP.GE.U32.AND P2, PT, R3, 0x7fffff9e, PT ;  /* 0x7fffff9e0300780c */ /* 0x000fc40003f46070 */
[----:B------:R-:W-:Y:S01]  /*12390*/  IADD3 R3, R6, -0x24, RZ ;  /* 0xffffffdc06037810 */ /* 0x000fe20007ffe0ff */
[----:B-1----:R-:W-:Y:S01]  /*123a0*/  VIADD R4, R154, 0xffffffdf ;  /* 0xffffffdf9a047836 */ /* 0x002fe20000000000 */
[----:B------:R1:W-:Y:S04]  /*123b0*/  LDGSTS.E [R247+-0x3fffc], desc[UR4][R28.64], !P3 ;  /* 0xc00040001cf77fae */ /* 0x0003e8000d921844 */
[----:B------:R2:W-:Y:S01]  /*123c0*/  LDGSTS.E [R247+-0x3bffc], desc[UR4][R20.64], !P3 ;  /* 0xc400400014f77fae */ /* 0x0005e2000d921844 */
[----:B------:R-:W-:Y:S01]  /*123d0*/  ISETP.GE.U32.AND P3, PT, R3, 0x7fffff9d, PT ;  /* 0x7fffff9d0300780c */ /* 0x000fe20003f66070 */
[----:B------:R-:W-:Y:S01]  /*123e0*/  IMAD.SHL.U32 R3, R2, 0x2, RZ ;  /* 0x0000000202037824 */ /* 0x000fe200078e00ff */
[----:B------:R-:W-:Y:S01]  /*123f0*/  ISETP.GE.U32.AND P0, PT, R4, 0x7fffffa0, PT ;  /* 0x7fffffa00400780c */ /* 0x000fe20003f06070 */
[----:B------:R-:W-:Y:S01]  /*12400*/  STL.64 [R1+0x840], R70 ;  /* 0x0008404601007387 */ /* 0x000fe20000100a00 */
[----:B------:R-:W-:-:S02]  /*12410*/  IMAD R4, R2, 0x3, RZ ;  /* 0x0000000302047824 */ /* 0x000fc400078e02ff */
[C---:B------:R-:W-:Y:S01]  /*12420*/  IMAD.WIDE R44, R3.reuse, 0x4, R240 ;  /* 0x00000004032c7825 */ /* 0x040fe200078e02f0 */
[----:B------:R-:W-:Y:S03]  /*12430*/  STL.64 [R1+0x850], R48 ;  /* 0x0008503001007387 */ /* 0x000fe60000100a00 */
[----:B------:R-:W-:Y:S01]  /*12440*/  IMAD.WIDE R36, R3, 0x4, R242 ;  /* 0x0000000403247825 */ /* 0x000fe200078e02f2 */
[----:B------:R-:W-:Y:S04]  /*12450*/  STL.64 [R1+0x848], R152 ;  /* 0x0008489801007387 */ /* 0x000fe80000100a00 */
[----:B------:R1:W-:Y:S01]  /*12460*/  STL.64 [R1+0x740], R28 ;  /* 0x0007401c01007387 */ /* 0x0003e20000100a00 */
[----:B------:R-:W-:-:S03]  /*12470*/  IMAD.SHL.U32 R5, R2, 0x20, RZ ;  /* 0x0000002002057824 */ /* 0x000fc600078e00ff */
[----:B------:R2:W-:Y:S04]  /*12480*/  STL.64 [R1+0x730], R20 ;  /* 0x0007301401007387 */ /* 0x0005e80000100a00 */
[----:B------:R-:W-:Y:S01]  /*12490*/  STL.64 [R1+0x728], R44 ;  /* 0x0007282c01007387 */ /* 0x000fe20000100a00 */
[----:B-1----:R-:W-:-:S03]  /*124a0*/  IMAD.WIDE R28, R4, 0x4, R240 ;  /* 0x00000004041c7825 */ /* 0x002fc600078e02f0 */
[----:B------:R-:W-:Y:S01]  /*124b0*/  LDGSTS.E [R247+-0x3fff8], desc[UR4][R44.64], !P4 ;  /* 0xc00080002cf77fae */ /* 0x000fe2000e121844 */
[----:B--2---:R-:W-:-:S03]  /*124c0*/  IMAD.WIDE R20, R4, 0x4, R242 ;  /* 0x0000000404147825 */ /* 0x004fc600078e02f2 */
[----:B------:R-:W-:Y:S04]  /*124d0*/  STL.64 [R1+0x720], R36 ;  /* 0x0007202401007387 */ /* 0x000fe80000100a00 */
[----:B------:R-:W-:Y:S01]  /*124e0*/  LDGSTS.E [R247+-0x3bff8], desc[UR4][R36.64], !P4 ;  /* 0xc400800024f77fae */ /* 0x000fe2000e121844 */
[----:B------:R-:W-:Y:S02]  /*124f0*/  VIADD R3, R245, 0xfffffffa ;  /* 0xfffffffaf5037836 */ /* 0x000fe40000000000 */
[----:B------:R-:W-:Y:S01]  /*12500*/  VIADD R6, R244, 0xfffffffb ;  /* 0xfffffffbf4067836 */ /* 0x000fe20000000000 */
[----:B------:R1:W-:Y:S01]  /*12510*/  STL.64 [R1+0x718], R28 ;  /* 0x0007181c01007387 */ /* 0x0003e20000100a00 */
[----:B------:R-:W-:Y:S01]  /*12520*/  VIADD R4, R246, 0xfffffff9 ;  /* 0xfffffff9f6047836 */ /* 0x000fe20000000000 */
[----:B------:R-:W2:Y:S02]  /*12530*/  LDC R244, c[0x0][0x230] ;  /* 0x00008c00fff47b82 */ /* 0x000ea40000000800 */
[----:B------:R1:W-:Y:S04]  /*12540*/  LDGSTS.E [R247+-0x3fff4], desc[UR4][R28.64], !P5 ;  /* 0xc000c0001cf77fae */ /* 0x0003e8000e921844 */
[----:B------:R3:W-:Y:S02]  /*12550*/  STL.64 [R1+0x710], R20 ;  /* 0x0007101401007387 */ /* 0x0007e40000100a00 */
[----:B------:R-:W4:Y:S02]  /*12560*/  LDC R245, c[0x0][0x230] ;  /* 0x00008c00fff57b82 */ /* 0x000f240000000800 */
[----:B------:R3:W-:Y:S01]  /*12570*/  LDGSTS.E [R247+-0x3bff4], desc[UR4][R20.64], !P5 ;  /* 0xc400c00014f77fae */ /* 0x0007e2000e921844 */
[----:B-1----:R-:W-:Y:S01]  /*12580*/  IMAD.WIDE R28, R5, 0x4, R240 ;  /* 0x00000004051c7825 */ /* 0x002fe200078e02f0 */
[----:B------:R-:W-:-:S03]  /*12590*/  ISETP.GE.U32.AND P5, PT, R3, 0x7fffffbb, PT ;  /* 0x7fffffbb0300780c */ /* 0x000fc60003fa6070 */
[----:B---3--:R-:W-:Y:S01]  /*125a0*/  IMAD.WIDE R20, R5, 0x4, R242 ;  /* 0x0000000405147825 */ /* 0x008fe200078e02f2 */
[----:B------:R-:W-:Y:S01]  /*125b0*/  ISETP.GE.U32.AND P4, PT, R6, 0x7fffffbc, PT ;  /* 0x7fffffbc0600780c */ /* 0x000fe20003f86070 */
[----:B------:R-:W1:Y:S01]  /*125c0*/  LDC R5, c[0x0][0x230] ;  /* 0x00008c00ff057b82 */ /* 0x000e620000000800 */
[----:B------:R3:W-:Y:S01]  /*125d0*/  LDGSTS.E [R247+-0x38000], desc[UR4][R28.64], !P0 ;  /* 0xc80000001cf77fae */ /* 0x0007e2000c121844 */
[----:B------:R-:W-:-:S03]  /*125e0*/  IMAD R3, R2, 0x21, RZ ;  /* 0x0000002102037824 */ /* 0x000fc600078e02ff */
[----:B------:R3:W-:Y:S03]  /*125f0*/  STL.64 [R1+0x580], R28 ;  /* 0x0005801c01007387 */ /* 0x0007e60000100a00 */
[----:B------:R-:W2:Y:S01]  /*12600*/  LDC R6, c[0x0][0x230] ;  /* 0x00008c00ff067b82 */ /* 0x000ea20000000800 */
[----:B------:R3:W-:Y:S04]  /*12610*/  STL.64 [R1+0x578], R20 ;  /* 0x0005781401007387 */ /* 0x0007e80000100a00 */
[----:B------:R4:W-:Y:S01]  /*12620*/  LDGSTS.E [R247+-0x34000], desc[UR4][R20.64], !P0 ;  /* 0xcc00000014f77fae */ /* 0x0009e2000c121844 */
[----:B------:R-:W-:Y:S01]  /*12630*/  ISETP.GE.U32.AND P0, PT, R4, 0x7fffffba, PT ;  /* 0x7fffffba0400780c */ /* 0x000fe20003f06070 */
[----:B---3--:R-:W-:-:S04]  /*12640*/  IMAD.WIDE R28, R3, 0x4, R240 ;  /* 0x00000004031c7825 */ /* 0x008fc800078e02f0 */
[----:B------:R-:W-:Y:S02]  /*12650*/  VIADD R4, R248, 0xfffffff8 ;  /* 0xfffffff8f8047836 */ /* 0x000fe40000000000 */
[----:B----4-:R-:W-:Y:S01]  /*12660*/  IMAD.WIDE R20, R3, 0x4, R242 ;  /* 0x0000000403147825 */ /* 0x010fe200078e02f2 */
[----:B------:R3:W-:Y:S01]  /*12670*/  STL.64 [R1+0x570], R28 ;  /* 0x0005701c01007387 */ /* 0x0007e20000100a00 */
[----:B------:R-:W-:Y:S01]  /*12680*/  LOP3.LUT R13, R12, 0x10, RZ, 0x3c, !PT ;  /* 0x000000100c0d7812 */ /* 0x000fe200078e3cff */
[----:B------:R-:W4:Y:S01]  /*12690*/  LDC R248, c[0x0][0x230] ;  /* 0x00008c00fff87b82 */ /* 0x000f220000000800 */
[----:B------:R-:W-:Y:S01]  /*126a0*/  IMAD R3, R2, 0x22, RZ ;  /* 0x0000002202037824 */ /* 0x000fe200078e02ff */
[----:B------:R3:W-:Y:S04]  /*126b0*/  LDGSTS.E [R247+-0x37ffc], desc[UR4][R28.64], !P1 ;  /* 0xc80040001cf77fae */ /* 0x0007e8000c921844 */
[----:B------:R1:W-:Y:S04]  /*126c0*/  STL.64 [R1+0x568], R20 ;  /* 0x0005681401007387 */ /* 0x0003e80000100a00 */
[----:B------:R1:W-:Y:S01]  /*126d0*/  LDGSTS.E [R247+-0x33ffc], desc[UR4][R20.64], !P1 ;  /* 0xcc00400014f77fae */ /* 0x0003e2000c921844 */
[----:B------:R-:W-:Y:S01]  /*126e0*/  ISETP.GE.U32.AND P1, PT, R4, 0x7fffffb9, PT ;  /* 0x7fffffb90400780c */ /* 0x000fe20003f26070 */
[----:B---3--:R-:W-:Y:S01]  /*126f0*/  IMAD.WIDE R28, R3, 0x4, R240 ;  /* 0x00000004031c7825 */ /* 0x008fe200078e02f0 */
[----:B------:R-:W-:-:S02]  /*12700*/  IADD3 R4, R249, -0x25, RZ ;  /* 0xffffffdbf9047810 */ /* 0x000fc40007ffe0ff */
[----:B------:R-:W-:Y:S01]  /*12710*/  IADD3 R246, R0, 0x100000, R13 ;  /* 0x0010000000f67810 */ /* 0x000fe20007ffe00d */
[----:B------:R-:W3:Y:S01]  /*12720*/  LDC R249, c[0x0][0x230] ;  /* 0x00008c00fff97b82 */ /* 0x000ee20000000800 */
[----:B------:R2:W-:Y:S01]  /*12730*/  LDGSTS.E [R247+-0x37ff8], desc[UR4][R28.64], !P2 ;  /* 0xc80080001cf77fae */ /* 0x0005e2000d121844 */
[----:B-1----:R-:W-:-:S03]  /*12740*/  IMAD.WIDE R20, R3, 0x4, R242 ;  /* 0x0000000403147825 */ /* 0x002fc600078e02f2 */
[----:B------:R2:W-:Y:S01]  /*12750*/  STL.64 [R1+0x560], R28 ;  /* 0x0005601c01007387 */ /* 0x0005e20000100a00 */
[----:B------:R-:W-:-:S03]  /*12760*/  IMAD R3, R2, 0x23, RZ ;  /* 0x0000002302037824 */ /* 0x000fc600078e02ff */
[----:B------:R1:W-:Y:S01]  /*12770*/  LDGSTS.E [R247+-0x33ff8], desc[UR4][R20.64], !P2 ;  /* 0xcc00800014f77fae */ /* 0x0003e2000d121844 */
[----:B------:R-:W-:Y:S01]  /*12780*/  ISETP.GE.U32.AND P2, PT, R4, 0x7fffff9c, PT ;  /* 0x7fffff9c0400780c */ /* 0x000fe20003f46070 */
[----:B------:R-:W-:Y:S02]  /*12790*/  VIADD R4, R5, 0xffffffda ;  /* 0xffffffda05047836 */ /* 0x000fe40000000000 */
[----:B------:R1:W-:Y:S01]  /*127a0*/  STL.64 [R1+0x558], R20 ;  /* 0x0005581401007387 */ /* 0x0003e20000100a00 */
[----:B------:R-:W4:Y:S01]  /*127b0*/  LDC R5, c[0x0][0x230] ;  /* 0x00008c00ff057b82 */ /* 0x000f220000000800 */
[----:B--2---:R-:W-:-:S04]  /*127c0*/  IMAD.WIDE R28, R3, 0x4, R240 ;  /* 0x00000004031c7825 */ /* 0x004fc800078e02f0 */
[----:B-1----:R-:W-:Y:S01]  /*127d0*/  IMAD.WIDE R20, R3, 0x4, R242 ;  /* 0x0000000403147825 */ /* 0x002fe200078e02f2 */
[----:B------:R1:W-:Y:S03]  /*127e0*/  STL.64 [R1+0x550], R28 ;  /* 0x0005501c01007387 */ /* 0x0003e60000100a00 */
[----:B------:R-:W-:Y:S01]  /*127f0*/  IMAD.SHL.U32 R3, R2, 0x4, RZ ;  /* 0x0000000402037824 */ /* 0x000fe200078e00ff */
[----:B------:R1:W-:Y:S04]  /*12800*/  LDGSTS.E [R247+-0x37ff4], desc[UR4][R28.64], !P3 ;  /* 0xc800c0001cf77fae */ /* 0x0003e8000d921844 */
[----:B------:R2:W-:Y:S04]  /*12810*/  STL.64 [R1+0x548], R20 ;  /* 0x0005481401007387 */ /* 0x0005e80000100a00 */
[----:B------:R2:W-:Y:S01]  /*12820*/  LDGSTS.E [R247+-0x33ff4], desc[UR4][R20.64], !P3 ;  /* 0xcc00c00014f77fae */ /* 0x0005e2000d921844 */
[----:B------:R-:W-:Y:S01]  /*12830*/  ISETP.GE.U32.AND P3, PT, R4, 0x7fffff9b, PT ;  /* 0x7fffff9b0400780c */ /* 0x000fe20003f66070 */
[----:B------:R-:W-:-:S02]  /*12840*/  VIADD R4, R6, 0xffffffd9 ;  /* 0xffffffd906047836 */ /* 0x000fc40000000000 */
[C---:B-1----:R-:W-:Y:S01]  /*12850*/  IMAD.WIDE R28, R3.reuse, 0x4, R240 ;  /* 0x00000004031c7825 */ /* 0x042fe200078e02f0 */
[----:B------:R-:W1:Y:S03]  /*12860*/  LDC R6, c[0x0][0x230] ;  /* 0x00008c00ff067b82 */ /* 0x000e660000000800 */
[----:B--2---:R-:W-:Y:S01]  /*12870*/  IMAD.WIDE R20, R3, 0x4, R242 ;  /* 0x0000000403147825 */ /* 0x004fe200078e02f2 */
[----:B------:R2:W-:Y:S03]  /*12880*/  STL.64 [R1+0x708], R28 ;  /* 0x0007081c01007387 */ /* 0x0005e60000100a00 */
[----:B------:R-:W-:Y:S01]  /*12890*/  IMAD R3, R2, 0x5, RZ ;  /* 0x0000000502037824 */ /* 0x000fe200078e02ff */
[----:B------:R2:W-:Y:S04]  /*128a0*/  LDGSTS.E [R246+-0x40000], desc[UR4][R28.64], !P4 ;  /* 0xc00000001cf67fae */ /* 0x0005e8000e121844 */
[----:B------:R3:W-:Y:S04]  /*128b0*/  STL.64 [R1+0x700], R20 ;  /* 0x0007001401007387 */ /* 0x0007e80000100a00 */
[----:B------:R3:W-:Y:S01]  /*128c0*/  LDGSTS.E [R246+-0x3c000], desc[UR4][R20.64], !P4 ;  /* 0xc400000014f67fae */ /* 0x0007e2000e121844 */
[----:B------:R-:W-:Y:S01]  /*128d0*/  ISETP.GE.U32.AND P4, PT, R4, 0x7fffff9a, PT ;  /* 0x7fffff9a0400780c */ /* 0x000fe20003f86070 */
[----:B------:R-:W-:-:S02]  /*128e0*/  VIADD R4, R244, 0xffffffd8 ;  /* 0xffffffd8f4047836 */ /* 0x000fc40000000000 */
[C---:B--2---:R-:W-:Y:S01]  /*128f0*/  IMAD.WIDE R28, R3.reuse, 0x4, R240 ;  /* 0x00000004031c7825 */ /* 0x044fe200078e02f0 */
[----:B------:R-:W2:Y:S03]  /*12900*/  LDC R244, c[0x0][0x230] ;  /* 0x00008c00fff47b82 */ /* 0x000ea60000000800 */
[----:B---3--:R-:W-:Y:S01]  /*12910*/  IMAD.WIDE R20, R3, 0x4, R242 ;  /* 0x0000000403147825 */ /* 0x008fe200078e02f2 */
[----:B------:R3:W-:Y:S03]  /*12920*/  STL.64 [R1+0x6f8], R28 ;  /* 0x0006f81c01007387 */ /* 0x0007e60000100a00 */
[----:B------:R-:W-:Y:S01]  /*12930*/  IMAD R3, R2, 0x6, RZ ;  /* 0x0000000602037824 */ /* 0x000fe200078e02ff */
[----:B------:R3:W-:Y:S04]  /*12940*/  LDGSTS.E [R246+-0x3fffc], desc[UR4][R28.64], !P5 ;  /* 0xc00040001cf67fae */ /* 0x0007e8000e921844 */
[----:B------:R4:W-:Y:S04]  /*12950*/  STL.64 [R1+0x6f0], R20 ;  /* 0x0006f01401007387 */ /* 0x0009e80000100a00 */
[----:B------:R4:W-:Y:S01]  /*12960*/  LDGSTS.E [R246+-0x3bffc], desc[UR4][R20.64], !P5 ;  /* 0xc400400014f67fae */ /* 0x0009e2000e921844 */
[----:B------:R-:W-:Y:S01]  /*12970*/  ISETP.GE.U32.AND P5, PT, R4, 0x7fffff99, PT ;  /* 0x7fffff990400780c */ /* 0x000fe20003fa6070 */
[----:B------:R-:W-:-:S02]  /*12980*/  VIADD R4, R245, 0xfffffff7 ;  /* 0xfffffff7f5047836 */ /* 0x000fc40000000000 */
[C---:B---3--:R-:W-:Y:S01]  /*12990*/  IMAD.WIDE R28, R3.reuse, 0x4, R240 ;  /* 0x00000004031c7825 */ /* 0x048fe200078e02f0 */
[----:B------:R-:W3:Y:S04]  /*129a0*/  LDC R245, c[0x0][0x230] ;  /* 0x00008c00fff57b82 */ /* 0x000ee80000000800 */
[----:B------:R1:W-:Y:S01]  /*129b0*/  LDGSTS.E [R246+-0x3fff8], desc[UR4][R28.64], !P0 ;  /* 0xc00080001cf67fae */ /* 0x0003e2000c121844 */
[----:B----4-:R-:W-:-:S03]  /*129c0*/  IMAD.WIDE R20, R3, 0x4, R242 ;  /* 0x0000000403147825 */ /* 0x010fc600078e02f2 */
[----:B------:R1:W-:Y:S01]  /*129d0*/  STL.64 [R1+0x6e8], R28 ;  /* 0x0006e81c01007387 */ /* 0x0003e20000100a00 */
[----:B------:R-:W-:-:S03]  /*129e0*/  IMAD R3, R2, 0x7, RZ ;  /* 0x0000000702037824 */ /* 0x000fc600078e02ff */
[----:B------:R4:W-:Y:S01]  /*129f0*/  LDGSTS.E [R246+-0x3bff8], desc[UR4][R20.64], !P0 ;  /* 0xc400800014f67fae */ /* 0x0009e2000c121844 */
[----:B------:R-:W-:Y:S01]  /*12a00*/  ISETP.GE.U32.AND P0, PT, R4, 0x7fffffb8, PT ;  /* 0x7fffffb80400780c */ /* 0x000fe20003f06070 */
[----:B------:R-:W-:Y:S02]  /*12a10*/  VIADD R4, R5, 0xfffffff6 ;  /* 0xfffffff605047836 */ /* 0x000fe40000000000 */
[----:B------:R4:W-:Y:S01]  /*12a20*/  STL.64 [R1+0x6e0], R20 ;  /* 0x0006e01401007387 */ /* 0x0009e20000100a00 */
[----:B------:R-:W3:Y:S01]  /*12a30*/  LDC R5, c[0x0][0x230] ;  /* 0x00008c00ff057b82 */ /* 0x000ee20000000800 */
[----:B-1----:R-:W-:-:S04]  /*12a40*/  IMAD.WIDE R28, R3, 0x4, R240 ;  /* 0x00000004031c7825 */ /* 0x002fc800078e02f0 */
[----:B----4-:R-:W-:Y:S01]  /*12a50*/  IMAD.WIDE R20, R3, 0x4, R242 ;  /* 0x0000000403147825 */ /* 0x010fe200078e02f2 */
[----:B------:R1:W-:Y:S03]  /*12a60*/  STL.64 [R1+0x6d8], R28 ;  /* 0x0006d81c01007387 */ /* 0x0003e60000100a00 */
[----:B------:R-:W-:Y:S01]  /*12a70*/  IMAD R3, R2, 0x24, RZ ;  /* 0x0000002402037824 */ /* 0x000fe200078e02ff */
[----:B------:R1:W-:Y:S04]  /*12a80*/  LDGSTS.E [R246+-0x3fff4], desc[UR4][R28.64], !P1 ;  /* 0xc000c0001cf67fae */ /* 0x0003e8000c921844 */
[----:B------:R4:W-:Y:S04]  /*12a90*/  STL.64 [R1+0x6d0], R20 ;  /* 0x0006d01401007387 */ /* 0x0009e80000100a00 */
[----:B------:R4:W-:Y:S01]  /*12aa0*/  LDGSTS.E [R246+-0x3bff4], desc[UR4][R20.64], !P1 ;  /* 0xc400c00014f67fae */ /* 0x0009e2000c921844 */
[----:B------:R-:W-:Y:S01]  /*12ab0*/  ISETP.GE.U32.AND P1, PT, R4, 0x7fffffb7, PT ;  /* 0x7fffffb70400780c */ /* 0x000fe20003f26070 */
[----:B-1----:R-:W-:Y:S01]  /*12ac0*/  IMAD.WIDE R28, R3, 0x4, R240 ;  /* 0x00000004031c7825 */ /* 0x002fe200078e02f0 */
[----:B------:R-:W-:-:S02]  /*12ad0*/  IADD3 R4, R6, -0xb, RZ ;  /* 0xfffffff506047810 */ /* 0x000fc40007ffe0ff */
[----:B------:R-:W1:Y:S01]  /*12ae0*/  LDC R6, c[0x0][0x230] ;  /* 0x00008c00ff067b82 */ /* 0x000e620000000800 */
[----:B----4-:R-:W-:Y:S01]  /*12af0*/  IMAD.WIDE R20, R3, 0x4, R242 ;  /* 0x0000000403147825 */ /* 0x010fe200078e02f2 */
[----:B------:R4:W-:Y:S03]  /*12b00*/  STL.64 [R1+0x540], R28 ;  /* 0x0005401c01007387 */ /* 0x0009e60000100a00 */
[----:B------:R-:W-:Y:S01]  /*12b10*/  IMAD R3, R2, 0x25, RZ ;  /* 0x0000002502037824 */ /* 0x000fe200078e02ff */
[----:B------:R4:W-:Y:S04]  /*12b20*/  LDGSTS.E [R246+-0x38000], desc[UR4][R28.64], !P2 ;  /* 0xc80000001cf67fae */ /* 0x0009e8000d121844 */
[----:B------:R3:W-:Y:S04]  /*12b30*/  STL.64 [R1+0x538], R20 ;  /* 0x0005381401007387 */ /* 0x0007e80000100a00 */
[----:B------:R3:W-:Y:S01]  /*12b40*/  LDGSTS.E [R246+-0x34000], desc[UR4][R20.64], !P2 ;  /* 0xcc00000014f67fae */ /* 0x0007e2000d121844 */
[----:B------:R-:W-:Y:S01]  /*12b50*/  ISETP.GE.U32.AND P2, PT, R4, 0x7fffffb6, PT ;  /* 0x7fffffb60400780c */ /* 0x000fe20003f46070 */
[----:B--2---:R-:W-:-:S02]  /*12b60*/  VIADD R4, R244, 0xfffffff4 ;  /* 0xfffffff4f4047836 */ /* 0x004fc40000000000 */
[C---:B----4-:R-:W-:Y:S01]  /*12b70*/  IMAD.WIDE R28, R3.reuse, 0x4, R240 ;  /* 0x00000004031c7825 */ /* 0x050fe200078e02f0 */
        /* <DEDUP_REMOVED lines=9> */
[----:B---3--:R-:W-:Y:S01]  /*12c10*/  IMAD.WIDE R28, R3, 0x4, R240 ;  /* 0x00000004031c7825 */ /* 0x008fe200078e02f0 */
[----:B------:R-:W-:-:S04]  /*12c20*/  LOP3.LUT R13, R12, 0x20, RZ, 0x3c, !PT ;  /* 0x000000200c0d7812 */ /* 0x000fc800078e3cff */
        /* <DEDUP_REMOVED lines=8> */
[----:B------:R-:W2:Y:S01]  /*12cb0*/  LDC R5, c[0x0][0x230] ;  /* 0x00008c00ff057b82 */ /* 0x000ea20000000800 */
[----:B---3--:R-:W-:Y:S01]  /*12cc0*/  IMAD.WIDE R28, R3, 0x4, R240 ;  /* 0x00000004031c7825 */ /* 0x008fe200078e02f0 */
[----:B------:R-:W-:-:S03]  /*12cd0*/  IADD3 R245, R0, 0x100000, R13 ;  /* 0x0010000000f57810 */ /* 0x000fc60007ffe00d */
[----:B----4-:R-:W-:Y:S01]  /*12ce0*/  IMAD.WIDE R20, R3, 0x4, R242 ;  /* 0x0000000403147825 */ /* 0x010fe200078e02f2 */
[----:B------:R3:W-:Y:S03]  /*12cf0*/  STL.64 [R1+0x510], R28 ;  /* 0x0005101c01007387 */ /* 0x0007e60000100a00 */
[----:B------:R-:W-:Y:S01]  /*12d00*/  IMAD.SHL.U32 R3, R2, 0x8, RZ ;  /* 0x0000000802037824 */ /* 0x000fe200078e00ff */
[----:B------:R3:W-:Y:S04]  /*12d10*/  LDGSTS.E [R246+-0x37ff4], desc[UR4][R28.64], !P5 ;  /* 0xc800c0001cf67fae */ /* 0x0007e8000e921844 */
[----:B------:R4:W-:Y:S04]  /*12d20*/  STL.64 [R1+0x508], R20 ;  /* 0x0005081401007387 */ /* 0x0009e80000100a00 */
[----:B------:R4:W-:Y:S01]  /*12d30*/  LDGSTS.E [R246+-0x33ff4], desc[UR4][R20.64], !P5 ;  /* 0xcc00c00014f67fae */ /* 0x0009e2000e921844 */
[----:B------:R-:W-:Y:S01]  /*12d40*/  ISETP.GE.U32.AND P5, PT, R4, 0x7fffff97, PT ;  /* 0x7fffff970400780c */ /* 0x000fe20003fa6070 */
[----:B-1----:R-:W-:-:S02]  /*12d50*/  VIADD R4, R6, 0xffffffd5 ;  /* 0xffffffd506047836 */ /* 0x002fc40000000000 */
[C---:B---3--:R-:W-:Y:S01]  /*12d60*/  IMAD.WIDE R28, R3.reuse, 0x4, R240 ;  /* 0x00000004031c7825 */ /* 0x048fe200078e02f0 */
[----:B------:R-:W1:Y:S01]  /*12d70*/  LDC R6, c[0x0][0x230] ;  /* 0x00008c00ff067b82 */ /* 0x000e620000000800 */
[----:B------:R-:W-:Y:S02]  /*12d80*/  STL.64 [R1+0x2528], R246 ;  /* 0x002528f601007387 */ /* 0x000fe40000100a00 */
[----:B----4-:R-:W-:Y:S02]  /*12d90*/  IMAD.WIDE R20, R3, 0x4, R242 ;  /* 0x0000000403147825 */ /* 0x010fe400078e02f2 */
[----:B------:R3:W-:Y:S02]  /*12da0*/  STL.64 [R1+0x6c8], R28 ;  /* 0x0006c81c01007387 */ /* 0x0007e40000100a00 */
[----:B------:R-:W-:Y:S02]  /*12db0*/  IMAD R3, R2, 0x9, RZ ;  /* 0x0000000902037824 */ /* 0x000fe400078e02ff */
[----:B------:R3:W-:Y:S04]  /*12dc0*/  LDGSTS.E [R245+-0x40000], desc[UR4][R28.64], !P0 ;  /* 0xc00000001cf57fae */ /* 0x0007e8000c121844 */
[----:B------:R4:W-:Y:S04]  /*12dd0*/  STL.64 [R1+0x6c0], R20 ;  /* 0x0006c01401007387 */ /* 0x0009e80000100a00 */
[----:B------:R4:W-:Y:S01]  /*12de0*/  LDGSTS.E [R245+-0x3c000], desc[UR4][R20.64], !P0 ;  /* 0xc400000014f57fae */ /* 0x0009e2000c121844 */
[----:B------:R-:W-:Y:S01]  /*12df0*/  ISETP.GE.U32.AND P0, PT, R4, 0x7fffff96, PT ;  /* 0x7fffff960400780c */ /* 0x000fe20003f06070 */
[----:B--2---:R-:W-:-:S02]  /*12e00*/  VIADD R4, R244, 0xffffffd4 ;  /* 0xffffffd4f4047836 */ /* 0x004fc40000000000 */
[C---:B---3--:R-:W-:Y:S01]  /*12e10*/  IMAD.WIDE R28, R3.reuse, 0x4, R240 ;  /* 0x00000004031c7825 */ /* 0x048fe200078e02f0 */
[----:B------:R-:W2:Y:S03]  /*12e20*/  LDC R244, c[0x0][0x230] ;  /* 0x00008c00fff47b82 */ /* 0x000ea60000000800 */
[----:B----4-:R-:W-:Y:S01]  /*12e30*/  IMAD.WIDE R20, R3, 0x4, R242 ;  /* 0x0000000403147825 */ /* 0x010fe200078e02f2 */
[----:B------:R3:W-:Y:S03]  /*12e40*/  STL.64 [R1+0x6b8], R28 ;  /* 0x0006b81c01007387 */ /* 0x0007e60000100a00 */
[----:B------:R-:W-:Y:S01]  /*12e50*/  IMAD R3, R2, 0xa, RZ ;  /* 0x0000000a02037824 */ /* 0x000fe200078e02ff */
[----:B------:R3:W-:Y:S04]  /*12e60*/  LDGSTS.E [R245+-0x3fffc], desc[UR4][R28.64], !P1 ;  /* 0xc00040001cf57fae */ /* 0x0007e8000c921844 */
[----:B------:R4:W-:Y:S04]  /*12e70*/  STL.64 [R1+0x6b0], R20 ;  /* 0x0006b01401007387 */ /* 0x0009e80000100a00 */
[----:B------:R4:W-:Y:S01]  /*12e80*/  LDGSTS.E [R245+-0x3bffc], desc[UR4][R20.64], !P1 ;  /* 0xc400400014f57fae */ /* 0x0009e2000c921844 */
[----:B------:R-:W-:Y:S01]  /*12e90*/  ISETP.GE.U32.AND P1, PT, R4, 0x7fffff95, PT ;  /* 0x7fffff950400780c */ /* 0x000fe20003f26070 */
[----:B---3--:R-:W-:Y:S01]  /*12ea0*/  IMAD.WIDE R28, R3, 0x4, R240 ;  /* 0x00000004031c7825 */ /* 0x008fe200078e02f0 */
[----:B------:R-:W-:-:S02]  /*12eb0*/  IADD3 R4, R248, -0xd, RZ ;  /* 0xfffffff3f8047810 */ /* 0x000fc40007ffe0ff */
[----:B------:R-:W3:Y:S02]  /*12ec0*/  LDC R248, c[0x0][0x230] ;  /* 0x00008c00fff87b82 */ /* 0x000ee40000000800 */
        /* <DEDUP_REMOVED lines=17> */
[----:B------:R-:W-:-:S02]  /*12fe0*/  VIADD R4, R6, 0xfffffff1 ;  /* 0xfffffff106047836 */ /* 0x000fc40000000000 */
[C---:B-1----:R-:W-:Y:S01]  /*12ff0*/  IMAD.WIDE R28, R3.reuse, 0x4, R240 ;  /* 0x00000004031c7825 */ /* 0x042fe200078e02f0 */
[----:B------:R-:W1:Y:S03]  /*13000*/  LDC R6, c[0x0][0x230] ;  /* 0x00008c00ff067b82 */ /* 0x000e660000000800 */
        /* <DEDUP_REMOVED lines=8> */
[----:B----4-:R-:W-:-:S04]  /*13090*/  IMAD.WIDE R28, R3, 0x4, R240 ;  /* 0x00000004031c7825 */ /* 0x010fc800078e02f0 */
        /* <DEDUP_REMOVED lines=9> */
[----:B------:R-:W2:Y:S04]  /*13130*/  LDC R248, c[0x0][0x230] ;  /* 0x00008c00fff87b82 */ /* 0x000ea80000000800 */
[----:B------:R4:W-:Y:S01]  /*13140*/  LDGSTS.E [R245+-0x37ff8], desc[UR4][R28.64], !P0 ;  /* 0xc80080001cf57fae */ /* 0x0009e2000c121844 */
[----:B---3--:R-:W-:-:S03]  /*13150*/  IMAD.WIDE R20, R3, 0x4, R242 ;  /* 0x0000000403147825 */ /* 0x008fc600078e02f2 */
[----:B------:R4:W-:Y:S01]  /*13160*/  STL.64 [R1+0x4e0], R28 ;  /* 0x0004e01c01007387 */ /* 0x0009e20000100a00 */
[----:B------:R-:W-:-:S03]  /*13170*/  IMAD R3, R2, 0x2b, RZ ;  /* 0x0000002b02037824 */ /* 0x000fc600078e02ff */
[----:B------:R3:W-:Y:S01]  /*13180*/  LDGSTS.E [R245+-0x33ff8], desc[UR4][R20.64], !P0 ;  /* 0xcc00800014f57fae */ /* 0x0007e2000c121844 */
[----:B------:R-:W-:Y:S01]  /*13190*/  ISETP.GE.U32.AND P0, PT, R4, 0x7fffff94, PT ;  /* 0x7fffff940400780c */ /* 0x000fe20003f06070 */
[----:B------:R-:W-:Y:S02]  /*131a0*/  VIADD R4, R5, 0xffffffd2 ;  /* 0xffffffd205047836 */ /* 0x000fe40000000000 */
[----:B------:R3:W-:Y:S01]  /*131b0*/  STL.64 [R1+0x4d8], R20 ;  /* 0x0004d81401007387 */ /* 0x0007e20000100a00 */
[----:B------:R-:W-:Y:S01]  /*131c0*/  LOP3.LUT R13, R12, 0x30, RZ, 0x3c, !PT ;  /* 0x000000300c0d7812 */ /* 0x000fe200078e3cff */
[----:B------:R-:W2:Y:S01]  /*131d0*/  LDC R5, c[0x0][0x230] ;  /* 0x00008c00ff057b82 */ /* 0x000ea20000000800 */
[C---:B----4-:R-:W-:Y:S02]  /*131e0*/  IMAD.WIDE R28, R3.reuse, 0x4, R240 ;  /* 0x00000004031c7825 */ /* 0x050fe400078e02f0 */
[----:B------:R-:W-:Y:S02]  /*131f0*/  IADD3 R244, R0, 0x100000, R13 ;  /* 0x0010000000f47810 */ /* 0x000fe40007ffe00d */
[----:B---3--:R-:W-:Y:S01]  /*13200*/  IMAD.WIDE R20, R3, 0x4, R242 ;  /* 0x0000000403147825 */ /* 0x008fe200078e02f2 */
[----:B------:R3:W-:Y:S02]  /*13210*/  STL.64 [R1+0x4d0], R28 ;  /* 0x0004d01c01007387 */ /* 0x0007e40000100a00 */
[----:B------:R-:W4:Y:S01]  /*13220*/  LDC R13, c[0x0][0x230] ;  /* 0x00008c00ff0d7b82 */ /* 0x000f220000000800 */
[----:B------:R-:W-:Y:S01]  /*13230*/  IMAD R3, R2, 0xc, RZ ;  /* 0x0000000c02037824 */ /* 0x000fe200078e02ff */
[----:B------:R3:W-:Y:S04]  /*13240*/  LDGSTS.E [R245+-0x37ff4], desc[UR4][R28.64], !P1 ;  /* 0xc800c0001cf57fae */ /* 0x0007e8000c921844 */
[----:B------:R3:W-:Y:S04]  /*13250*/  STL.64 [R1+0x4c8], R20 ;  /* 0x0004c81401007387 */ /* 0x0007e80000100a00 */
[----:B------:R3:W-:Y:S01]  /*13260*/  LDGSTS.E [R245+-0x33ff4], desc[UR4][R20.64], !P1 ;  /* 0xcc00c00014f57fae */ /* 0x0007e2000c921844 */
[----:B------:R-:W-:Y:S01]  /*13270*/  ISETP.GE.U32.AND P1, PT, R4, 0x7fffff93, PT ;  /* 0x7fffff930400780c */ /* 0x000fe20003f26070 */
[----:B-1----:R-:W-:-:S02]  /*13280*/  VIADD R4, R6, 0xffffffd1 ;  /* 0xffffffd106047836 */ /* 0x002fc40000000000 */
[C---:B---3--:R-:W-:Y:S01]  /*13290*/  IMAD.WIDE R28, R3.reuse, 0x4, R240 ;  /* 0x00000004031c7825 */ /* 0x048fe200078e02f0 */
[----:B------:R-:W1:Y:S03]  /*132a0*/  LDC R6, c[0x0][0x230] ;  /* 0x00008c00ff067b82 */ /* 0x000e660000000800 */
[----:B------:R-:W-:Y:S01]  /*132b0*/  IMAD.WIDE R20, R3, 0x4, R242 ;  /* 0x0000000403147825 */ /* 0x000fe200078e02f2 */
        /* <DEDUP_REMOVED lines=8> */
[----:B------:R-:W3:Y:S01]  /*13340*/  LDC R249, c[0x0][0x230] ;  /* 0x00008c00fff97b82 */ /* 0x000ee20000000800 */
        /* <DEDUP_REMOVED lines=36> */
[----:B---3--:R-:W-:-:S02]  /*13590*/  VIADD R4, R249, 0xffffffec ;  /* 0xffffffecf9047836 */ /* 0x008fc40000000000 */
        /* <DEDUP_REMOVED lines=10> */
[C---:B---3--:R-:W-:Y:S01]  /*13640*/  IMAD.WIDE R28, R3.reuse, 0x4, R240 ;  /* 0x00000004031c7825 */ /* 0x048fe200078e02f0 */
[----:B------:R-:W2:Y:S04]  /*13650*/  LDC R248, c[0x0][0x230] ;  /* 0x00008c00fff87b82 */ /* 0x000ea80000000800 */
[----:B------:R3:W-:Y:S01]  /*13660*/  LDGSTS.E [R244+-0x37ff8], desc[UR4][R28.64], !P2 ;  /* 0xc80080001cf47fae */ /* 0x0007e2000d121844 */
[----:B----4-:R-:W-:-:S03]  /*13670*/  IMAD.WIDE R20, R3, 0x4, R242 ;  /* 0x0000000403147825 */ /* 0x010fc600078e02f2 */
[----:B------:R3:W-:Y:S01]  /*13680*/  STL.64 [R1+0x4a0], R28 ;  /* 0x0004a01c01007387 */ /* 0x0007e20000100a00 */
[----:B------:R-:W-:-:S03]  /*13690*/  IMAD R3, R2, 0x2f, RZ ;  /* 0x0000002f02037824 */ /* 0x000fc600078e02ff */
[----:B------:R4:W-:Y:S01]  /*136a0*/  LDGSTS.E [R244+-0x33ff8], desc[UR4][R20.64], !P2 ;  /* 0xcc00800014f47fae */ /* 0x0009e2000d121844 */
[----:B------:R-:W-:Y:S02]  /*136b0*/  ISETP.GE.U32.AND P2, PT, R4, 0x7fffff90, PT ;  /* 0x7fffff900400780c */ /* 0x000fe40003f46070 */
[----:B------:R-:W-:Y:S01]  /*136c0*/  IADD3 R4, R5, -0x32, RZ ;  /* 0xffffffce05047810 */ /* 0x000fe20007ffe0ff */
[----:B------:R4:W-:Y:S01]  /*136d0*/  STL.64 [R1+0x498], R20 ;  /* 0x0004981401007387 */ /* 0x0009e20000100a00 */
[----:B------:R-:W-:Y:S01]  /*136e0*/  LOP3.LUT R6, R12, 0x40, RZ, 0x3c, !PT ;  /* 0x000000400c067812 */ /* 0x000fe200078e3cff */
[----:B------:R-:W2:Y:S01]  /*136f0*/  LDC R5, c[0x0][0x230] ;  /* 0x00008c00ff057b82 */ /* 0x000ea20000000800 */
[C---:B---3--:R-:W-:Y:S02]  /*13700*/  IMAD.WIDE R28, R3.reuse, 0x4, R240 ;  /* 0x00000004031c7825 */ /* 0x048fe400078e02f0 */
[----:B------:R-:W-:Y:S02]  /*13710*/  IADD3 R6, R0, 0x100000, R6 ;  /* 0x0010000000067810 */ /* 0x000fe40007ffe006 */
[----:B----4-:R-:W-:Y:S01]  /*13720*/  IMAD.WIDE R20, R3, 0x4, R242 ;  /* 0x0000000403147825 */ /* 0x010fe200078e02f2 */
[----:B------:R3:W-:Y:S03]  /*13730*/  STL.64 [R1+0x490], R28 ;  /* 0x0004901c01007387 */ /* 0x0007e60000100a00 */
[----:B------:R-:W-:Y:S01]  /*13740*/  IMAD.SHL.U32 R3, R2, 0x10, RZ ;  /* 0x0000001002037824 */ /* 0x000fe200078e00ff */
[----:B------:R3:W-:Y:S04]  /*13750*/  LDGSTS.E [R244+-0x37ff4], desc[UR4][R28.64], !P3 ;  /* 0xc800c0001cf47fae */ /* 0x0007e8000d921844 */
[----:B------:R4:W-:Y:S04]  /*13760*/  STL.64 [R1+0x488], R20 ;  /* 0x0004881401007387 */ /* 0x0009e80000100a00 */
[----:B------:R4:W-:Y:S01]  /*13770*/  LDGSTS.E [R244+-0x33ff4], desc[UR4][R20.64], !P3 ;  /* 0xcc00c00014f47fae */ /* 0x0009e2000d921844 */
[----:B------:R-:W-:Y:S01]  /*13780*/  ISETP.GE.U32.AND P3, PT, R4, 0x7fffff8f, PT ;  /* 0x7fffff8f0400780c */ /* 0x000fe20003f66070 */
[----:B------:R-:W-:-:S02]  /*13790*/  VIADD R4, R250, 0xffffffcd ;  /* 0xffffffcdfa047836 */ /* 0x000fc40000000000 */
[C---:B---3--:R-:W-:Y:S01]  /*137a0*/  IMAD.WIDE R28, R3.reuse, 0x4, R240 ;  /* 0x00000004031c7825 */ /* 0x048fe200078e02f0 */
[----:B------:R-:W-:Y:S01]  /*137b0*/  STL.64 [R1+0x2520], R244 ;  /* 0x002520f401007387 */ /* 0x000fe20000100a00 */
[----:B------:R-:W3:Y:S02]  /*137c0*/  LDC R250, c[0x0][0x230] ;  /* 0x00008c00fffa7b82 */ /* 0x000ee40000000800 */
[----:B----4-:R-:W-:Y:S01]  /*137d0*/  IMAD.WIDE R20, R3, 0x4, R242 ;  /* 0x0000000403147825 */ /* 0x010fe200078e02f2 */
[----:B------:R4:W-:Y:S03]  /*137e0*/  STL.64 [R1+0x648], R28 ;  /* 0x0006481c01007387 */ /* 0x0009e60000100a00 */
[----:B------:R-:W-:Y:S01]  /*137f0*/  IMAD R3, R2, 0x11, RZ ;  /* 0x0000001102037824 */ /* 0x000fe200078e02ff */
[----:B------:R4:W-:Y:S04]  /*13800*/  LDGSTS.E [R6+-0x40000], desc[UR4][R28.64], !P4 ;  /* 0xc00000001c067fae */ /* 0x0009e8000e121844 */
[----:B------:R2:W-:Y:S04]  /*13810*/  STL.64 [R1+0x640], R20 ;  /* 0x0006401401007387 */ /* 0x0005e80000100a00 */
[----:B------:R2:W-:Y:S01]  /*13820*/  LDGSTS.E [R6+-0x3c000], desc[UR4][R20.64], !P4 ;  /* 0xc400000014067fae */ /* 0x0005e2000e121844 */
[----:B------:R-:W-:Y:S01]  /*13830*/  ISETP.GE.U32.AND P4, PT, R4, 0x7fffff8e, PT ;  /* 0x7fffff8e0400780c */ /* 0x000fe20003f86070 */
[----:B-1----:R-:W-:-:S02]  /*13840*/  VIADD R4, R249, 0xffffffcc ;  /* 0xffffffccf9047836 */ /* 0x002fc40000000000 */
[C---:B----4-:R-:W-:Y:S01]  /*13850*/  IMAD.WIDE R28, R3.reuse, 0x4, R240 ;  /* 0x00000004031c7825 */ /* 0x050fe200078e02f0 */
[----:B------:R-:W1:Y:S04]  /*13860*/  LDC R249, c[0x0][0x230] ;  /* 0x00008c00fff97b82 */ /* 0x000e680000000800 */
[----:B------:R4:W-:Y:S01]  /*13870*/  LDGSTS.E [R6+-0x3fffc], desc[UR4][R28.64], !P5 ;  /* 0xc00040001c067fae */ /* 0x0009e2000e921844 */
[----:B--2---:R-:W-:-:S04]  /*13880*/  IMAD.WIDE R20, R3, 0x4, R242 ;  /* 0x0000000403147825 */ /* 0x004fc800078e02f2 */
[----:B------:R-:W-:Y:S01]  /*13890*/  IMAD R3, R2, 0x12, RZ ;  /* 0x0000001202037824 */ /* 0x000fe200078e02ff */
[----:B------:R2:W-:Y:S01]  /*138a0*/  LDGSTS.E [R6+-0x3bffc], desc[UR4][R20.64], !P5 ;  /* 0xc400400014067fae */ /* 0x0005e2000e921844 */
[----:B------:R-:W-:Y:S02]  /*138b0*/  ISETP.GE.U32.AND P5, PT, R4, 0x7fffff8d, PT ;  /* 0x7fffff8d0400780c */ /* 0x000fe40003fa6070 */
[----:B------:R-:W-:-:S04]  /*138c0*/  IMAD.WIDE R44, R3, 0x4, R240 ;  /* 0x00000004032c7825 */ /* 0x000fc800078e02f0 */
[----:B------:R-:W-:Y:S01]  /*138d0*/  IMAD.WIDE R36, R3, 0x4, R242 ;  /* 0x0000000403247825 */ /* 0x000fe200078e02f2 */
[----:B------:R4:W-:Y:S03]  /*138e0*/  STL.64 [R1+0x638], R28 ;  /* 0x0006381c01007387 */ /* 0x0009e60000100a00 */
[----:B------:R-:W-:Y:S01]  /*138f0*/  IMAD R4, R2, 0x13, RZ ;  /* 0x0000001302047824 */ /* 0x000fe200078e02ff */
[----:B------:R3:W-:Y:S01]  /*13900*/  LDGSTS.E [R6+-0x3fff8], desc[UR4][R44.64], !P0 ;  /* 0xc00080002c067fae */ /* 0x0007e2000c121844 */
[----:B------:R-:W-:Y:S02]  /*13910*/  VIADD R3, R248, 0xffffffeb ;  /* 0xffffffebf8037836 */ /* 0x000fe40000000000 */
[----:B------:R-:W1:Y:S01]  /*13920*/  LDC R248, c[0x0][0x230] ;  /* 0x00008c00fff87b82 */ /* 0x000e620000000800 */
[----:B------:R2:W-:Y:S01]  /*13930*/  STL.64 [R1+0x630], R20 ;  /* 0x0006301401007387 */ /* 0x0005e20000100a00 */
[----:B----4-:R-:W-:-:S03]  /*13940*/  IMAD.WIDE R28, R4, 0x4, R240 ;  /* 0x00000004041c7825 */ /* 0x010fc600078e02f0 */
[----:B------:R4:W-:Y:S01]  /*13950*/  LDGSTS.E [R6+-0x3bff8], desc[UR4][R36.64], !P0 ;  /* 0xc400800024067fae */ /* 0x0009e2000c121844 */
[----:B------:R-:W-:Y:S01]  /*13960*/  ISETP.GE.U32.AND P0, PT, R3, 0x7fffffac, PT ;  /* 0x7fffffac0300780c */ /* 0x000fe20003f06070 */
[----:B------:R-:W-:Y:S02]  /*13970*/  VIADD R3, R5, 0xffffffea ;  /* 0xffffffea05037836 */ /* 0x000fe40000000000 */
[----:B------:R4:W-:Y:S01]  /*13980*/  LDGSTS.E [R6+-0x3fff4], desc[UR4][R28.64], !P1 ;  /* 0xc000c0001c067fae */ /* 0x0009e2000c921844 */
[----:B--2---:R-:W-:-:S05]  /*13990*/  IMAD.WIDE R20, R4, 0x4, R242 ;  /* 0x0000000404147825 */ /* 0x004fca00078e02f2 */
[----:B------:R2:W-:Y:S01]  /*139a0*/  LDGSTS.E [R6+-0x3bff4], desc[UR4][R20.64], !P1 ;  /* 0xc400c00014067fae */ /* 0x0005e2000c921844 */
[----:B------:R-:W-:Y:S01]  /*139b0*/  ISETP.GE.U32.AND P1, PT, R3, 0x7fffffab, PT ;  /* 0x7fffffab0300780c */ /* 0x000fe20003f26070 */
[C---:B------:R-:W-:Y:S02]  /*139c0*/  IMAD R3, R2.reuse, 0x30, RZ ;  /* 0x0000003002037824 */ /* 0x040fe400078e02ff */
[----:B------:R-:W-:Y:S01]  /*139d0*/  IMAD R4, R2, 0x31, RZ ;  /* 0x0000003102047824 */ /* 0x000fe200078e02ff */
[----:B------:R3:W-:Y:S04]  /*139e0*/  STL.64 [R1+0x628], R44 ;  /* 0x0006282c01007387 */ /* 0x0007e80000100a00 */
[----:B------:R4:W-:Y:S04]  /*139f0*/  STL.64 [R1+0x620], R36 ;  /* 0x0006202401007387 */ /* 0x0009e80000100a00 */
[----:B------:R2:W-:Y:S01]  /*13a00*/  STL.64 [R1+0x618], R28 ;  /* 0x0006181c01007387 */ /* 0x0005e20000100a00 */
[----:B---3--:R-:W-:-:S03]  /*13a10*/  IMAD.WIDE R44, R3, 0x4, R240 ;  /* 0x00000004032c7825 */ /* 0x008fc600078e02f0 */
[----:B------:R3:W-:Y:S01]  /*13a20*/  STL.64 [R1+0x610], R20 ;  /* 0x0006101401007387 */ /* 0x0007e20000100a00 */
[----:B----4-:R-:W-:-:S03]  /*13a30*/  IMAD.WIDE R36, R3, 0x4, R242 ;  /* 0x0000000403247825 */ /* 0x010fc600078e02f2 */
[----:B------:R4:W-:Y:S01]  /*13a40*/  LDGSTS.E [R6+-0x38000], desc[UR4][R44.64], !P2 ;  /* 0xc80000002c067fae */ /* 0x0009e2000d121844 */
[----:B--2---:R-:W-:-:S03]  /*13a50*/  IMAD.WIDE R28, R4, 0x4, R240 ;  /* 0x00000004041c7825 */ /* 0x004fc600078e02f0 */
[----:B------:R2:W-:Y:S01]  /*13a60*/  LDGSTS.E [R6+-0x34000], desc[UR4][R36.64], !P2 ;  /* 0xcc00000024067fae */ /* 0x0005e2000d121844 */
[----:B------:R-:W-:-:S03]  /*13a70*/  VIADD R3, R251, 0xffffffe8 ;  /* 0xffffffe8fb037836 */ /* 0x000fc60000000000 */
[----:B------:R1:W-:Y:S01]  /*13a80*/  LDGSTS.E [R6+-0x37ffc], desc[UR4][R28.64], !P3 ;  /* 0xc80040001c067fae */ /* 0x0003e2000d921844 */
[----:B---3--:R-:W-:Y:S01]  /*13a90*/  IMAD.WIDE R20, R4, 0x4, R242 ;  /* 0x0000000404147825 */ /* 0x008fe200078e02f2 */
[----:B------:R-:W3:Y:S03]  /*13aa0*/  LDC R251, c[0x0][0x230] ;  /* 0x00008c00fffb7b82 */ /* 0x000ee60000000800 */
[----:B------:R-:W-:Y:S01]  /*13ab0*/  VIADD R5, R250, 0xffffffe9 ;  /* 0xffffffe9fa057836 */ /* 0x000fe20000000000 */
[----:B------:R1:W-:Y:S01]  /*13ac0*/  LDGSTS.E [R6+-0x33ffc], desc[UR4][R20.64], !P3 ;  /* 0xcc00400014067fae */ /* 0x0003e2000d921844 */
[----:B------:R-:W-:Y:S01]  /*13ad0*/  ISETP.GE.U32.AND P3, PT, R3, 0x7fffffa9, PT ;  /* 0x7fffffa90300780c */ /* 0x000fe20003f66070 */
[C---:B------:R-:W-:Y:S02]  /*13ae0*/  IMAD R3, R2.reuse, 0x32, RZ ;  /* 0x0000003202037824 */ /* 0x040fe400078e02ff */
[----:B------:R-:W3:Y:S01]  /*13af0*/  LDC R250, c[0x0][0x230] ;  /* 0x00008c00fffa7b82 */ /* 0x000ee20000000800 */
[----:B------:R4:W-:Y:S01]  /*13b00*/  STL.64 [R1+0x480], R44 ;  /* 0x0004802c01007387 */ /* 0x0009e20000100a00 */
[----:B------:R-:W-:-:S03]  /*13b10*/  IMAD R4, R2, 0x33, RZ ;  /* 0x0000003302047824 */ /* 0x000fc600078e02ff */
[----:B------:R2:W-:Y:S01]  /*13b20*/  STL.64 [R1+0x478], R36 ;  /* 0x0004782401007387 */ /* 0x0005e20000100a00 */
[----:B----4-:R-:W-:-:S04]  /*13b30*/  IMAD.WIDE R44, R3, 0x4, R240 ;  /* 0x00000004032c7825 */ /* 0x010fc800078e02f0 */
[----:B--2---:R-:W-:Y:S01]  /*13b40*/  IMAD.WIDE R36, R3, 0x4, R242 ;  /* 0x0000000403247825 */ /* 0x004fe200078e02f2 */
[----:B-1----:R-:W-:Y:S01]  /*13b50*/  IADD3 R3, R248, -0x35, RZ ;  /* 0xffffffcbf8037810 */ /* 0x002fe20007ffe0ff */
[----:B------:R1:W-:Y:S01]  /*13b60*/  STL.64 [R1+0x470], R28 ;  /* 0x0004701c01007387 */ /* 0x0003e20000100a00 */
[----:B------:R-:W2:Y:S03]  /*13b70*/  LDC R248, c[0x0][0x230] ;  /* 0x00008c00fff87b82 */ /* 0x000ea60000000800 */
[----:B------:R-:W-:Y:S04]  /*13b80*/  LDGSTS.E [R6+-0x37ff8], desc[UR4][R44.64], !P4 ;  /* 0xc80080002c067fae */ /* 0x000fe8000e121844 */
[----:B------:R4:W-:Y:S01]  /*13b90*/  STL.64 [R1+0x468], R20 ;  /* 0x0004681401007387 */ /* 0x0009e20000100a00 */
[----:B-1----:R-:W-:-:S03]  /*13ba0*/  IMAD.WIDE R28, R4, 0x4, R240 ;  /* 0x00000004041c7825 */ /* 0x002fc600078e02f0 */
[----:B------:R1:W-:Y:S01]  /*13bb0*/  LDGSTS.E [R6+-0x33ff8], desc[UR4][R36.64], !P4 ;  /* 0xcc00800024067fae */ /* 0x0003e2000e121844 */
[----:B------:R-:W-:Y:S01]  /*13bc0*/  ISETP.GE.U32.AND P4, PT, R3, 0x7fffff8c, PT ;  /* 0x7fffff8c0300780c */ /* 0x000fe20003f86070 */
[----:B------:R-:W-:Y:S02]  /*13bd0*/  VIADD R3, R249, 0xffffffca ;  /* 0xffffffcaf9037836 */ /* 0x000fe40000000000 */
[----:B------:R3:W-:Y:S01]  /*13be0*/  LDGSTS.E [R6+-0x37ff4], desc[UR4][R28.64], !P5 ;  /* 0xc800c0001c067fae */ /* 0x0007e2000e921844 */
[----:B------:R-:W-:Y:S01]  /*13bf0*/  ISETP.GE.U32.AND P2, PT, R5, 0x7fffffaa, PT ;  /* 0x7fffffaa0500780c */ /* 0x000fe20003f46070 */
[----:B------:R-:W2:Y:S01]  /*13c00*/  LDC R249, c[0x0][0x230] ;  /* 0x00008c00fff97b82 */ /* 0x000ea20000000800 */
[----:B----4-:R-:W-:Y:S01]  /*13c10*/  IMAD.WIDE R20, R4, 0x4, R242 ;  /* 0x0000000404147825 */ /* 0x010fe200078e02f2 */
[----:B------:R-:W-:-:S04]  /*13c20*/  LOP3.LUT R5, R12, 0x50, RZ, 0x3c, !PT ;  /* 0x000000500c057812 */ /* 0x000fc800078e3cff */
[----:B------:R4:W-:Y:S01]  /*13c30*/  LDGSTS.E [R6+-0x33ff4], desc[UR4][R20.64], !P5 ;  /* 0xcc00c00014067fae */ /* 0x0009e2000e921844 */
[----:B------:R-:W-:Y:S01]  /*13c40*/  ISETP.GE.U32.AND P5, PT, R3, 0x7fffff8b, PT ;  /* 0x7fffff8b0300780c */ /* 0x000fe20003fa6070 */
[----:B------:R-:W-:Y:S02]  /*13c50*/  IMAD R3, R2, 0x14, RZ ;  /* 0x0000001402037824 */ /* 0x000fe400078e02ff */
[----:B------:R-:W-:Y:S01]  /*13c60*/  STL.64 [R1+0x460], R44 ;  /* 0x0004602c01007387 */ /* 0x000fe20000100a00 */
[----:B------:R-:W-:-:S03]  /*13c70*/  IADD3 R5, R0, 0x100000, R5 ;  /* 0x0010000000057810 */ /* 0x000fc60007ffe005 */
[----:B------:R1:W-:Y:S01]  /*13c80*/  STL.64 [R1+0x458], R36 ;  /* 0x0004582401007387 */ /* 0x0003e20000100a00 */
[----:B------:R-:W-:-:S03]  /*13c90*/  IMAD R4, R2, 0x15, RZ ;  /* 0x0000001502047824 */ /* 0x000fc600078e02ff */
[----:B------:R3:W-:Y:S01]  /*13ca0*/  STL.64 [R1+0x450], R28 ;  /* 0x0004501c01007387 */ /* 0x0007e20000100a00 */
[----:B-1----:R-:W-:-:S04]  /*13cb0*/  IMAD.WIDE R36, R3, 0x4, R240 ;  /* 0x0000000403247825 */ /* 0x002fc800078e02f0 */
[----:B---3--:R-:W-:Y:S01]  /*13cc0*/  IMAD.WIDE R28, R3, 0x4, R242 ;  /* 0x00000004031c7825 */ /* 0x008fe200078e02f2 */
[----:B------:R4:W-:Y:S03]  /*13cd0*/  STL.64 [R1+0x448], R20 ;  /* 0x0004481401007387 */ /* 0x0009e60000100a00 */
[----:B------:R-:W-:Y:S01]  /*13ce0*/  VIADD R3, R250, 0xffffffc9 ;  /* 0xffffffc9fa037836 */ /* 0x000fe20000000000 */
[----:B------:R-:W-:Y:S01]  /*13cf0*/  LDGSTS.E [R5+-0x40000], desc[UR4][R36.64], !P0 ;  /* 0xc000000024057fae */ /* 0x000fe2000c121844 */
[----:B------:R-:W1:Y:S03]  /*13d00*/  LDC R250, c[0x0][0x230] ;  /* 0x00008c00fffa7b82 */ /* 0x000e660000000800 */
[----:B------:R3:W-:Y:S01]  /*13d10*/  STL.64 [R1+0x2530], R6 ;  /* 0x0025300601007387 */ /* 0x0007e20000100a00 */
[----:B----4-:R-:W-:-:S03]  /*13d20*/  IMAD.WIDE R20, R4, 0x4, R240 ;  /* 0x0000000404147825 */ /* 0x010fc600078e02f0 */
[----:B------:R-:W-:Y:S01]  /*13d30*/  LDGSTS.E [R5+-0x3c000], desc[UR4][R28.64], !P0 ;  /* 0xc40000001c057fae */ /* 0x000fe2000c121844 */
[----:B------:R-:W-:Y:S01]  /*13d40*/  ISETP.GE.U32.AND P0, PT, R3, 0x7fffff8a, PT ;  /* 0x7fffff8a0300780c */ /* 0x000fe20003f06070 */
[----:B------:R-:W-:Y:S02]  /*13d50*/  IMAD R3, R2, 0x16, RZ ;  /* 0x0000001602037824 */ /* 0x000fe400078e02ff */
[----:B------:R-:W-:Y:S01]  /*13d60*/  STL.64 [R1+0x608], R36 ;  /* 0x0006082401007387 */ /* 0x000fe20000100a00 */
[----:B---3--:R-:W-:-:S03]  /*13d70*/  IMAD.WIDE R6, R4, 0x4, R242 ;  /* 0x0000000404067825 */ /* 0x008fc600078e02f2 */
[----:B------:R-:W-:Y:S04]  /*13d80*/  STL.64 [R1+0x600], R28 ;  /* 0x0006001c01007387 */ /* 0x000fe80000100a00 */
[----:B------:R3:W-:Y:S04]  /*13d90*/  STL.64 [R1+0x5f8], R20 ;  /* 0x0005f81401007387 */ /* 0x0007e80000100a00 */
[----:B------:R3:W-:Y:S04]  /*13da0*/  LDGSTS.E [R5+-0x3fffc], desc[UR4][R20.64], !P1 ;  /* 0xc000400014057fae */ /* 0x0007e8000c921844 */
[----:B------:R4:W-:Y:S04]  /*13db0*/  STL.64 [R1+0x5f0], R6 ;  /* 0x0005f00601007387 */ /* 0x0009e80000100a00 */
[----:B------:R4:W-:Y:S01]  /*13dc0*/  LDGSTS.E [R5+-0x3bffc], desc[UR4][R6.64], !P1 ;  /* 0xc400400006057fae */ /* 0x0009e2000c921844 */
[----:B---3--:R-:W-:-:S04]  /*13dd0*/  IMAD.WIDE R20, R3, 0x4, R240 ;  /* 0x0000000403147825 */ /* 0x008fc800078e02f0 */
[----:B------:R-:W-:Y:S01]  /*13de0*/  VIADD R4, R251, 0xffffffc8 ;  /* 0xffffffc8fb047836 */ /* 0x000fe20000000000 */
[----:B------:R3:W-:Y:S01]  /*13df0*/  LDGSTS.E [R5+-0x3fff8], desc[UR4][R20.64], !P2 ;  /* 0xc000800014057fae */ /* 0x0007e2000d121844 */
[----:B------:R-:W1:Y:S01]  /*13e00*/  LDC R251, c[0x0][0x230] ;  /* 0x00008c00fffb7b82 */ /* 0x000e620000000800 */
[----:B----4-:R-:W-:-:S04]  /*13e10*/  IMAD.WIDE R6, R3, 0x4, R242 ;  /* 0x0000000403067825 */ /* 0x010fc800078e02f2 */
[----:B--2---:R-:W-:Y:S01]  /*13e20*/  VIADD R3, R248, 0xffffffe7 ;  /* 0xffffffe7f8037836 */ /* 0x004fe20000000000 */
[----:B------:R2:W-:Y:S01]  /*13e30*/  LDGSTS.E [R5+-0x3bff8], desc[UR4][R6.64], !P2 ;  /* 0xc400800006057fae */ /* 0x0005e2000d121844 */
[----:B------:R-:W-:-:S03]  /*13e40*/  ISETP.GE.U32.AND P1, PT, R4, 0x7fffff89, PT ;  /* 0x7fffff890400780c */ /* 0x000fc60003f26070 */
[----:B------:R-:W-:Y:S01]  /*13e50*/  ISETP.GE.U32.AND P2, PT, R3, 0x7fffffa8, PT ;  /* 0x7fffffa80300780c */ /* 0x000fe20003f46070 */
[C---:B------:R-:W-:Y:S02]  /*13e60*/  IMAD R3, R2.reuse, 0x17, RZ ;  /* 0x0000001702037824 */ /* 0x040fe400078e02ff */
[----:B------:R-:W-:Y:S02]  /*13e70*/  IMAD R4, R2, 0x34, RZ ;  /* 0x0000003402047824 */ /* 0x000fe400078e02ff */
[C---:B------:R-:W-:Y:S01]  /*13e80*/  IMAD.WIDE R44, R3.reuse, 0x4, R240 ;  /* 0x00000004032c7825 */ /* 0x040fe200078e02f0 */
[----:B------:R3:W-:Y:S03]  /*13e90*/  STL.64 [R1+0x5e8], R20 ;  /* 0x0005e81401007387 */ /* 0x0007e60000100a00 */
[----:B------:R-:W-:Y:S01]  /*13ea0*/  IMAD.WIDE R36, R3, 0x4, R242 ;  /* 0x0000000403247825 */ /* 0x000fe200078e02f2 */
[----:B------:R2:W-:Y:S03]  /*13eb0*/  STL.64 [R1+0x5e0], R6 ;  /* 0x0005e00601007387 */ /* 0x0005e60000100a00 */
[C---:B------:R-:W-:Y:S01]  /*13ec0*/  IMAD.WIDE R28, R4.reuse, 0x4, R240 ;  /* 0x00000004041c7825 */ /* 0x040fe200078e02f0 */
[----:B------:R4:W-:Y:S03]  /*13ed0*/  LDGSTS.E [R5+-0x3fff4], desc[UR4][R44.64], !P3 ;  /* 0xc000c0002c057fae */ /* 0x0009e6000d921844 */
[----:B------:R-:W-:Y:S01]  /*13ee0*/  VIADD R3, R13, 0xffffffe5 ;  /* 0xffffffe50d037836 */ /* 0x000fe20000000000 */
[----:B------:R4:W-:Y:S01]  /*13ef0*/  LDGSTS.E [R5+-0x3bff4], desc[UR4][R36.64], !P3 ;  /* 0xc400c00024057fae */ /* 0x0009e2000d921844 */
[----:B---3--:R-:W-:Y:S01]  /*13f00*/  IMAD.WIDE R20, R4, 0x4, R242 ;  /* 0x0000000404147825 */ /* 0x008fe200078e02f2 */
[----:B--2---:R-:W2:Y:S03]  /*13f10*/  LDC R6, c[0x0][0x230] ;  /* 0x00008c00ff067b82 */ /* 0x004ea60000000800 */
[----:B------:R-:W-:Y:S01]  /*13f20*/  VIADD R248, R249, 0xffffffe6 ;  /* 0xffffffe6f9f87836 */ /* 0x000fe20000000000 */
[----:B------:R3:W-:Y:S04]  /*13f30*/  LDGSTS.E [R5+-0x38000], desc[UR4][R28.64], !P4 ;  /* 0xc80000001c057fae */ /* 0x0007e8000e121844 */
[----:B------:R3:W-:Y:S01]  /*13f40*/  LDGSTS.E [R5+-0x34000], desc[UR4][R20.64], !P4 ;  /* 0xcc00000014057fae */ /* 0x0007e2000e121844 */
[----:B------:R-:W2:Y:S01]  /*13f50*/  LDC R249, c[0x0][0x230] ;  /* 0x00008c00fff97b82 */ /* 0x000ea20000000800 */
[----:B------:R-:W-:Y:S01]  /*13f60*/  ISETP.GE.U32.AND P4, PT, R3, 0x7fffffa6, PT ;  /* 0x7fffffa60300780c */ /* 0x000fe20003f86070 */
[C---:B------:R-:W-:Y:S01]  /*13f70*/  IMAD R3, R2.reuse, 0x35, RZ ;  /* 0x0000003502037824 */ /* 0x040fe200078e02ff */
[----:B------:R4:W-:Y:S01]  /*13f80*/  STL.64 [R1+0x5d8], R44 ;  /* 0x0005d82c01007387 */ /* 0x0009e20000100a00 */
[----:B------:R-:W-:-:S03]  /*13f90*/  IMAD R4, R2, 0x36, RZ ;  /* 0x0000003602047824 */ /* 0x000fc600078e02ff */
[----:B------:R1:W-:Y:S01]  /*13fa0*/  STL.64 [R1+0x5d0], R36 ;  /* 0x0005d02401007387 */ /* 0x0003e20000100a00 */
[----:B------:R-:W-:-:S03]  /*13fb0*/  ISETP.GE.U32.AND P3, PT, R248, 0x7fffffa7, PT ;  /* 0x7fffffa7f800780c */ /* 0x000fc60003f66070 */
[----:B------:R3:W-:Y:S01]  /*13fc0*/  STL.64 [R1+0x440], R28 ;  /* 0x0004401c01007387 */ /* 0x0007e20000100a00 */
[----:B----4-:R-:W-:-:S03]  /*13fd0*/  IMAD.WIDE R44, R3, 0x4, R240 ;  /* 0x00000004032c7825 */ /* 0x010fc600078e02f0 */
[----:B------:R4:W-:Y:S01]  /*13fe0*/  STL.64 [R1+0x438], R20 ;  /* 0x0004381401007387 */ /* 0x0009e20000100a00 */
[----:B-1----:R-:W-:Y:S01]  /*13ff0*/  IMAD.WIDE R36, R3, 0x4, R242 ;  /* 0x0000000403247825 */ /* 0x002fe200078e02f2 */
[----:B------:R-:W-:Y:S02]  /*14000*/  IADD3 R248, R250, -0x1c, RZ ;  /* 0xffffffe4faf87810 */ /* 0x000fe40007ffe0ff */
[----:B------:R-:W-:Y:S01]  /*14010*/  LDGSTS.E [R5+-0x37ffc], desc[UR4][R44.64], !P5 ;  /* 0xc80040002c057fae */ /* 0x000fe2000e921844 */
[----:B------:R-:W1:Y:S01]  /*14020*/  LDC R250, c[0x0][0x230] ;  /* 0x00008c00fffa7b82 */ /* 0x000e620000000800 */
[----:B---3--:R-:W-:Y:S02]  /*14030*/  IMAD.WIDE R28, R4, 0x4, R240 ;  /* 0x00000004041c7825 */ /* 0x008fe400078e02f0 */
[----:B------:R3:W-:Y:S02]  /*14040*/  LDGSTS.E [R5+-0x33ffc], desc[UR4][R36.64], !P5 ;  /* 0xcc00400024057fae */ /* 0x0007e4000e921844 */
[----:B------:R-:W-:-:S02]  /*14050*/  VIADD R3, R251, 0xffffffc7 ;  /* 0xffffffc7fb037836 */ /* 0x000fc40000000000 */
[----:B----4-:R-:W-:Y:S01]  /*14060*/  IMAD.WIDE R20, R4, 0x4, R242 ;  /* 0x0000000404147825 */ /* 0x010fe200078e02f2 */
[----:B------:R4:W-:Y:S01]  /*14070*/  LDGSTS.E [R5+-0x37ff8], desc[UR4][R28.64], !P0 ;  /* 0xc80080001c057fae */ /* 0x0009e2000c121844 */
[----:B------:R-:W1:Y:S03]  /*14080*/  LDC R251, c[0x0][0x230] ;  /* 0x00008c00fffb7b82 */ /* 0x000e660000000800 */
[----:B------:R4:W-:Y:S01]  /*14090*/  LDGSTS.E [R5+-0x33ff8], desc[UR4][R20.64], !P0 ;  /* 0xcc00800014057fae */ /* 0x0009e2000c121844 */
[----:B------:R-:W-:Y:S01]  /*140a0*/  ISETP.GE.U32.AND P0, PT, R3, 0x7fffff88, PT ;  /* 0x7fffff880300780c */ /* 0x000fe20003f06070 */
[----:B------:R-:W-:Y:S01]  /*140b0*/  IMAD R3, R2, 0x37, RZ ;  /* 0x0000003702037824 */ /* 0x000fe200078e02ff */
[----:B------:R-:W-:Y:S01]  /*140c0*/  LOP3.LUT R13, R12, 0x60, RZ, 0x3c, !PT ;  /* 0x000000600c0d7812 */ /* 0x000fe200078e3cff */
[----:B------:R-:W-:Y:S01]  /*140d0*/  STL.64 [R1+0x430], R44 ;  /* 0x0004302c01007387 */ /* 0x000fe20000100a00 */
[----:B------:R-:W-:Y:S01]  /*140e0*/  IMAD R4, R2, 0x18, RZ ;  /* 0x0000001802047824 */ /* 0x000fe200078e02ff */
[----:B------:R-:W-:-:S02]  /*140f0*/  ISETP.GE.U32.AND P5, PT, R248, 0x7fffffa5, PT ;  /* 0x7fffffa5f800780c */ /* 0x000fc40003fa6070 */
[----:B------:R3:W-:Y:S01]  /*14100*/  STL.64 [R1+0x428], R36 ;  /* 0x0004282401007387 */ /* 0x0007e20000100a00 */
[----:B--2---:R-:W-:-:S03]  /*14110*/  VIADD R248, R6, 0xffffffc6 ;  /* 0xffffffc606f87836 */ /* 0x004fc60000000000 */
[----:B------:R4:W-:Y:S01]  /*14120*/  STL.64 [R1+0x420], R28 ;  /* 0x0004201c01007387 */ /* 0x0009e20000100a00 */
[----:B------:R-:W-:-:S03]  /*14130*/  IMAD.WIDE R6, R4, 0x4, R242 ;  /* 0x0000000404067825 */ /* 0x000fc600078e02f2 */
[----:B------:R2:W-:Y:S01]  /*14140*/  STL.64 [R1+0x418], R20 ;  /* 0x0004181401007387 */ /* 0x0005e20000100a00 */
[----:B---3--:R-:W-:-:S04]  /*14150*/  IMAD.WIDE R36, R3, 0x4, R240 ;  /* 0x0000000403247825 */ /* 0x008fc800078e02f0 */
[----:B----4-:R-:W-:Y:S01]  /*14160*/  IMAD.WIDE R28, R3, 0x4, R242 ;  /* 0x00000004031c7825 */ /* 0x010fe200078e02f2 */
[----:B------:R-:W-:Y:S01]  /*14170*/  IADD3 R3, R0, 0x100000, R13 ;  /* 0x0010000000037810 */ /* 0x000fe20007ffe00d */
[----:B------:R3:W-:Y:S02]  /*14180*/  LDGSTS.E [R5+-0x37ff4], desc[UR4][R36.64], !P1 ;  /* 0xc800c00024057fae */ /* 0x0007e4000c921844 */
[----:B--2---:R-:W-:Y:S02]  /*14190*/  IMAD.WIDE R20, R4, 0x4, R240 ;  /* 0x0000000404147825 */ /* 0x004fe400078e02f0 */
[----:B------:R-:W-:Y:S02]  /*141a0*/  LDGSTS.E [R5+-0x33ff4], desc[UR4][R28.64], !P1 ;  /* 0xcc00c0001c057fae */ /* 0x000fe4000c921844 */
[----:B------:R-:W-:Y:S02]  /*141b0*/  VIADD R4, R249, 0xffffffc5 ;  /* 0xffffffc5f9047836 */ /* 0x000fe40000000000 */
[----:B------:R-:W2:Y:S01]  /*141c0*/  LDC R249, c[0x0][0x230] ;  /* 0x00008c00fff97b82 */ /* 0x000ea20000000800 */
[----:B------:R-:W-:Y:S04]  /*141d0*/  LDGSTS.E [R3+-0x40000], desc[UR4][R20.64], !P2 ;  /* 0xc000000014037fae */ /* 0x000fe8000d121844 */
[----:B------:R4:W-:Y:S01]  /*141e0*/  LDGSTS.E [R3+-0x3c000], desc[UR4][R6.64], !P2 ;  /* 0xc400000006037fae */ /* 0x0009e2000d121844 */
[----:B------:R-:W-:Y:S01]  /*141f0*/  ISETP.GE.U32.AND P2, PT, R4, 0x7fffff86, PT ;  /* 0x7fffff860400780c */ /* 0x000fe20003f46070 */
[----:B------:R-:W-:-:S02]  /*14200*/  IMAD R4, R2, 0x19, RZ ;  /* 0x0000001902047824 */ /* 0x000fc400078e02ff */
[----:B------:R3:W-:Y:S04]  /*14210*/  STL.64 [R1+0x410], R36 ;  /* 0x0004102401007387 */ /* 0x0007e80000100a00 */
[----:B------:R-:W-:Y:S01]  /*14220*/  STL.64 [R1+0x408], R28 ;  /* 0x0004081c01007387 */ /* 0x000fe20000100a00 */
[----:B------:R-:W-:-:S03]  /*14230*/  IMAD.WIDE R44, R4, 0x4, R240 ;  /* 0x00000004042c7825 */ /* 0x000fc600078e02f0 */
[----:B------:R-:W-:Y:S01]  /*14240*/  STL.64 [R1+0x5c8], R20 ;  /* 0x0005c81401007387 */ /* 0x000fe20000100a00 */
[----:B------:R-:W-:-:S03]  /*14250*/  ISETP.GE.U32.AND P1, PT, R248, 0x7fffff87, PT ;  /* 0x7fffff87f800780c */ /* 0x000fc60003f26070 */
[----:B------:R4:W-:Y:S01]  /*14260*/  STL.64 [R1+0x5c0], R6 ;  /* 0x0005c00601007387 */ /* 0x0009e20000100a00 */
[----:B---3--:R-:W-:-:S03]  /*14270*/  IMAD.WIDE R36, R4, 0x4, R242 ;  /* 0x0000000404247825 */ /* 0x008fc600078e02f2 */
[----:B------:R-:W-:Y:S01]  /*14280*/  LDGSTS.E [R3+-0x3fffc], desc[UR4][R44.64], !P3 ;  /* 0xc00040002c037fae */ /* 0x000fe2000d921844 */
[----:B------:R-:W-:Y:S02]  /*14290*/  IMAD R248, R2, 0x1a, RZ ;  /* 0x0000001a02f87824 */ /* 0x000fe400078e02ff */
[----:B-1----:R-:W-:Y:S01]  /*142a0*/  VIADD R4, R250, 0xffffffc4 ;  /* 0xffffffc4fa047836 */ /* 0x002fe20000000000 */
[----:B------:R-:W-:Y:S01]  /*142b0*/  LDGSTS.E [R3+-0x3bffc], desc[UR4][R36.64], !P3 ;  /* 0xc400400024037fae */ /* 0x000fe2000d921844 */
[----:B----4-:R-:W1:Y:S01]  /*142c0*/  LDC R7, c[0x0][0x230] ;  /* 0x00008c00ff077b82 */ /* 0x010e620000000800 */
[----:B------:R-:W-:-:S07]  /*142d0*/  IMAD.WIDE R28, R248, 0x4, R240 ;  /* 0x00000004f81c7825 */ /* 0x000fce00078e02f0 */
[----:B------:R-:W3:Y:S01]  /*142e0*/  LDC R6, c[0x0][0x230] ;  /* 0x00008c00ff067b82 */ /* 0x000ee20000000800 */
[----:B------:R-:W-:Y:S01]  /*142f0*/  IMAD.WIDE R20, R248, 0x4, R242 ;  /* 0x00000004f8147825 */ /* 0x000fe200078e02f2 */
[----:B------:R-:W-:Y:S01]  /*14300*/  ISETP.GE.U32.AND P3, PT, R4, 0x7fffff85, PT ;  /* 0x7fffff850400780c */ /* 0x000fe20003f66070 */
[----:B------:R-:W-:Y:S02]  /*14310*/  STL.64 [R1+0x5b8], R44 ;  /* 0x0005b82c01007387 */ /* 0x000fe40000100a00 */
[----:B------:R-:W-:Y:S02]  /*14320*/  VIADD R248, R251, 0xffffffe3 ;  /* 0xffffffe3fbf87836 */ /* 0x000fe40000000000 */
[----:B------:R-:W-:Y:S01]  /*14330*/  IMAD R4, R2, 0x1b, RZ ;  /* 0x0000001b02047824 */ /* 0x000fe200078e02ff */
[----:B------:R-:W-:Y:S01]  /*14340*/  STL.64 [R1+0x5b0], R36 ;  /* 0x0005b02401007387 */ /* 0x000fe20000100a00 */
[----:B------:R-:W4:Y:S03]  /*14350*/  LDC R251, c[0x0][0x230] ;  /* 0x00008c00fffb7b82 */ /* 0x000f260000000800 */
[----:B------:R2:W-:Y:S04]  /*14360*/  STL.64 [R1+0x5a8], R28 ;  /* 0x0005a81c01007387 */ /* 0x0005e80000100a00 */
[----:B------:R2:W-:Y:S01]  /*14370*/  LDGSTS.E [R3+-0x3fff8], desc[UR4][R28.64], !P4 ;  /* 0xc00080001c037fae */ /* 0x0005e2000e121844 */
[----:B------:R-:W4:Y:S03]  /*14380*/  LDC R250, c[0x0][0x230] ;  /* 0x00008c00fffa7b82 */ /* 0x000f260000000800 */
[----:B------:R1:W-:Y:S04]  /*14390*/  STL.64 [R1+0x5a0], R20 ;  /* 0x0005a01401007387 */ /* 0x0003e80000100a00 */
[----:B------:R1:W-:Y:S01]  /*143a0*/  LDGSTS.E [R3+-0x3bff8], desc[UR4][R20.64], !P4 ;  /* 0xc400800014037fae */ /* 0x0003e2000e121844 */
[----:B------:R-:W-:Y:S01]  /*143b0*/  ISETP.GE.U32.AND P4, PT, R248, 0x7fffffa4, PT ;  /* 0x7fffffa4f800780c */ /* 0x000fe20003f86070 */
[----:B--2---:R-:W-:-:S02]  /*143c0*/  VIADD R248, R249, 0xffffffe2 ;  /* 0xffffffe2f9f87836 */ /* 0x004fc40000000000 */
[----:B------:R-:W-:-:S05]  /*143d0*/  IMAD.WIDE R28, R4, 0x4, R240 ;  /* 0x00000004041c7825 */ /* 0x000fca00078e02f0 */
[----:B------:R2:W-:Y:S01]  /*143e0*/  LDGSTS.E [R3+-0x3fff4], desc[UR4][R28.64], !P5 ;  /* 0xc000c0001c037fae */ /* 0x0005e2000e921844 */
[----:B-1----:R-:W-:-:S04]  /*143f0*/  IMAD.WIDE R20, R4, 0x4, R242 ;  /* 0x0000000404147825 */ /* 0x002fc800078e02f2 */
[----:B------:R-:W-:Y:S01]  /*14400*/  IMAD R4, R2, 0x38, RZ ;  /* 0x0000003802047824 */ /* 0x000fe200078e02ff */
[----:B------:R1:W-:Y:S01]  /*14410*/  LDGSTS.E [R3+-0x3bff4], desc[UR4][R20.64], !P5 ;  /* 0xc400c00014037fae */ /* 0x0003e2000e921844 */
[----:B------:R-:W-:Y:S01]  /*14420*/  ISETP.GE.U32.AND P5, PT, R248, 0x7fffffa3, PT ;  /* 0x7fffffa3f800780c */ /* 0x000fe20003fa6070 */
[----:B------:R-:W-:Y:S02]  /*14430*/  IMAD R248, R2, 0x39, RZ ;  /* 0x0000003902f87824 */ /* 0x000fe400078e02ff */
[----:B------:R2:W-:Y:S01]  /*14440*/  STL.64 [R1+0x598], R28 ;  /* 0x0005981c01007387 */ /* 0x0005e20000100a00 */
[C---:B------:R-:W-:Y:S01]  /*14450*/  IMAD.WIDE R36, R4.reuse, 0x4, R240 ;  /* 0x0000000404247825 */ /* 0x040fe200078e02f0 */
[----:B------:R-:W-:Y:S02]  /*14460*/  IADD3 R249, R7, -0x1f, RZ ;  /* 0xffffffe107f97810 */ /* 0x000fe40007ffe0ff */
[----:B------:R1:W-:Y:S04]  /*14470*/  STL.64 [R1+0x590], R20 ;  /* 0x0005901401007387 */ /* 0x0003e80000100a00 */
[----:B------:R-:W-:Y:S01]  /*14480*/  LDGSTS.E [R3+-0x38000], desc[UR4][R36.64], !P0 ;  /* 0xc800000024037fae */ /* 0x000fe2000c121844 */
[----:B--2---:R-:W-:-:S04]  /*14490*/  IMAD.WIDE R28, R4, 0x4, R242 ;  /* 0x00000004041c7825 */ /* 0x004fc800078e02f2 */
[----:B---3--:R-:W-:Y:S02]  /*144a0*/  VIADD R4, R6, 0xffffffe0 ;  /* 0xffffffe006047836 */ /* 0x008fe40000000000 */
[C---:B-1----:R-:W-:Y:S01]  /*144b0*/  IMAD.WIDE R20, R248.reuse, 0x4, R240 ;  /* 0x00000004f8147825 */ /* 0x042fe200078e02f0 */
[----:B------:R-:W-:Y:S03]  /*144c0*/  STL.64 [R1+0x400], R36 ;  /* 0x0004002401007387 */ /* 0x000fe60000100a00 */
[----:B------:R-:W-:Y:S01]  /*144d0*/  IMAD.WIDE R6, R248, 0x4, R242 ;  /* 0x00000004f8067825 */ /* 0x000fe200078e02f2 */
[----:B------:R1:W-:Y:S04]  /*144e0*/  LDGSTS.E [R3+-0x34000], desc[UR4][R28.64], !P0 ;  /* 0xcc0000001c037fae */ /* 0x0003e8000c121844 */
[----:B------:R1:W-:Y:S04]  /*144f0*/  STL.64 [R1+0x3f8], R28 ;  /* 0x0003f81c01007387 */ /* 0x0003e80000100a00 */
[----:B------:R2:W-:Y:S04]  /*14500*/  LDGSTS.E [R3+-0x37ffc], desc[UR4][R20.64], !P1 ;  /* 0xc800400014037fae */ /* 0x0005e8000c921844 */
[----:B------:R3:W-:Y:S01]  /*14510*/  LDGSTS.E [R3+-0x33ffc], desc[UR4][R6.64], !P1 ;  /* 0xcc00400006037fae */ /* 0x0007e2000c921844 */
[----:B------:R-:W-:Y:S01]  /*14520*/  ISETP.GE.U32.AND P1, PT, R4, 0x7fffffa1, PT ;  /* 0x7fffffa10400780c */ /* 0x000fe20003f26070 */
[C---:B------:R-:W-:Y:S01]  /*14530*/  IMAD R4, R2.reuse, 0x3a, RZ ;  /* 0x0000003a02047824 */ /* 0x040fe200078e02ff */
[----:B-1----:R-:W1:Y:S01]  /*14540*/  LDC R28, c[0x0][0x230] ;  /* 0x00008c00ff1c7b82 */ /* 0x002e620000000800 */
[----:B------:R-:W-:-:S02]  /*14550*/  IMAD R248, R2, 0x3b, RZ ;  /* 0x0000003b02f87824 */ /* 0x000fc400078e02ff */
[C---:B------:R-:W-:Y:S01]  /*14560*/  IMAD.WIDE R52, R4.reuse, 0x4, R240 ;  /* 0x0000000404347825 */ /* 0x040fe200078e02f0 */
[----:B------:R2:W-:Y:S03]  /*14570*/  STL.64 [R1+0x3f0], R20 ;  /* 0x0003f01401007387 */ /* 0x0005e60000100a00 */
[----:B------:R-:W-:Y:S01]  /*14580*/  IMAD.WIDE R44, R4, 0x4, R242 ;  /* 0x00000004042c7825 */ /* 0x000fe200078e02f2 */
[----:B------:R-:W-:Y:S03]  /*14590*/  LDGSTS.E [R3+-0x37ff8], desc[UR4][R52.64], !P2 ;  /* 0xc800800034037fae */ /* 0x000fe6000d121844 */
[C---:B------:R-:W-:Y:S01]  /*145a0*/  IMAD.WIDE R36, R248.reuse, 0x4, R240 ;  /* 0x00000004f8247825 */ /* 0x040fe200078e02f0 */
[----:B------:R-:W-:Y:S03]  /*145b0*/  LDGSTS.E [R3+-0x33ff8], desc[UR4][R44.64], !P2 ;  /* 0xcc0080002c037fae */ /* 0x000fe6000d121844 */
[----:B----4-:R-:W-:Y:S01]  /*145c0*/  VIADD R4, R251, 0xffffffc2 ;  /* 0xffffffc2fb047836 */ /* 0x010fe20000000000 */
[----:B------:R-:W-:Y:S01]  /*145d0*/  LDGSTS.E [R3+-0x37ff4], desc[UR4][R36.64], !P3 ;  /* 0xc800c00024037fae */ /* 0x000fe2000d921844 */
[----:B--2---:R-:W-:Y:S01]  /*145e0*/  IMAD.WIDE R20, R248, 0x4, R242 ;  /* 0x00000004f8147825 */ /* 0x004fe200078e02f2 */
[----:B------:R-:W-:Y:S01]  /*145f0*/  LOP3.LUT R12, R12, 0x70, RZ, 0x3c, !PT ;  /* 0x000000700c0c7812 */ /* 0x000fe200078e3cff */
[----:B------:R-:W2:Y:S01]  /*14600*/  LDC R251, c[0x0][0x230] ;  /* 0x00008c00fffb7b82 */ /* 0x000ea20000000800 */
[----:B------:R3:W-:Y:S01]  /*14610*/  STL.64 [R1+0x3e8], R6 ;  /* 0x0003e80601007387 */ /* 0x0007e20000100a00 */
[----:B------:R-:W-:-:S03]  /*14620*/  ISETP.GE.U32.AND P0, PT, R249, 0x7fffffa2, PT ;  /* 0x7fffffa2f900780c */ /* 0x000fc60003f06070 */
[----:B------:R4:W-:Y:S01]  /*14630*/  LDGSTS.E [R3+-0x33ff4], desc[UR4][R20.64], !P3 ;  /* 0xcc00c00014037fae */ /* 0x0009e2000d921844 */
[----:B------:R-:W-:Y:S01]  /*14640*/  ISETP.GE.U32.AND P3, PT, R4, 0x7fffff83, PT ;  /* 0x7fffff830400780c */ /* 0x000fe20003f66070 */
[----:B------:R-:W-:Y:S02]  /*14650*/  IMAD R4, R2, 0x1c, RZ ;  /* 0x0000001c02047824 */ /* 0x000fe400078e02ff */
[----:B------:R-:W-:Y:S01]  /*14660*/  STL.64 [R1+0x3e0], R52 ;  /* 0x0003e03401007387 */ /* 0x000fe20000100a00 */
[----:B------:R-:W-:-:S03]  /*14670*/  VIADD R249, R250, 0xffffffc3 ;  /* 0xffffffc3faf97836 */ /* 0x000fc60000000000 */
[----:B------:R-:W-:Y:S01]  /*14680*/  STL.64 [R1+0x3d8], R44 ;  /* 0x0003d82c01007387 */ /* 0x000fe20000100a00 */
[----:B---3--:R-:W3:Y:S01]  /*14690*/  LDC R6, c[0x0][0x230] ;  /* 0x00008c00ff067b82 */ /* 0x008ee20000000800 */
[----:B------:R-:W-:Y:S02]  /*146a0*/  IADD3 R0, R0, 0x100000, R12 ;  /* 0x0010000000007810 */ /* 0x000fe40007ffe00c */
[----:B------:R-:W-:Y:S01]  /*146b0*/  STL.64 [R1+0x3d0], R36 ;  /* 0x0003d02401007387 */ /* 0x000fe20000100a00 */
[----:B------:R-:W-:-:S03]  /*146c0*/  IMAD.WIDE R12, R4, 0x4, R242 ;  /* 0x00000004040c7825 */ /* 0x000fc600078e02f2 */
[----:B------:R4:W-:Y:S01]  /*146d0*/  STL.64 [R1+0x3c8], R20 ;  /* 0x0003c81401007387 */ /* 0x0009e20000100a00 */
[----:B------:R-:W-:Y:S01]  /*146e0*/  ISETP.GE.U32.AND P2, PT, R249, 0x7fffff84, PT ;  /* 0x7fffff84f900780c */ /* 0x000fe20003f46070 */
[----:B-1----:R-:W-:Y:S01]  /*146f0*/  VIADD R249, R28, 0xffffffc0 ;  /* 0xffffffc01cf97836 */ /* 0x002fe20000000000 */
[----:B------:R-:W-:Y:S01]  /*14700*/  UISETP.GT.AND UP0, UPT, UR7, 0x7f, UPT ;  /* 0x0000007f0700788c */ /* 0x000fe2000bf04270 */
[----:B------:R-:W-:Y:S01]  /*14710*/  IMAD R248, R2, 0x1e, RZ ;  /* 0x0000001e02f87824 */ /* 0x000fe200078e02ff */
[----:B------:R-:W1:Y:S01]  /*14720*/  LDC R7, c[0x0][0x230] ;  /* 0x00008c00ff077b82 */ /* 0x000e620000000800 */
[----:B----4-:R-:W-:-:S04]  /*14730*/  IMAD.WIDE R20, R4, 0x4, R240 ;  /* 0x0000000404147825 */ /* 0x010fc800078e02f0 */
[----:B------:R-:W-:Y:S01]  /*14740*/  IMAD R4, R2, 0x1d, RZ ;  /* 0x0000001d02047824 */ /* 0x000fe200078e02ff */
[----:B------:R4:W-:Y:S03]  /*14750*/  STL.64 [R1+0x588], R20 ;  /* 0x0005881401007387 */ /* 0x0009e60000100a00 */
[----:B------:R-:W-:Y:S01]  /*14760*/  IMAD.WIDE R28, R4, 0x4, R240 ;  /* 0x00000004041c7825 */ /* 0x000fe200078e02f0 */
[----:B------:R4:W-:Y:S04]  /*14770*/  LDGSTS.E [R0+-0x40000], desc[UR4][R20.64], !P4 ;  /* 0xc000000014007fae */ /* 0x0009e8000e121844 */
[----:B------:R2:W-:Y:S04]  /*14780*/  STL.64 [R1+0x3c0], R12 ;  /* 0x0003c00c01007387 */ /* 0x0005e80000100a00 */
[----:B------:R2:W-:Y:S01]  /*14790*/  LDGSTS.E [R0+-0x3c000], desc[UR4][R12.64], !P4 ;  /* 0xc40000000c007fae */ /* 0x0005e2000e121844 */
[----:B------:R-:W-:-:S03]  /*147a0*/  ISETP.GE.AND P4, PT, R147, R249, PT ;  /* 0x000000f99300720c */ /* 0x000fc60003f86270 */
[----:B------:R-:W-:Y:S01]  /*147b0*/  LDGSTS.E [R0+-0x3fffc], desc[UR4][R28.64], !P5 ;  /* 0xc00040001c007fae */ /* 0x000fe2000e921844 */
[----:B----4-:R-:W-:-:S04]  /*147c0*/  IMAD.WIDE R20, R248, 0x4, R240 ;  /* 0x00000004f8147825 */ /* 0x010fc800078e02f0 */
[----:B--2---:R-:W-:Y:S01]  /*147d0*/  IMAD.WIDE R12, R4, 0x4, R242 ;  /* 0x00000004040c7825 */ /* 0x004fe200078e02f2 */
[----:B------:R-:W-:Y:S01]  /*147e0*/  STL.64 [R1+0x3b8], R28 ;  /* 0x0003b81c01007387 */ /* 0x000fe20000100a00 */
[----:B------:R-:W-:-:S03]  /*147f0*/  SEL R4, RZ, 0x4, P4 ;  /* 0x00000004ff047807 */ /* 0x000fc60002000000 */
[----:B------:R2:W-:Y:S01]  /*14800*/  LDGSTS.E [R0+-0x3bffc], desc[UR4][R12.64], !P5 ;  /* 0xc40040000c007fae */ /* 0x0005e2000e921844 */
[----:B------:R-:W-:-:S03]  /*14810*/  PLOP3.LUT P5, PT, PT, PT, UP0, 0x80, 0x0 ;  /* 0x000000000000781c */ /* 0x000fc60003faf008 */
[----:B------:R2:W-:Y:S01]  /*14820*/  STL.64 [R1+0x3b0], R12 ;  /* 0x0003b00c01007387 */ /* 0x0005e20000100a00 */
[----:B------:R-:W-:-:S03]  /*14830*/  SEL R4, R4, RZ, P5 ;  /* 0x000000ff04047207 */ /* 0x000fc60002800000 */
[----:B------:R4:W-:Y:S01]  /*14840*/  LDGSTS.E [R0+-0x3fff8], desc[UR4][R20.64], !P0 ;  /* 0xc000800014007fae */ /* 0x0009e2000c121844 */
[----:B---3--:R-:W-:Y:S02]  /*14850*/  VIADD R250, R6, 0xffffffc1 ;  /* 0xffffffc106fa7836 */ /* 0x008fe40000000000 */
[----:B------:R-:W3:Y:S01]  /*14860*/  LDC R6, c[0x0][0x230] ;  /* 0x00008c00ff067b82 */ /* 0x000ee20000000800 */
[----:B--2---:R-:W-:-:S05]  /*14870*/  IMAD.WIDE R12, R248, 0x4, R242 ;  /* 0x00000004f80c7825 */ /* 0x004fca00078e02f2 */
[----:B------:R2:W-:Y:S01]  /*14880*/  LDGSTS.E [R0+-0x3bff8], desc[UR4][R12.64], !P0 ;  /* 0xc40080000c007fae */ /* 0x0005e2000c121844 */
[----:B------:R-:W-:Y:S01]  /*14890*/  ISETP.NE.U32.AND P0, PT, R4, RZ, PT ;  /* 0x000000ff0400720c */ /* 0x000fe20003f05070 */
[C---:B------:R-:W-:Y:S02]  /*148a0*/  IMAD R4, R2.reuse, 0x1f, RZ ;  /* 0x0000001f02047824 */ /* 0x040fe400078e02ff */
[----:B------:R-:W-:Y:S02]  /*148b0*/  IMAD R248, R2, 0x3c, RZ ;  /* 0x0000003c02f87824 */ /* 0x000fe400078e02ff */
[C---:B------:R-:W-:Y:S01]  /*148c0*/  IMAD.WIDE R36, R4.reuse, 0x4, R240 ;  /* 0x0000000404247825 */ /* 0x040fe200078e02f0 */
[----:B------:R4:W-:Y:S03]  /*148d0*/  STL.64 [R1+0x3a8], R20 ;  /* 0x0003a81401007387 */ /* 0x0009e60000100a00 */
[----:B------:R-:W-:Y:S01]  /*148e0*/  IMAD.WIDE R28, R4, 0x4, R242 ;  /* 0x00000004041c7825 */ /* 0x000fe200078e02f2 */
[----:B------:R2:W-:Y:S03]  /*148f0*/  STL.64 [R1+0x3a0], R12 ;  /* 0x0003a00c01007387 */ /* 0x0005e60000100a00 */
[----:B------:R-:W-:Y:S01]  /*14900*/  VIADD R4, R251, 0xffffffbf ;  /* 0xffffffbffb047836 */ /* 0x000fe20000000000 */
[----:B------:R-:W-:Y:S01]  /*14910*/  LDGSTS.E [R0+-0x3fff4], desc[UR4][R36.64], !P1 ;  /* 0xc000c00024007fae */ /* 0x000fe2000c921844 */
[----:B------:R-:W-:Y:S01]  /*14920*/  ISETP.GE.U32.AND P4, PT, R250, 0x7fffff82, PT ;  /* 0x7fffff82fa00780c */ /* 0x000fe20003f86070 */
[----:B------:R-:W3:Y:S01]  /*14930*/  LDC R251, c[0x0][0x230] ;  /* 0x00008c00fffb7b82 */ /* 0x000ee20000000800 */
[----:B----4-:R-:W-:Y:S01]  /*14940*/  IMAD.WIDE R20, R248, 0x4, R240 ;  /* 0x00000004f8147825 */ /* 0x010fe200078e02f0 */
[----:B------:R-:W-:Y:S01]  /*14950*/  LDGSTS.E [R0+-0x3bff4], desc[UR4][R28.64], !P1 ;  /* 0xc400c0001c007fae */ /* 0x000fe2000c921844 */
[----:B------:R-:W-:-:S02]  /*14960*/  ISETP.GE.U32.AND P1, PT, R4, 0x7fffff80, PT ;  /* 0x7fffff800400780c */ /* 0x000fc40003f26070 */
[----:B--2---:R-:W-:Y:S01]  /*14970*/  IMAD.WIDE R12, R248, 0x4, R242 ;  /* 0x00000004f80c7825 */ /* 0x004fe200078e02f2 */
[----:B------:R-:W-:Y:S02]  /*14980*/  STL.64 [R1+0x398], R36 ;  /* 0x0003982401007387 */ /* 0x000fe40000100a00 */
[----:B------:R-:W2:Y:S01]  /*14990*/  LDC R250, c[0x0][0x230] ;  /* 0x00008c00fffa7b82 */ /* 0x000ea20000000800 */
[----:B------:R-:W-:Y:S01]  /*149a0*/  IMAD R4, R2, 0x3d, RZ ;  /* 0x0000003d02047824 */ /* 0x000fe200078e02ff */
[----:B------:R-:W-:Y:S04]  /*149b0*/  STL.64 [R1+0x390], R28 ;  /* 0x0003901c01007387 */ /* 0x000fe80000100a00 */
[----:B------:R4:W-:Y:S04]  /*149c0*/  STL.64 [R1+0x388], R20 ;  /* 0x0003881401007387 */ /* 0x0009e80000100a00 */
[----:B------:R4:W-:Y:S04]  /*149d0*/  LDGSTS.E [R0+-0x38000], desc[UR4][R20.64], !P2 ;  /* 0xc800000014007fae */ /* 0x0009e8000d121844 */
[----:B------:R1:W-:Y:S04]  /*149e0*/  STL.64 [R1+0x380], R12 ;  /* 0x0003800c01007387 */ /* 0x0003e80000100a00 */
[----:B------:R1:W-:Y:S01]  /*149f0*/  LDGSTS.E [R0+-0x34000], desc[UR4][R12.64], !P2 ;  /* 0xcc0000000c007fae */ /* 0x0003e2000d121844 */
[----:B----4-:R-:W-:-:S04]  /*14a00*/  IMAD.WIDE R20, R4, 0x4, R240 ;  /* 0x0000000404147825 */ /* 0x010fc800078e02f0 */
[----:B-1----:R-:W-:Y:S01]  /*14a10*/  IMAD.WIDE R12, R4, 0x4, R242 ;  /* 0x00000004040c7825 */ /* 0x002fe200078e02f2 */
[----:B------:R1:W-:Y:S03]  /*14a20*/  LDGSTS.E [R0+-0x37ffc], desc[UR4][R20.64], !P3 ;  /* 0xc800400014007fae */ /* 0x0003e6000d921844 */
[C---:B------:R-:W-:Y:S01]  /*14a30*/  IMAD R4, R2.reuse, 0x3e, RZ ;  /* 0x0000003e02047824 */ /* 0x040fe200078e02ff */
[----:B------:R1:W-:Y:S01]  /*14a40*/  STL.64 [R1+0x378], R20 ;  /* 0x0003781401007387 */ /* 0x0003e20000100a00 */
[----:B------:R-:W-:Y:S02]  /*14a50*/  IMAD R2, R2, 0x3f, RZ ;  /* 0x0000003f02027824 */ /* 0x000fe400078e02ff */
[----:B------:R-:W-:Y:S01]  /*14a60*/  IMAD.WIDE R28, R4, 0x4, R240 ;  /* 0x00000004041c7825 */ /* 0x000fe200078e02f0 */
[----:B------:R4:W-:Y:S01]  /*14a70*/  STL.64 [R1+0x370], R12 ;  /* 0x0003700c01007387 */ /* 0x0009e20000100a00 */
[----:B------:R-:W-:-:S03]  /*14a80*/  IADD3 R248, R7, -0x42, RZ ;  /* 0xffffffbe07f87810 */ /* 0x000fc60007ffe0ff */
[----:B------:R4:W-:Y:S01]  /*14a90*/  LDGSTS.E [R0+-0x33ffc], desc[UR4][R12.64], !P3 ;  /* 0xcc0040000c007fae */ /* 0x0009e2000d921844 */
[----:B-1----:R-:W-:-:S03]  /*14aa0*/  IMAD.WIDE R20, R4, 0x4, R242 ;  /* 0x0000000404147825 */ /* 0x002fc600078e02f2 */
[----:B------:R1:W-:Y:S01]  /*14ab0*/  STL.64 [R1+0x368], R28 ;  /* 0x0003681c01007387 */ /* 0x0003e20000100a00 */
[----:B---3--:R-:W-:-:S03]  /*14ac0*/  VIADD R4, R6, 0xffffff9f ;  /* 0xffffff9f06047836 */ /* 0x008fc60000000000 */
[----:B------:R-:W-:Y:S01]  /*14ad0*/  STL.64 [R1+0x2538], R240 ;  /* 0x002538f001007387 */ /* 0x000fe20000100a00 */
[----:B------:R-:W-:-:S04]  /*14ae0*/  IMAD.WIDE R6, R2, 0x4, R242 ;  /* 0x0000000402067825 */ /* 0x000fc800078e02f2 */
[----:B----4-:R-:W-:Y:S01]  /*14af0*/  IMAD.WIDE R12, R2, 0x4, R240 ;  /* 0x00000004020c7825 */ /* 0x010fe200078e02f0 */
[----:B------:R3:W-:Y:S04]  /*14b00*/  STL.64 [R1+0x360], R20 ;  /* 0x0003601401007387 */ /* 0x0007e80000100a00 */
[----:B------:R-:W-:Y:S04]  /*14b10*/  STL.64 [R1+0x2540], R242 ;  /* 0x002540f201007387 */ /* 0x000fe80000100a00 */
[----:B------:R4:W-:Y:S04]  /*14b20*/  STL.64 [R1+0x358], R12 ;  /* 0x0003580c01007387 */ /* 0x0009e80000100a00 */
[----:B------:R4:W-:Y:S04]  /*14b30*/  STL.64 [R1+0x350], R6 ;  /* 0x0003500601007387 */ /* 0x0009e80000100a00 */
[----:B------:R-:W4:Y:S04]  /*14b40*/  LDL.64 R146, [R1+0x278] ;  /* 0x0002780001927983 */ /* 0x000f280000100a00 */
[----:B------:R-:W4:Y:S01]  /*14b50*/  LDL.64 R154, [R1+0x258] ;  /* 0x00025800019a7983 */ /* 0x000f220000100a00 */
[----:B------:R-:W-:-:S02]  /*14b60*/  ISETP.GE.U32.AND P5, PT, R249, 0x7fffff81, PT ;  /* 0x7fffff81f900780c */ /* 0x000fc40003fa6070 */
[----:B------:R-:W4:Y:S01]  /*14b70*/  LDC R249, c[0x0][0x230] ;  /* 0x00008c00fff97b82 */ /* 0x000f220000000800 */
[----:B------:R-:W-:Y:S01]  /*14b80*/  ISETP.GE.U32.AND P2, PT, R248, 0x7fffff7f, PT ;  /* 0x7fffff7ff800780c */ /* 0x000fe20003f46070 */
[----:B--2---:R-:W-:Y:S01]  /*14b90*/  VIADD R248, R250, 0xffffffbd ;  /* 0xffffffbdfaf87836 */ /* 0x004fe20000000000 */
[----:B------:R-:W-:Y:S04]  /*14ba0*/  LDGSTS.E [R0+-0x37ff8], desc[UR4][R28.64], !P4 ;  /* 0xc80080001c007fae */ /* 0x000fe8000e121844 */
[----:B------:R-:W-:Y:S01]  /*14bb0*/  ISETP.GE.U32.AND P3, PT, R248, 0x7fffff7e, PT ;  /* 0x7fffff7ef800780c */ /* 0x000fe20003f66070 */
[----:B------:R-:W-:Y:S04]  /*14bc0*/  LDGSTS.E [R0+-0x33ff8], desc[UR4][R20.64], !P4 ;  /* 0xcc00800014007fae */ /* 0x000fe8000e121844 */
[----:B------:R-:W-:Y:S04]  /*14bd0*/  LDGSTS.E [R0+-0x37ff4], desc[UR4][R12.64], !P5 ;  /* 0xc800c0000c007fae */ /* 0x000fe8000e921844 */
[----:B-1----:R-:W2:Y:S04]  /*14be0*/  LDL.64 R28, [R1+0x1f8] ;  /* 0x0001f800011c7983 */ /* 0x002ea80000100a00 */
[----:B---3--:R-:W3:Y:S01]  /*14bf0*/  LDL.64 R20, [R1+0x218] ;  /* 0x0002180001147983 */ /* 0x008ee20000100a00 */
[----:B----4-:R-:W-:-:S03]  /*14c00*/  VIADD R248, R249, 0xffffffbc ;  /* 0xffffffbcf9f87836 */ /* 0x010fc60000000000 */
[----:B------:R-:W4:Y:S02]  /*14c10*/  LDL.64 R12, [R1+0x238] ;  /* 0x00023800010c7983 */ /* 0x000f240000100a00 */
[----:B------:R-:W-:Y:S02]  /*14c20*/  ISETP.GE.U32.AND P4, PT, R248, 0x7fffff7d, PT ;  /* 0x7fffff7df800780c */ /* 0x000fe40003f86070 */
[----:B------:R-:W2:Y:S01]  /*14c30*/  LDL.64 R36, [R1+0x1d8] ;  /* 0x0001d80001247983 */ /* 0x000ea20000100a00 */
[----:B------:R-:W1:Y:S03]  /*14c40*/  LDC.64 R248, c[0x0][0x238] ;  /* 0x00008e00fff87b82 */ /* 0x000e660000000a00 */
[----:B------:R-:W-:Y:S01]  /*14c50*/  LDGSTS.E [R0+-0x33ff4], desc[UR4][R6.64], !P5 ;  /* 0xcc00c00006007fae */ /* 0x000fe2000e921844 */
[----:B------:R-:W-:-:S03]  /*14c60*/  ISETP.GE.U32.AND P5, PT, R4, 0x7fffff60, PT ;  /* 0x7fffff600400780c */ /* 0x000fc60003fa6070 */
[----:B------:R-:W2:Y:S04]  /*14c70*/  LDL.64 R44, [R1+0x1b8] ;  /* 0x0001b800012c7983 */ /* 0x000ea80000100a00 */
[----:B------:R-:W2:Y:S04]  /*14c80*/  LDL.64 R52, [R1+0x198] ;  /* 0x0001980001347983 */ /* 0x000ea80000100a00 */
[----:B------:R-:W2:Y:S04]  /*14c90*/  LDL.64 R60, [R1+0x178] ;  /* 0x00017800013c7983 */ /* 0x000ea80000100a00 */
[----:B------:R-:W2:Y:S04]  /*14ca0*/  LDL.64 R68, [R1+0x158] ;  /* 0x0001580001447983 */ /* 0x000ea80000100a00 */
[----:B------:R-:W2:Y:S01]  /*14cb0*/  LDL.64 R76, [R1+0x138] ;  /* 0x00013800014c7983 */ /* 0x000ea20000100a00 */
[----:B-1----:R-:W-:-:S03]  /*14cc0*/  IMAD.MOV.U32 R4, RZ, RZ, R248 ;  /* 0x000000ffff047224 */ /* 0x002fc600078e00f8 */
[----:B------:R-:W2:Y:S04]  /*14cd0*/  LDL.64 R84, [R1+0x118] ;  /* 0x0001180001547983 */ /* 0x000ea80000100a00 */
[----:B------:R-:W2:Y:S04]  /*14ce0*/  LDL.64 R92, [R1+0xf8] ;  /* 0x0000f800015c7983 */ /* 0x000ea80000100a00 */
[----:B------:R-:W2:Y:S04]  /*14cf0*/  LDL.64 R100, [R1+0xd8] ;  /* 0x0000d80001647983 */ /* 0x000ea80000100a00 */
[----:B------:R-:W2:Y:S04]  /*14d00*/  LDL.64 R242, [R1+0x98] ;  /* 0x0000980001f27983 */ /* 0x000ea80000100a00 */
[----:B------:R-:W2:Y:S04]  /*14d10*/  LDL.64 R240, [R1+0x78] ;  /* 0x0000780001f07983 */ /* 0x000ea80000100a00 */
[----:B------:R-:W2:Y:S04]  /*14d20*/  LDL.64 R6, [R1+0x58] ;  /* 0x0000580001067983 */ /* 0x000ea80000100a00 */
[----:B------:R-:W2:Y:S04]  /*14d30*/  LDL.64 R244, [R1+0x38] ;  /* 0x0000380001f47983 */ /* 0x000ea80000100a00 */
[----:B------:R-:W2:Y:S04]  /*14d40*/  LDL.64 R246, [R1+0x18] ;  /* 0x0000180001f67983 */ /* 0x000ea80000100a00 */
[----:B------:R-:W-:Y:S04]  /*14d50*/  STL [R1+0x34c], R249 ;  /* 0x00034cf901007387 */ /* 0x000fe80000100800 */
[----:B------:R1:W-:Y:S04]  /*14d60*/  STL.64 [R1+0x2548], R4 ;  /* 0x0025480401007387 */ /* 0x0003e80000100a00 */
[----:B------:R-:W0:Y:S04]  /*14d70*/  LDGDEPBAR ;  /* 0x00000000000079af */ /* 0x000e280000000000 */
[----:B-1----:R-:W2:Y:S01]  /*14d80*/  LDL.64 R4, [R1+0xb8] ;  /* 0x0000b80001047983 */ /* 0x002ea20000100a00 */
[----:B------:R-:W-:-:S05]  /*14d90*/  VIADD R248, R252, UR61 ;  /* 0x0000003dfcf87c36 */ /* 0x000fca0008000000 */
[----:B------:R-:W-:Y:S04]  /*14da0*/  LDGSTS.E [R248], desc[UR4][R146.64], P6 ;  /* 0x0000000092f87fae */ /* 0x000fe8000b121844 */
[----:B------:R-:W-:Y:S04]  /*14db0*/  LDGSTS.E [R248+0x400], desc[UR4][R154.64], P6 ;  /* 0x004000009af87fae */ /* 0x000fe8000b121844 */
[----:B------:R-:W2:Y:S04]  /*14dc0*/  LDL.LU.64 R146, [R1+0x2710] ;  /* 0x0027100001927983 */ /* 0x000ea80000300a00 */
[----:B------:R-:W2:Y:S04]  /*14dd0*/  LDL.LU.64 R154, [R1+0x2708] ;  /* 0x00270800019a7983 */ /* 0x000ea80000300a00 */
[----:B----4-:R-:W-:Y:S04]  /*14de0*/  LDGSTS.E [R248+0x800], desc[UR4][R12.64], P6 ;  /* 0x008000000cf87fae */ /* 0x010fe8000b121844 */
[----:B---3--:R-:W-:Y:S04]  /*14df0*/  LDGSTS.E [R248+0xc00], desc[UR4][R20.64], P6 ;  /* 0x00c0000014f87fae */ /* 0x008fe8000b121844 */
[----:B--2---:R-:W-:Y:S04]  /*14e00*/  LDGSTS.E [R248+0x1000], desc[UR4][R28.64], P6 ;  /* 0x010000001cf87fae */ /* 0x004fe8000b121844 */
[----:B------:R-:W-:Y:S04]  /*14e10*/  LDGSTS.E [R248+0x1400], desc[UR4][R36.64], P6 ;  /* 0x0140000024f87fae */ /* 0x000fe8000b121844 */
[----:B------:R-:W-:Y:S04]  /*14e20*/  LDGSTS.E [R248+0x1800], desc[UR4][R44.64], P6 ;  /* 0x018000002cf87fae */ /* 0x000fe8000b121844 */
[----:B------:R-:W-:Y:S04]  /*14e30*/  LDGSTS.E [R248+0x1c00], desc[UR4][R52.64], P6 ;  /* 0x01c0000034f87fae */ /* 0x000fe8000b121844 */
[----:B------:R-:W-:Y:S04]  /*14e40*/  LDGSTS.E [R248+0x2000], desc[UR4][R60.64], P6 ;  /* 0x020000003cf87fae */ /* 0x000fe8000b121844 */
[----:B------:R-:W2:Y:S04]  /*14e50*/  LDL.LU.64 R12, [R1+0x2700] ;  /* 0x00270000010c7983 */ /* 0x000ea80000300a00 */
[----:B------:R-:W-:Y:S04]  /*14e60*/  LDGSTS.E [R248+0x2400], desc[UR4][R68.64], P6 ;  /* 0x0240000044f87fae */ /* 0x000fe8000b121844 */
[----:B------:R-:W3:Y:S04]  /*14e70*/  LDL.LU.64 R20, [R1+0x26f8] ;  /* 0x0026f80001147983 */ /* 0x000ee80000300a00 */
[----:B------:R-:W-:Y:S04]  /*14e80*/  LDGSTS.E [R248+0x2800], desc[UR4][R76.64], P6 ;  /* 0x028000004cf87fae */ /* 0x000fe8000b121844 */
[----:B------:R-:W4:Y:S04]  /*14e90*/  LDL.LU.64 R28, [R1+0x26f0] ;  /* 0x0026f000011c7983 */ /* 0x000f280000300a00 */
[----:B------:R-:W-:Y:S04]  /*14ea0*/  LDGSTS.E [R248+0x2c00], desc[UR4][R84.64], P6 ;  /* 0x02c0000054f87fae */ /* 0x000fe8000b121844 */
[----:B------:R-:W4:Y:S04]  /*14eb0*/  LDL.LU.64 R36, [R1+0x26e8] ;  /* 0x0026e80001247983 */ /* 0x000f280000300a00 */
[----:B------:R-:W-:Y:S04]  /*14ec0*/  LDGSTS.E [R248+0x3000], desc[UR4][R92.64], P6 ;  /* 0x030000005cf87fae */ /* 0x000fe8000b121844 */
[----:B------:R-:W4:Y:S04]  /*14ed0*/  LDL.LU.64 R44, [R1+0x26e0] ;  /* 0x0026e000012c7983 */ /* 0x000f280000300a00 */
[----:B------:R-:W-:Y:S04]  /*14ee0*/  LDGSTS.E [R248+0x3400], desc[UR4][R100.64], P6 ;  /* 0x0340000064f87fae */ /* 0x000fe8000b121844 */
[----:B------:R-:W4:Y:S04]  /*14ef0*/  LDL.LU.64 R52, [R1+0x26d8] ;  /* 0x0026d80001347983 */ /* 0x000f280000300a00 */
[----:B------:R-:W4:Y:S04]  /*14f00*/  LDL.LU.64 R60, [R1+0x26d0] ;  /* 0x0026d000013c7983 */ /* 0x000f280000300a00 */
[----:B------:R-:W4:Y:S04]  /*14f10*/  LDL.LU.64 R68, [R1+0x26c8] ;  /* 0x0026c80001447983 */ /* 0x000f280000300a00 */
[----:B------:R-:W4:Y:S04]  /*14f20*/  LDL.LU.64 R76, [R1+0x26c0] ;  /* 0x0026c000014c7983 */ /* 0x000f280000300a00 */
[----:B------:R-:W-:Y:S04]  /*14f30*/  LDGSTS.E [R248+0x3800], desc[UR4][R4.64], P6 ;  /* 0x0380000004f87fae */ /* 0x000fe8000b121844 */
[----:B------:R-:W-:Y:S04]  /*14f40*/  LDGSTS.E [R248+0x3c00], desc[UR4][R242.64], P6 ;  /* 0x03c00000f2f87fae */ /* 0x000fe8000b121844 */
[----:B------:R-:W-:Y:S04]  /*14f50*/  LDGSTS.E [R248+0x4000], desc[UR4][R240.64], P6 ;  /* 0x04000000f0f87fae */ /* 0x000fe8000b121844 */
[----:B------:R-:W-:Y:S04]  /*14f60*/  LDGSTS.E [R248+0x4400], desc[UR4][R6.64], P6 ;  /* 0x0440000006f87fae */ /* 0x000fe8000b121844 */
[----:B------:R-:W4:Y:S04]  /*14f70*/  LDL.LU.64 R84, [R1+0x26b8] ;  /* 0x0026b80001547983 */ /* 0x000f280000300a00 */
[----:B------:R-:W-:Y:S04]  /*14f80*/  LDGSTS.E [R248+0x4800], desc[UR4][R244.64], P6 ;  /* 0x04800000f4f87fae */ /* 0x000fe8000b121844 */
[----:B------:R-:W4:Y:S04]  /*14f90*/  LDL.LU.64 R92, [R1+0x26b0] ;  /* 0x0026b000015c7983 */ /* 0x000f280000300a00 */
[----:B------:R-:W-:Y:S04]  /*14fa0*/  LDGSTS.E [R248+0x4c00], desc[UR4][R246.64], P6 ;  /* 0x04c00000f6f87fae */ /* 0x000fe8000b121844 */
[----:B------:R-:W4:Y:S04]  /*14fb0*/  LDL.LU.64 R100, [R1+0x26a8] ;  /* 0x0026a80001647983 */ /* 0x000f280000300a00 */
[----:B------:R-:W-:Y:S04]  /*14fc0*/  LDGSTS.E [R248+0x5000], desc[UR4][R10.64], P6 ;  /* 0x050000000af87fae */ /* 0x000fe8000b121844 */
[----:B------:R-:W-:Y:S04]  /*14fd0*/  STL.64 [R1+0x2360], R10 ;  /* 0x0023600a01007387 */ /* 0x000fe80000100a00 */
        /* <DEDUP_REMOVED lines=11> */
[----:B------:R1:W-:Y:S04]  /*15090*/  STL.64 [R1+0x2378], R58 ;  /* 0x0023783a01007387 */ /* 0x0003e80000100a00 */
        /* <DEDUP_REMOVED lines=45> */
[----:B------:R-:W-:Y:S04]  /*15370*/  LDGSTS.E [R248+0x14800], desc[UR4][R116.64], P6 ;  /* 0x1480000074f87fae */ /* 0x000fe8000b121844 */
[----:B------:R-:W-:Y:S04]  /*15380*/  LDGSTS.E [R248+0x14c00], desc[UR4][R124.64], P6 ;  /* 0x14c000007cf87fae */ /* 0x000fe8000b121844 */
[----:B------:R-:W4:Y:S04]  /*15390*/  LDL.LU.64 R108, [R1+0x26a0] ;  /* 0x0026a000016c7983 */ /* 0x000f280000300a00 */
[----:B------:R-:W4:Y:S04]  /*153a0*/  LDL.LU.64 R116, [R1+0x2698] ;  /* 0x0026980001747983 */ /* 0x000f280000300a00 */
[----:B------:R-:W4:Y:S04]  /*153b0*/  LDL.LU.64 R124, [R1+0x2690] ;  /* 0x00269000017c7983 */ /* 0x000f280000300a00 */
[----:B------:R-:W-:Y:S04]  /*153c0*/  LDGSTS.E [R248+0x15000], desc[UR4][R132.64], P6 ;  /* 0x1500000084f87fae */ /* 0x000fe8000b121844 */
[----:B------:R-:W-:Y:S04]  /*153d0*/  LDGSTS.E [R248+0x15400], desc[UR4][R140.64], P6 ;  /* 0x154000008cf87fae */ /* 0x000fe8000b121844 */
[----:B------:R-:W-:Y:S04]  /*153e0*/  LDGSTS.E [R248+0x15800], desc[UR4][R148.64], P6 ;  /* 0x1580000094f87fae */ /* 0x000fe8000b121844 */
[----:B------:R-:W4:Y:S04]  /*153f0*/  LDL.LU.64 R132, [R1+0x2688] ;  /* 0x0026880001847983 */ /* 0x000f280000300a00 */
[----:B-1----:R-:W3:Y:S04]  /*15400*/  LDL.64 R58, [R1+0x270] ;  /* 0x00027000013a7983 */ /* 0x002ee80000100a00 */
[----:B------:R-:W4:Y:S04]  /*15410*/  LDL.64 R42, [R1+0x250] ;  /* 0x00025000012a7983 */ /* 0x000f280000100a00 */
        /* <DEDUP_REMOVED lines=9> */
[----:B--2---:R-:W2:Y:S04]  /*154b0*/  LDL.LU.64 R226, [R1+0x110] ;  /* 0x0001100001e27983 */ /* 0x004ea80000300a00 */
[----:B------:R-:W2:Y:S04]  /*154c0*/  LDL.LU.64 R194, [R1+0xf0] ;  /* 0x0000f00001c27983 */ /* 0x000ea80000300a00 */
        /* <DEDUP_REMOVED lines=9> */
[----:B------:R-:W-:Y:S01]  /*15560*/  LDGSTS.E [R248+0x15c00], desc[UR4][R156.64], P6 ;  /* 0x15c000009cf87fae */ /* 0x000fe2000b121844 */
[----:B------:R-:W-:-:S03]  /*15570*/  LOP3.LUT R249, R252, 0x20, RZ, 0x3c, !PT ;  /* 0x00000020fcf97812 */ /* 0x000fc600078e3cff */
[----:B------:R-:W-:Y:S04]  /*15580*/  LDGSTS.E [R248+0x16000], desc[UR4][R14.64], P6 ;  /* 0x160000000ef87fae */ /* 0x000fe8000b121844 */
[----:B------:R-:W2:Y:S01]  /*15590*/  LDL.LU.64 R156, [R1+0x2670] ;  /* 0x00267000019c7983 */ /* 0x000ea20000300a00 */
[----:B------:R-:W-:-:S03]  /*155a0*/  IADD3 R249, R249, UR61, RZ ;  /* 0x0000003df9f97c10 */ /* 0x000fc6000fffe0ff */
[----:B------:R-:W-:Y:S04]  /*155b0*/  LDGSTS.E [R248+0x16400], desc[UR4][R22.64], P6 ;  /* 0x1640000016f87fae */ /* 0x000fe8000b121844 */
[----:B------:R-:W-:Y:S04]  /*155c0*/  LDGSTS.E [R248+0x16800], desc[UR4][R30.64], P6 ;  /* 0x168000001ef87fae */ /* 0x000fe8000b121844 */
[----:B------:R-:W-:Y:S04]  /*155d0*/  LDGSTS.E [R248+0x16c00], desc[UR4][R38.64], P6 ;  /* 0x16c0000026f87fae */ /* 0x000fe8000b121844 */
[----:B------:R-:W-:Y:S04]  /*155e0*/  LDGSTS.E [R248+0x17000], desc[UR4][R46.64], P6 ;  /* 0x170000002ef87fae */ /* 0x000fe8000b121844 */
[----:B------:R-:W-:Y:S04]  /*155f0*/  LDGSTS.E [R248+0x17400], desc[UR4][R54.64], P6 ;  /* 0x1740000036f87fae */ /* 0x000fe8000b121844 */
[----:B------:R-:W-:Y:S04]  /*15600*/  LDGSTS.E [R248+0x17800], desc[UR4][R62.64], P6 ;  /* 0x178000003ef87fae */ /* 0x000fe8000b121844 */
[----:B------:R-:W-:Y:S04]  /*15610*/  LDGSTS.E [R248+0x17c00], desc[UR4][R70.64], P6 ;  /* 0x17c0000046f87fae */ /* 0x000fe8000b121844 */
        /* <DEDUP_REMOVED lines=8> */
[----:B---3--:R-:W-:Y:S04]  /*156a0*/  LDGSTS.E [R249+0x100], desc[UR4][R58.64], P6 ;  /* 0x001000003af97fae */ /* 0x008fe8000b121844 */
[----:B----4-:R-:W-:Y:S04]  /*156b0*/  LDGSTS.E [R249+0x500], desc[UR4][R42.64], P6 ;  /* 0x005000002af97fae */ /* 0x010fe8000b121844 */
[----:B------:R-:W-:Y:S04]  /*156c0*/  LDGSTS.E [R249+0x900], desc[UR4][R26.64], P6 ;  /* 0x009000001af97fae */ /* 0x000fe8000b121844 */
        /* <DEDUP_REMOVED lines=8> */
[----:B--2---:R-:W-:Y:S04]  /*15750*/  LDGSTS.E [R249+0x2d00], desc[UR4][R226.64], P6 ;  /* 0x02d00000e2f97fae */ /* 0x004fe8000b121844 */
        /* <DEDUP_REMOVED lines=68> */
[----:B------:R-:W-:Y:S04]  /*15ba0*/  LDGSTS.E [R249+0x14900], desc[UR4][R86.64], P6 ;  /* 0x1490000056f97fae */ /* 0x000fe8000b121844 */
[----:B------:R-:W-:Y:S04]  /*15bb0*/  LDGSTS.E [R249+0x14d00], desc[UR4][R94.64], P6 ;  /* 0x14d000005ef97fae */ /* 0x000fe8000b121844 */
[----:B------:R-:W2:Y:S04]  /*15bc0*/  LDL.LU.64 R78, [R1+0x2628] ;  /* 0x00262800014e7983 */ /* 0x000ea80000300a00 */
[----:B------:R-:W3:Y:S04]  /*15bd0*/  LDL.LU.64 R86, [R1+0x2620] ;  /* 0x0026200001567983 */ /* 0x000ee80000300a00 */
[----:B------:R-:W4:Y:S04]  /*15be0*/  LDL.LU.64 R94, [R1+0x2618] ;  /* 0x00261800015e7983 */ /* 0x000f280000300a00 */
[----:B------:R-:W-:Y:S04]  /*15bf0*/  LDGSTS.E [R249+0x15100], desc[UR4][R102.64], P6 ;  /* 0x1510000066f97fae */ /* 0x000fe8000b121844 */
[----:B------:R-:W-:Y:S04]  /*15c00*/  LDGSTS.E [R249+0x15500], desc[UR4][R110.64], P6 ;  /* 0x155000006ef97fae */ /* 0x000fe8000b121844 */
[----:B------:R-:W-:Y:S04]  /*15c10*/  LDGSTS.E [R249+0x15900], desc[UR4][R118.64], P6 ;  /* 0x1590000076f97fae */ /* 0x000fe8000b121844 */
[----:B------:R-:W4:Y:S04]  /*15c20*/  LDL.LU.64 R102, [R1+0x2610] ;  /* 0x0026100001667983 */ /* 0x000f280000300a00 */
[----:B------:R-:W4:Y:S04]  /*15c30*/  LDL.LU.64 R110, [R1+0x2608] ;  /* 0x00260800016e7983 */ /* 0x000f280000300a00 */
[----:B------:R-:W4:Y:S04]  /*15c40*/  LDL.LU.64 R118, [R1+0x2600] ;  /* 0x0026000001767983 */ /* 0x000f280000300a00 */
[----:B-1----:R-:W2:Y:S04]  /*15c50*/  LDL.LU.64 R116, [R1+0x268] ;  /* 0x0002680001747983 */ /* 0x002ea80000300a00 */
[----:B------:R-:W3:Y:S04]  /*15c60*/  LDL.LU.64 R108, [R1+0x248] ;  /* 0x00024800016c7983 */ /* 0x000ee80000300a00 */
[----:B------:R-:W4:Y:S04]  /*15c70*/  LDL.LU.64 R74, [R1+0x228] ;  /* 0x00022800014a7983 */ /* 0x000f280000300a00 */
        /* <DEDUP_REMOVED lines=35> */
[----:B------:R1:W-:Y:S04]  /*15eb0*/  STL.64 [R1+0x2330], R248 ;  /* 0x002330f801007387 */ /* 0x0003e80000100a00 */
[----:B-1----:R-:W4:Y:S01]  /*15ec0*/  LDL.LU.64 R248, [R1+0x810] ;  /* 0x0008100001f87983 */ /* 0x002f220000300a00 */
[----:B------:R-:W-:-:S05]  /*15ed0*/  LOP3.LUT R250, R252, 0x40, RZ, 0x3c, !PT ;  /* 0x00000040fcfa7812 */ /* 0x000fca00078e3cff */
[----:B------:R-:W-:-:S05]  /*15ee0*/  VIADD R250, R250, UR61 ;  /* 0x0000003dfafa7c36 */ /* 0x000fca0008000000 */
[----:B--2---:R-:W-:Y:S04]  /*15ef0*/  LDGSTS.E [R250+0x200], desc[UR4][R116.64], P6 ;  /* 0x0020000074fa7fae */ /* 0x004fe8000b121844 */
        /* <DEDUP_REMOVED lines=60> */
[----:B------:R-:W2:Y:S04]  /*162c0*/  LDL.LU.64 R202, [R1+0x260] ;  /* 0x0002600001ca7983 */ /* 0x000ea80000300a00 */
        /* <DEDUP_REMOVED lines=18> */
[----:B------:R-:W4:Y:S04]  /*163f0*/  LDL.LU.64 R26, [R1] ;  /* 0x00000000011a7983 */ /* 0x000f280000300a00 */
[----:B------:R-:W-:Y:S04]  /*16400*/  LDGSTS.E [R250+0x15e00], desc[UR4][R8.64], P6 ;  /* 0x15e0000008fa7fae */ /* 0x000fe8000b121844 */
[----:B------:R1:W-:Y:S04]  /*16410*/  STL.64 [R1+0x2340], R8 ;  /* 0x0023400801007387 */ /* 0x0003e80000100a00 */
        /* <DEDUP_REMOVED lines=11> */
[----:B------:R1:W-:Y:S04]  /*164d0*/  STL.64 [R1+0x2338], R248 ;  /* 0x002338f801007387 */ /* 0x0003e80000100a00 */
[----:B------:R-:W-:Y:S04]  /*164e0*/  LDGSTS.E [R250+0x17a00], desc[UR4][R144.64], P6 ;  /* 0x17a0000090fa7fae */ /* 0x000fe8000b121844 */
[----:B------:R-:W-:Y:S04]  /*164f0*/  LDGSTS.E [R250+0x17e00], desc[UR4][R152.64], P6 ;  /* 0x17e0000098fa7fae */ /* 0x000fe8000b121844 */
[----:B------:R-:W4:Y:S04]  /*16500*/  LDL.LU.64 R144, [R1+0x2558] ;  /* 0x0025580001907983 */ /* 0x000f280000300a00 */
[----:B------:R-:W4:Y:S04]  /*16510*/  LDL.LU.64 R152, [R1+0x2550] ;  /* 0x0025500001987983 */ /* 0x000f280000300a00 */
[----:B------:R-:W4:Y:S04]  /*16520*/  LDL.64 R4, [R1+0x280] ;  /* 0x0002800001047983 */ /* 0x000f280000100a00 */
[----:B------:R-:W4:Y:S04]  /*16530*/  LDL.64 R242, [R1+0x2a0] ;  /* 0x0002a00001f27983 */ /* 0x000f280000100a00 */
[----:B------:R-:W4:Y:S04]  /*16540*/  LDL.64 R240, [R1+0x2c0] ;  /* 0x0002c00001f07983 */ /* 0x000f280000100a00 */
[----:B------:R-:W4:Y:S04]  /*16550*/  LDL.64 R6, [R1+0x2e0] ;  /* 0x0002e00001067983 */ /* 0x000f280000100a00 */
[----:B------:R-:W4:Y:S01]  /*16560*/  LDL.64 R246, [R1+0x300] ;  /* 0x0003000001f67983 */ /* 0x000f220000100a00 */
[----:B------:R-:W-:Y:S01]  /*16570*/  VIADD R2, R251, 0xffffff9e ;  /* 0xffffff9efb027836 */ /* 0x000fe20000000000 */
[----:B------:R-:W-:-:S02]  /*16580*/  LOP3.LUT R251, R252, 0x60, RZ, 0x3c, !PT ;  /* 0x00000060fcfb7812 */ /* 0x000fc400078e3cff */
[----:B------:R-:W4:Y:S03]  /*16590*/  LDL.64 R172, [R1+0x340] ;  /* 0x0003400001ac7983 */ /* 0x000f260000100a00 */
[----:B------:R-:W-:Y:S01]  /*165a0*/  VIADD R251, R251, UR61 ;  /* 0x0000003dfbfb7c36 */ /* 0x000fe20008000000 */
        /* <DEDUP_REMOVED lines=8> */
[----:B------:R-:W4:Y:S04]  /*16630*/  LDL.LU.64 R132, [R1+0x740] ;  /* 0x0007400001847983 */ /* 0x000f280000300a00 */
[----:B------:R-:W4:Y:S04]  /*16640*/  LDL.LU.64 R52, [R1+0x730] ;  /* 0x0007300001347983 */ /* 0x000f280000300a00 */
[----:B-1----:R-:W4:Y:S04]  /*16650*/  LDL.LU.64 R8, [R1+0x320] ;  /* 0x0003200001087983 */ /* 0x002f280000300a00 */
[----:B------:R-:W4:Y:S04]  /*16660*/  LDL.LU.64 R248, [R1+0x7b8] ;  /* 0x0007b80001f87983 */ /* 0x000f280000300a00 */
        /* <DEDUP_REMOVED lines=59> */
[----:B------:R-:W-:Y:S04]  /*16a20*/  LDGSTS.E [R251+0x15b00], desc[UR4][R172.64], P6 ;  /* 0x15b00000acfb7fae */ /* 0x000fe8000b121844 */
[----:B------:R-:W-:Y:S04]  /*16a30*/  LDGSTS.E [R251+0x15f00], desc[UR4][R164.64], P6 ;  /* 0x15f00000a4fb7fae */ /* 0x000fe8000b121844 */
[----:B------:R1:W-:Y:S04]  /*16a40*/  LDGSTS.E [R251+0x16300], desc[UR4][R156.64], P6 ;  /* 0x163000009cfb7fae */ /* 0x0003e8000b121844 */
[----:B------:R-:W-:Y:S04]  /*16a50*/  LDGSTS.E [R251+0x16700], desc[UR4][R148.64], P6 ;  /* 0x1670000094fb7fae */ /* 0x000fe8000b121844 */
[----:B------:R-:W-:Y:S04]  /*16a60*/  LDGSTS.E [R251+0x16b00], desc[UR4][R248.64], P6 ;  /* 0x16b00000f8fb7fae */ /* 0x000fe8000b121844 */
[----:B------:R1:W-:Y:S02]  /*16a70*/  LDGSTS.E [R251+0x16f00], desc[UR4][R140.64], P6 ;  /* 0x16f000008cfb7fae */ /* 0x0003e4000b121844 */
[----:B-1----:R-:W1:Y:S02]  /*16a80*/  LDC R157, c[0x0][0x230] ;  /* 0x00008c00ff9d7b82 */ /* 0x002e640000000800 */
[----:B------:R-:W-:Y:S04]  /*16a90*/  LDGSTS.E [R251+0x17300], desc[UR4][R124.64], P6 ;  /* 0x173000007cfb7fae */ /* 0x000fe8000b121844 */
[----:B------:R-:W-:Y:S02]  /*16aa0*/  LDGSTS.E [R251+0x17700], desc[UR4][R100.64], P6 ;  /* 0x1770000064fb7fae */ /* 0x000fe4000b121844 */
[----:B------:R-:W1:Y:S02]  /*16ab0*/  LDC R156, c[0x0][0x230] ;  /* 0x00008c00ff9c7b82 */ /* 0x000e640000000800 */
[----:B------:R1:W-:Y:S04]  /*16ac0*/  LDGSTS.E [R251+0x17b00], desc[UR4][R226.64], P6 ;  /* 0x17b00000e2fb7fae */ /* 0x0003e8000b121844 */
[----:B------:R4:W-:Y:S02]  /*16ad0*/  LDGSTS.E [R251+0x17f00], desc[UR4][R244.64], P6 ;  /* 0x17f00000f4fb7fae */ /* 0x0009e4000b121844 */
[----:B------:R-:W4:Y:S02]  /*16ae0*/  LDC R141, c[0x0][0x230] ;  /* 0x00008c00ff8d7b82 */ /* 0x000f240000000800 */
[----:B------:R-:W0:Y:S04]  /*16af0*/  LDGDEPBAR ;  /* 0x00000000000079af */ /* 0x000e280000000000 */
[----:B------:R-:W4:Y:S02]  /*16b00*/  LDL.LU.64 R164, [R1+0x728] ;  /* 0x0007280001a47983 */ /* 0x000f240000300a00 */
[----:B-1----:R-:W1:Y:S02]  /*16b10*/  LDC R226, c[0x0][0x230] ;  /* 0x00008c00ffe27b82 */ /* 0x002e640000000800 */
[----:B------:R-:W4:Y:S06]  /*16b20*/  LDL.LU.64 R148, [R1+0x720] ;  /* 0x0007200001947983 */ /* 0x000f2c0000300a00 */
[----:B------:R-:W1:Y:S01]  /*16b30*/  LDC R227, c[0x0][0x230] ;  /* 0x00008c00ffe37b82 */ /* 0x000e620000000800 */
[----:B------:R-:W4:Y:S07]  /*16b40*/  LDL.LU.64 R100, [R1+0x718] ;  /* 0x0007180001647983 */ /* 0x000f2e0000300a00 */
[----:B------:R-:W-:Y:S01]  /*16b50*/  BAR.SYNC.DEFER_BLOCKING 0x0 ;  /* 0x0000000000007b1d */ /* 0x000fe20000010000 */
[----:B------:R-:W-:-:S05]  /*16b60*/  ISETP.GE.U32.AND P6, PT, R2, 0x7fffff5f, PT ;  /* 0x7fffff5f0200780c */ /* 0x000fca0003fc6070 */
[----:B------:R-:W4:Y:S01]  /*16b70*/  LDL.LU.64 R244, [R1+0x710] ;  /* 0x0007100001f47983 */ /* 0x000f220000300a00 */
[----:B-1----:R-:W-:-:S03]  /*16b80*/  VIADD R140, R226, 0xffffff9d ;  /* 0xffffff9de28c7836 */ /* 0x002fc60000000000 */
[----:B------:R1:W-:Y:S01]  /*16b90*/  STL.64 [R1+0x21d0], R250 ;  /* 0x0021d0fa01007387 */ /* 0x0003e20000100a00 */
[----:B------:R-:W-:Y:S02]  /*16ba0*/  VIADD R2, R227, 0xffffff9c ;  /* 0xffffff9ce3027836 */ /* 0x000fe40000000000 */
[----:B--2---:R-:W-:-:S04]  /*16bb0*/  IMAD.SHL.U32 R4, R4, 0x40, RZ ;  /* 0x0000004004047824 */ /* 0x004fc800078e00ff */
[C---:B---3--:R-:W-:Y:S02]  /*16bc0*/  IMAD.WIDE R226, R4.reuse, 0x4, R242 ;  /* 0x0000000404e27825 */ /* 0x048fe400078e02f2 */
[----:B------:R-:W2:Y:S02]  /*16bd0*/  LDC R243, c[0x0][0x230] ;  /* 0x00008c00fff37b82 */ /* 0x000ea40000000800 */
[----:B----4-:R-:W-:-:S04]  /*16be0*/  IMAD.WIDE R124, R4, 0x4, R240 ;  /* 0x00000004047c7825 */ /* 0x010fc800078e02f0 */
[C---:B-1----:R-:W-:Y:S01]  /*16bf0*/  IMAD.WIDE R250, R4.reuse, 0x4, R132 ;  /* 0x0000000404fa7825 */ /* 0x042fe200078e0284 */
[----:B------:R1:W-:Y:S01]  /*16c00*/  STL.64 [R1+0xc38], R124 ;  /* 0x000c387c01007387 */ /* 0x0003e20000100a00 */
[----:B------:R-:W3:Y:S02]  /*16c10*/  LDC R242, c[0x0][0x230] ;  /* 0x00008c00fff27b82 */ /* 0x000ee40000000800 */
[----:B------:R-:W-:Y:S01]  /*16c20*/  IMAD.WIDE R172, R4, 0x4, R52 ;  /* 0x0000000404ac7825 */ /* 0x000fe200078e0234 */
[----:B------:R-:W4:Y:S04]  /*16c30*/  LDL.LU.64 R132, [R1+0x580] ;  /* 0x0005800001847983 */ /* 0x000f280000300a00 */
[----:B------:R1:W-:Y:S01]  /*16c40*/  STL.64 [R1+0xc30], R226 ;  /* 0x000c30e201007387 */ /* 0x0003e20000100a00 */
[----:B------:R-:W3:Y:S03]  /*16c50*/  LDC R241, c[0x0][0x230] ;  /* 0x00008c00fff17b82 */ /* 0x000ee60000000800 */
[----:B------:R-:W2:Y:S04]  /*16c60*/  LDL.LU.64 R52, [R1+0x578] ;  /* 0x0005780001347983 */ /* 0x000ea80000300a00 */
[----:B------:R3:W-:Y:S04]  /*16c70*/  STL.64 [R1+0xc28], R250 ;  /* 0x000c28fa01007387 */ /* 0x0007e80000100a00 */
[----:B------:R3:W-:Y:S04]  /*16c80*/  STL.64 [R1+0xc20], R172 ;  /* 0x000c20ac01007387 */ /* 0x0007e80000100a00 */
[----:B------:R-:W-:Y:S01]  /*16c90*/  @!PT LDS RZ, [RZ] ;  /* 0x00000000fffff984 */ /* 0x000fe20000000800 */
[----:B------:R-:W-:Y:S01]  /*16ca0*/  @!PT LDS RZ, [RZ] ;  /* 0x00000000fffff984 */ /* 0x000fe20000000800 */
[----:B------:R-:W-:Y:S01]  /*16cb0*/  @!PT LDS RZ, [RZ] ;  /* 0x00000000fffff984 */ /* 0x000fe20000000800 */
[----:B------:R-:W-:Y:S04]  /*16cc0*/  LDGSTS.E [R247+-0x30000], desc[UR4][R124.64], !P1 ;  /* 0xd00000007cf77fae */ /* 0x000fe8000c921844 */
[----:B------:R-:W-:Y:S04]  /*16cd0*/  LDGSTS.E [R247+-0x2c000], desc[UR4][R226.64], !P1 ;  /* 0xd4000000e2f77fae */ /* 0x000fe8000c921844 */
[----:B------:R3:W-:Y:S04]  /*16ce0*/  LDGSTS.E [R247+-0x2fffc], desc[UR4][R250.64], !P2 ;  /* 0xd0004000faf77fae */ /* 0x0007e8000d121844 */
[----:B-1----:R-:W2:Y:S04]  /*16cf0*/  LDL.LU.64 R124, [R1+0x570] ;  /* 0x00057000017c7983 */ /* 0x002ea80000300a00 */
[----:B------:R-:W2:Y:S04]  /*16d00*/  LDL.LU.64 R226, [R1+0x568] ;  /* 0x0005680001e27983 */ /* 0x000ea80000300a00 */
[----:B------:R1:W-:Y:S01]  /*16d10*/  LDGSTS.E [R247+-0x2bffc], desc[UR4][R172.64], !P2 ;  /* 0xd4004000acf77fae */ /* 0x0003e2000d121844 */
[----:B------:R-:W-:-:S02]  /*16d20*/  VIADD R240, R157, 0xffffffbb ;  /* 0xffffffbb9df07836 */ /* 0x000fc40000000000 */
[----:B------:R-:W-:-:S04]  /*16d30*/  IMAD.WIDE R164, R4, 0x4, R164 ;  /* 0x0000000404a47825 */ /* 0x000fc800078e02a4 */
[C---:B------:R-:W-:Y:S01]  /*16d40*/  IMAD.WIDE R148, R4.reuse, 0x4, R148 ;  /* 0x0000000404947825 */ /* 0x040fe200078e0294 */
[----:B------:R1:W-:Y:S03]  /*16d50*/  STL.64 [R1+0xc18], R164 ;  /* 0x000c18a401007387 */ /* 0x0003e60000100a00 */
[C---:B---3--:R-:W-:Y:S01]  /*16d60*/  IMAD.WIDE R250, R4.reuse, 0x4, R100 ;  /* 0x0000000404fa7825 */ /* 0x048fe200078e0264 */
[----:B------:R3:W-:Y:S04]  /*16d70*/  STL.64 [R1+0xc10], R148 ;  /* 0x000c109401007387 */ /* 0x0007e80000100a00 */
[----:B------:R-:W-:Y:S04]  /*16d80*/  LDGSTS.E [R247+-0x2fff8], desc[UR4][R164.64], !P3 ;  /* 0xd0008000a4f77fae */ /* 0x000fe8000d921844 */
[----:B------:R-:W-:Y:S01]  /*16d90*/  LDGSTS.E [R247+-0x2bff8], desc[UR4][R148.64], !P3 ;  /* 0xd400800094f77fae */ /* 0x000fe2000d921844 */
[----:B-1----:R-:W-:-:S03]  /*16da0*/  IMAD.WIDE R172, R4, 0x4, R244 ;  /* 0x0000000404ac7825 */ /* 0x002fc600078e02f4 */
[----:B------:R-:W-:Y:S04]  /*16db0*/  LDGSTS.E [R247+-0x2fff4], desc[UR4][R250.64], !P4 ;  /* 0xd000c000faf77fae */ /* 0x000fe8000e121844 */
[----:B------:R-:W2:Y:S04]  /*16dc0*/  LDL.LU.64 R244, [R1+0x560] ;  /* 0x0005600001f47983 */ /* 0x000ea80000300a00 */
[----:B------:R-:W2:Y:S04]  /*16dd0*/  LDL.LU.64 R100, [R1+0x558] ;  /* 0x0005580001647983 */ /* 0x000ea80000300a00 */
[----:B------:R-:W-:Y:S04]  /*16de0*/  STL.64 [R1+0xc08], R250 ;  /* 0x000c08fa01007387 */ /* 0x000fe80000100a00 */
[----:B------:R1:W-:Y:S04]  /*16df0*/  STL.64 [R1+0xc00], R172 ;  /* 0x000c00ac01007387 */ /* 0x0003e80000100a00 */
[----:B------:R-:W2:Y:S04]  /*16e00*/  LDL.LU.64 R164, [R1+0x550] ;  /* 0x0005500001a47983 */ /* 0x000ea80000300a00 */
[----:B---3--:R-:W3:Y:S01]  /*16e10*/  LDL.LU.64 R148, [R1+0x548] ;  /* 0x0005480001947983 */ /* 0x008ee20000300a00 */
[----:B------:R-:W-:-:S03]  /*16e20*/  ISETP.GE.U32.AND P3, PT, R240, 0x7fffff7c, PT ;  /* 0x7fffff7cf000780c */ /* 0x000fc60003f66070 */
[----:B------:R1:W-:Y:S01]  /*16e30*/  LDGSTS.E [R247+-0x2bff4], desc[UR4][R172.64], !P4 ;  /* 0xd400c000acf77fae */ /* 0x0003e2000e121844 */
[----:B------:R-:W-:Y:S02]  /*16e40*/  VIADD R240, R156, 0xffffffb9 ;  /* 0xffffffb99cf07836 */ /* 0x000fe40000000000 */
[----:B----4-:R-:W-:-:S04]  /*16e50*/  IMAD.WIDE R132, R4, 0x4, R132 ;  /* 0x0000000404847825 */ /* 0x010fc800078e0284 */
[C---:B--2---:R-:W-:Y:S01]  /*16e60*/  IMAD.WIDE R52, R4.reuse, 0x4, R52 ;  /* 0x0000000404347825 */ /* 0x044fe200078e0234 */
[----:B------:R2:W-:Y:S04]  /*16e70*/  STL.64 [R1+0xae8], R132 ;  /* 0x000ae88401007387 */ /* 0x0005e80000100a00 */
[----:B------:R4:W-:Y:S04]  /*16e80*/  STL.64 [R1+0xae0], R52 ;  /* 0x000ae03401007387 */ /* 0x0009e80000100a00 */
[----:B------:R-:W3:Y:S04]  /*16e90*/  LDL.LU.64 R156, [R1+0x708] ;  /* 0x00070800019c7983 */ /* 0x000ee80000300a00 */
[----:B------:R-:W-:Y:S04]  /*16ea0*/  LDGSTS.E [R247+-0x28000], desc[UR4][R132.64], !P5 ;  /* 0xd800000084f77fae */ /* 0x000fe8000e921844 */
[----:B------:R-:W-:Y:S01]  /*16eb0*/  LDGSTS.E [R247+-0x24000], desc[UR4][R52.64], !P5 ;  /* 0xdc00000034f77fae */ /* 0x000fe2000e921844 */
[----:B-1----:R-:W-:-:S04]  /*16ec0*/  IMAD.WIDE R172, R4, 0x4, R124 ;  /* 0x0000000404ac7825 */ /* 0x002fc800078e027c */
[----:B------:R-:W-:Y:S01]  /*16ed0*/  IMAD.WIDE R124, R4, 0x4, R226 ;  /* 0x00000004047c7825 */ /* 0x000fe200078e02e2 */
[----:B------:R-:W-:Y:S01]  /*16ee0*/  ISETP.GE.U32.AND P1, PT, R140, 0x7fffff5e, PT ;  /* 0x7fffff5e8c00780c */ /* 0x000fe20003f26070 */
[----:B------:R-:W3:Y:S01]  /*16ef0*/  LDL.LU.64 R226, [R1+0x700] ;  /* 0x0007000001e27983 */ /* 0x000ee20000300a00 */
[----:B------:R-:W1:Y:S03]  /*16f00*/  LDC R140, c[0x0][0x230] ;  /* 0x00008c00ff8c7b82 */ /* 0x000e660000000800 */
[----:B------:R-:W-:Y:S04]  /*16f10*/  STL.64 [R1+0xad8], R172 ;  /* 0x000ad8ac01007387 */ /* 0x000fe80000100a00 */
[----:B------:R1:W-:Y:S04]  /*16f20*/  STL.64 [R1+0xad0], R124 ;  /* 0x000ad07c01007387 */ /* 0x0003e80000100a00 */
[----:B--2---:R-:W2:Y:S04]  /*16f30*/  LDL.LU.64 R132, [R1+0x6f8] ;  /* 0x0006f80001847983 */ /* 0x004ea80000300a00 */
[----:B----4-:R-:W4:Y:S01]  /*16f40*/  LDL.LU.64 R52, [R1+0x6f0] ;  /* 0x0006f00001347983 */ /* 0x010f220000300a00 */
[----:B------:R-:W-:-:S03]  /*16f50*/  ISETP.GE.U32.AND P2, PT, R2, 0x7fffff5d, PT ;  /* 0x7fffff5d0200780c */ /* 0x000fc60003f46070 */
[----:B------:R-:W-:Y:S04]  /*16f60*/  LDGSTS.E [R247+-0x27ffc], desc[UR4][R172.64], !P6 ;  /* 0xd8004000acf77fae */ /* 0x000fe8000f121844 */
[----:B------:R1:W-:Y:S02]  /*16f70*/  LDGSTS.E [R247+-0x23ffc], desc[UR4][R124.64], !P6 ;  /* 0xdc0040007cf77fae */ /* 0x0003e4000f121844 */
[----:B-1----:R-:W-:Y:S02]  /*16f80*/  IADD3 R2, R140, -0x46, RZ ;  /* 0xffffffba8c027810 */ /* 0x002fe40007ffe0ff */
[----:B------:R-:W1:Y:S02]  /*16f90*/  LDC R140, c[0x0][0x230] ;  /* 0x00008c00ff8c7b82 */ /* 0x000e640000000800 */
[----:B------:R-:W-:Y:S01]  /*16fa0*/  ISETP.GE.U32.AND P4, PT, R2, 0x7fffff7b, PT ;  /* 0x7fffff7b0200780c */ /* 0x000fe20003f86070 */
[----:B------:R-:W-:-:S05]  /*16fb0*/  VIADD R2, R141, 0xffffffb8 ;  /* 0xffffffb88d027836 */ /* 0x000fca0000000000 */
[----:B------:R-:W-:Y:S01]  /*16fc0*/  ISETP.GE.U32.AND P6, PT, R2, 0x7fffff79, PT ;  /* 0x7fffff790200780c */ /* 0x000fe20003fc6070 */
[----:B------:R-:W-:Y:S01]  /*16fd0*/  VIADD R2, R243, 0xffffff9a ;  /* 0xffffff9af3027836 */ /* 0x000fe20000000000 */
[----:B------:R-:W2:Y:S08]  /*16fe0*/  LDC R125, c[0x0][0x230] ;  /* 0x00008c00ff7d7b82 */ /* 0x000eb00000000800 */
[----:B------:R-:W2:Y:S01]  /*16ff0*/  LDC R124, c[0x0][0x230] ;  /* 0x00008c00ff7c7b82 */ /* 0x000ea20000000800 */
[----:B------:R-:W-:-:S04]  /*17000*/  IMAD.WIDE R244, R4, 0x4, R244 ;  /* 0x0000000404f47825 */ /* 0x000fc800078e02f4 */
[C---:B------:R-:W-:Y:S01]  /*17010*/  IMAD.WIDE R100, R4.reuse, 0x4, R100 ;  /* 0x0000000404647825 */ /* 0x040fe200078e0264 */
[----:B------:R1:W-:Y:S03]  /*17020*/  STL.64 [R1+0xac8], R244 ;  /* 0x000ac8f401007387 */ /* 0x0003e60000100a00 */
[C---:B------:R-:W-:Y:S01]  /*17030*/  IMAD.WIDE R250, R4.reuse, 0x4, R164 ;  /* 0x0000000404fa7825 */ /* 0x040fe200078e02a4 */
[----:B------:R1:W-:Y:S03]  /*17040*/  STL.64 [R1+0xac0], R100 ;  /* 0x000ac06401007387 */ /* 0x0003e60000100a00 */
[----:B---3--:R-:W-:Y:S01]  /*17050*/  IMAD.WIDE R156, R4, 0x4, R156 ;  /* 0x00000004049c7825 */ /* 0x008fe200078e029c */
[----:B------:R-:W3:Y:S01]  /*17060*/  LDL.LU.64 R164, [R1+0x6e8] ;  /* 0x0006e80001a47983 */ /* 0x000ee20000300a00 */
[----:B------:R-:W-:Y:S01]  /*17070*/  ISETP.GE.U32.AND P5, PT, R240, 0x7fffff7a, PT ;  /* 0x7fffff7af000780c */ /* 0x000fe20003fa6070 */
[----:B------:R-:W3:Y:S01]  /*17080*/  LDC R243, c[0x0][0x230] ;  /* 0x00008c00fff37b82 */ /* 0x000ee20000000800 */
[C---:B------:R-:W-:Y:S01]  /*17090*/  IMAD.WIDE R172, R4.reuse, 0x4, R148 ;  /* 0x0000000404ac7825 */ /* 0x040fe200078e0294 */
[----:B------:R-:W-:Y:S04]  /*170a0*/  LDGSTS.E [R247+-0x27ff8], desc[UR4][R244.64], !P1 ;  /* 0xd8008000f4f77fae */ /* 0x000fe8000c921844 */
[----:B------:R-:W3:Y:S04]  /*170b0*/  LDL.LU.64 R148, [R1+0x6e0] ;  /* 0x0006e00001947983 */ /* 0x000ee80000300a00 */
[----:B------:R2:W-:Y:S04]  /*170c0*/  STL.64 [R1+0xab8], R250 ;  /* 0x000ab8fa01007387 */ /* 0x0005e80000100a00 */
[----:B------:R2:W-:Y:S04]  /*170d0*/  STL.64 [R1+0xab0], R172 ;  /* 0x000ab0ac01007387 */ /* 0x0005e80000100a00 */
[----:B-1----:R-:W3:Y:S01]  /*170e0*/  LDL.LU.64 R244, [R1+0x6d8] ;  /* 0x0006d80001f47983 */ /* 0x002ee20000300a00 */
[----:B------:R-:W-:-:S03]  /*170f0*/  IMAD.WIDE R226, R4, 0x4, R226 ;  /* 0x0000000404e27825 */ /* 0x000fc600078e02e2 */
[----:B------:R-:W-:Y:S04]  /*17100*/  LDGSTS.E [R247+-0x23ff8], desc[UR4][R100.64], !P1 ;  /* 0xdc00800064f77fae */ /* 0x000fe8000c921844 */
[----:B------:R2:W-:Y:S04]  /*17110*/  LDGSTS.E [R247+-0x27ff4], desc[UR4][R250.64], !P2 ;  /* 0xd800c000faf77fae */ /* 0x0005e8000d121844 */
[----:B------:R1:W-:Y:S01]  /*17120*/  LDGSTS.E [R247+-0x23ff4], desc[UR4][R172.64], !P2 ;  /* 0xdc00c000acf77fae */ /* 0x0003e2000d121844 */
[----:B------:R-:W-:-:S03]  /*17130*/  ISETP.GE.U32.AND P2, PT, R2, 0x7fffff5b, PT ;  /* 0x7fffff5b0200780c */ /* 0x000fc60003f46070 */
[----:B------:R-:W3:Y:S01]  /*17140*/  LDL.LU.64 R100, [R1+0x6d0] ;  /* 0x0006d00001647983 */ /* 0x000ee20000300a00 */
[----:B------:R-:W-:Y:S02]  /*17150*/  VIADD R2, R140, 0xffffff98 ;  /* 0xffffff988c027836 */ /* 0x000fe40000000000 */
[C---:B----4-:R-:W-:Y:S01]  /*17160*/  IMAD.WIDE R140, R4.reuse, 0x4, R52 ;  /* 0x00000004048c7825 */ /* 0x050fe200078e0234 */
[----:B------:R4:W-:Y:S03]  /*17170*/  STL.64 [R1+0xbf8], R156 ;  /* 0x000bf89c01007387 */ /* 0x0009e60000100a00 */
[----:B--2---:R-:W-:Y:S01]  /*17180*/  IMAD.WIDE R250, R4, 0x4, R132 ;  /* 0x0000000404fa7825 */ /* 0x004fe200078e0284 */
[----:B------:R2:W-:Y:S01]  /*17190*/  STL.64 [R1+0xbf0], R226 ;  /* 0x000bf0e201007387 */ /* 0x0005e20000100a00 */
[----:B-1----:R-:W1:Y:S03]  /*171a0*/  LDC R172, c[0x0][0x230] ;  /* 0x00008c00ffac7b82 */ /* 0x002e660000000800 */
[----:B------:R-:W3:Y:S04]  /*171b0*/  LDL.LU.64 R132, [R1+0x540] ;  /* 0x0005400001847983 */ /* 0x000ee80000300a00 */
[----:B------:R-:W3:Y:S04]  /*171c0*/  LDL.LU.64 R52, [R1+0x538] ;  /* 0x0005380001347983 */ /* 0x000ee80000300a00 */
[----:B------:R-:W-:Y:S04]  /*171d0*/  STL.64 [R1+0xbe8], R250 ;  /* 0x000be8fa01007387 */ /* 0x000fe80000100a00 */
[----:B------:R-:W-:Y:S04]  /*171e0*/  LDGSTS.E [R246+-0x30000], desc[UR4][R156.64], !P3 ;  /* 0xd00000009cf67fae */ /* 0x000fe8000d921844 */
[----:B------:R2:W-:Y:S04]  /*171f0*/  STL.64 [R1+0xbe0], R140 ;  /* 0x000be08c01007387 */ /* 0x0005e80000100a00 */
[----:B------:R-:W-:Y:S04]  /*17200*/  LDGSTS.E [R246+-0x2c000], desc[UR4][R226.64], !P3 ;  /* 0xd4000000e2f67fae */ /* 0x000fe8000d921844 */
[----:B----4-:R-:W4:Y:S01]  /*17210*/  LDL.LU.64 R156, [R1+0x530] ;  /* 0x00053000019c7983 */ /* 0x010f220000300a00 */
[----:B------:R-:W-:-:S02]  /*17220*/  VIADD R240, R242, 0xffffff9b ;  /* 0xffffff9bf2f07836 */ /* 0x000fc40000000000 */
[----:B------:R-:W4:Y:S01]  /*17230*/  LDC R242, c[0x0][0x230] ;  /* 0x00008c00fff27b82 */ /* 0x000f220000000800 */
[----:B------:R-:W-:Y:S04]  /*17240*/  LDGSTS.E [R246+-0x2fffc], desc[UR4][R250.64], !P4 ;  /* 0xd0004000faf67fae */ /* 0x000fe8000e121844 */
[----:B--2---:R-:W2:Y:S01]  /*17250*/  LDL.LU.64 R226, [R1+0x528] ;  /* 0x0005280001e27983 */ /* 0x004ea20000300a00 */
[----:B------:R-:W-:Y:S01]  /*17260*/  ISETP.GE.U32.AND P1, PT, R240, 0x7fffff5c, PT ;  /* 0x7fffff5cf000780c */ /* 0x000fe20003f26070 */
[----:B------:R-:W-:Y:S02]  /*17270*/  VIADD R240, R241, 0xffffff99 ;  /* 0xffffff99f1f07836 */ /* 0x000fe40000000000 */
[----:B------:R1:W-:Y:S01]  /*17280*/  LDGSTS.E [R246+-0x2bffc], desc[UR4][R140.64], !P4 ;  /* 0xd40040008cf67fae */ /* 0x0003e2000e121844 */
[----:B------:R-:W-:Y:S01]  /*17290*/  ISETP.GE.U32.AND P4, PT, R2, 0x7fffff59, PT ;  /* 0x7fffff590200780c */ /* 0x000fe20003f86070 */
[----:B------:R-:W-:Y:S01]  /*172a0*/  VIADD R2, R124, 0xffffffb6 ;  /* 0xffffffb67c027836 */ /* 0x000fe20000000000 */
[----:B------:R-:W-:Y:S01]  /*172b0*/  ISETP.GE.U32.AND P3, PT, R240, 0x7fffff5a, PT ;  /* 0x7fffff5af000780c */ /* 0x000fe20003f66070 */
[----:B------:R-:W2:Y:S01]  /*172c0*/  LDC R241, c[0x0][0x230] ;  /* 0x00008c00fff17b82 */ /* 0x000ea20000000800 */
[----:B------:R-:W-:-:S07]  /*172d0*/  IADD3 R240, R125, -0x49, RZ ;  /* 0xffffffb77df07810 */ /* 0x000fce0007ffe0ff */
[----:B-1----:R-:W1:Y:S08]  /*172e0*/  LDC R141, c[0x0][0x230] ;  /* 0x00008c00ff8d7b82 */ /* 0x002e700000000800 */
[----:B------:R-:W1:Y:S01]  /*172f0*/  LDC R140, c[0x0][0x230] ;  /* 0x00008c00ff8c7b82 */ /* 0x000e620000000800 */
[----:B---3--:R-:W-:-:S04]  /*17300*/  IMAD.WIDE R164, R4, 0x4, R164 ;  /* 0x0000000404a47825 */ /* 0x008fc800078e02a4 */
[C---:B------:R-:W-:Y:S01]  /*17310*/  IMAD.WIDE R148, R4.reuse, 0x4, R148 ;  /* 0x0000000404947825 */ /* 0x040fe200078e0294 */
[----:B------:R3:W-:Y:S04]  /*17320*/  STL.64 [R1+0xbd8], R164 ;  /* 0x000bd8a401007387 */ /* 0x0007e80000100a00 */
[----:B------:R1:W-:Y:S04]  /*17330*/  STL.64 [R1+0xbd0], R148 ;  /* 0x000bd09401007387 */ /* 0x0003e80000100a00 */
[----:B------:R-:W2:Y:S01]  /*17340*/  LDL.LU.64 R124, [R1+0x520] ;  /* 0x00052000017c7983 */ /* 0x000ea20000300a00 */
[----:B------:R-:W-:-:S03]  /*17350*/  IMAD.WIDE R244, R4, 0x4, R244 ;  /* 0x0000000404f47825 */ /* 0x000fc600078e02f4 */
[----:B------:R-:W-:Y:S04]  /*17360*/  LDGSTS.E [R246+-0x2fff8], desc[UR4][R164.64], !P5 ;  /* 0xd0008000a4f67fae */ /* 0x000fe8000e921844 */
[----:B------:R-:W-:Y:S04]  /*17370*/  LDGSTS.E [R246+-0x2bff8], desc[UR4][R148.64], !P5 ;  /* 0xd400800094f67fae */ /* 0x000fe8000e921844 */
[----:B------:R-:W-:Y:S01]  /*17380*/  LDGSTS.E [R246+-0x2fff4], desc[UR4][R244.64], !P6 ;  /* 0xd000c000f4f67fae */ /* 0x000fe2000f121844 */
[----:B------:R-:W-:-:S03]  /*17390*/  IMAD.WIDE R250, R4, 0x4, R100 ;  /* 0x0000000404fa7825 */ /* 0x000fc600078e0264 */
[----:B------:R-:W2:Y:S04]  /*173a0*/  LDL.LU.64 R100, [R1+0x518] ;  /* 0x0005180001647983 */ /* 0x000ea80000300a00 */
[----:B------:R1:W-:Y:S04]  /*173b0*/  STL.64 [R1+0xbc8], R244 ;  /* 0x000bc8f401007387 */ /* 0x0003e80000100a00 */
[----:B------:R4:W-:Y:S01]  /*173c0*/  STL.64 [R1+0xbc0], R250 ;  /* 0x000bc0fa01007387 */ /* 0x0009e20000100a00 */
[----:B------:R-:W-:-:S03]  /*173d0*/  IMAD.WIDE R132, R4, 0x4, R132 ;  /* 0x0000000404847825 */ /* 0x000fc600078e0284 */
[----:B---3--:R-:W3:Y:S01]  /*173e0*/  LDL.LU.64 R164, [R1+0x510] ;  /* 0x0005100001a47983 */ /* 0x008ee20000300a00 */
[----:B------:R-:W-:-:S03]  /*173f0*/  IMAD.WIDE R52, R4, 0x4, R52 ;  /* 0x0000000404347825 */ /* 0x000fc600078e0234 */
[----:B-1----:R-:W3:Y:S04]  /*17400*/  LDL.LU.64 R148, [R1+0x508] ;  /* 0x0005080001947983 */ /* 0x002ee80000300a00 */
[----:B------:R4:W-:Y:S01]  /*17410*/  LDGSTS.E [R246+-0x2bff4], desc[UR4][R250.64], !P6 ;  /* 0xd400c000faf67fae */ /* 0x0009e2000f121844 */
[----:B------:R-:W-:Y:S01]  /*17420*/  ISETP.GE.U32.AND P6, PT, R2, 0x7fffff77, PT ;  /* 0x7fffff770200780c */ /* 0x000fe20003fc6070 */
[----:B------:R-:W-:Y:S02]  /*17430*/  VIADD R2, R172, 0xffffffb4 ;  /* 0xffffffb4ac027836 */ /* 0x000fe40000000000 */
[----:B------:R-:W3:Y:S04]  /*17440*/  LDL.LU.64 R244, [R1+0x2520] ;  /* 0x0025200001f47983 */ /* 0x000ee80000300a00 */
[----:B------:R1:W-:Y:S01]  /*17450*/  STL.64 [R1+0xaa8], R132 ;  /* 0x000aa88401007387 */ /* 0x0003e20000100a00 */
[----:B----4-:R-:W-:-:S03]  /*17460*/  IMAD.WIDE R250, R4, 0x4, R156 ;  /* 0x0000000404fa7825 */ /* 0x010fc600078e029c */
[----:B------:R4:W-:Y:S04]  /*17470*/  STL.64 [R1+0xaa0], R52 ;  /* 0x000aa03401007387 */ /* 0x0009e80000100a00 */
[----:B------:R-:W3:Y:S01]  /*17480*/  LDL.LU.64 R156, [R1+0x6c8] ;  /* 0x0006c800019c7983 */ /* 0x000ee20000300a00 */
[----:B--2---:R-:W-:-:S03]  /*17490*/  IMAD.WIDE R172, R4, 0x4, R226 ;  /* 0x0000000404ac7825 */ /* 0x004fc600078e02e2 */
[----:B------:R-:W-:Y:S04]  /*174a0*/  STL.64 [R1+0xa98], R250 ;  /* 0x000a98fa01007387 */ /* 0x000fe80000100a00 */
[----:B------:R-:W2:Y:S04]  /*174b0*/  LDL.LU.64 R226, [R1+0x6c0] ;  /* 0x0006c00001e27983 */ /* 0x000ea80000300a00 */
[----:B------:R-:W-:Y:S04]  /*174c0*/  LDGSTS.E [R246+-0x28000], desc[UR4][R132.64], !P1 ;  /* 0xd800000084f67fae */ /* 0x000fe8000c921844 */
[----:B------:R4:W-:Y:S04]  /*174d0*/  STL.64 [R1+0xa90], R172 ;  /* 0x000a90ac01007387 */ /* 0x0009e80000100a00 */
[----:B------:R-:W-:Y:S04]  /*174e0*/  LDGSTS.E [R246+-0x24000], desc[UR4][R52.64], !P1 ;  /* 0xdc00000034f67fae */ /* 0x000fe8000c921844 */
[----:B-1----:R-:W2:Y:S01]  /*174f0*/  LDL.LU.64 R132, [R1+0x6b8] ;  /* 0x0006b80001847983 */ /* 0x002ea20000300a00 */
[----:B------:R-:W-:-:S03]  /*17500*/  ISETP.GE.U32.AND P5, PT, R240, 0x7fffff78, PT ;  /* 0x7fffff78f000780c */ /* 0x000fc60003fa6070 */
[----:B------:R-:W-:Y:S04]  /*17510*/  LDGSTS.E [R246+-0x27ffc], desc[UR4][R250.64], !P2 ;  /* 0xd8004000faf67fae */ /* 0x000fe8000d121844 */
[----:B----4-:R-:W4:Y:S01]  /*17520*/  LDL.LU.64 R52, [R1+0x6b0] ;  /* 0x0006b00001347983 */ /* 0x010f220000300a00 */
[----:B------:R-:W-:-:S03]  /*17530*/  VIADD R240, R243, 0xffffffb5 ;  /* 0xffffffb5f3f07836 */ /* 0x000fc60000000000 */
[----:B------:R1:W-:Y:S02]  /*17540*/  LDGSTS.E [R246+-0x23ffc], desc[UR4][R172.64], !P2 ;  /* 0xdc004000acf67fae */ /* 0x0003e4000d121844 */
[----:B------:R-:W-:Y:S01]  /*17550*/  ISETP.GE.U32.AND P1, PT, R240, 0x7fffff76, PT ;  /* 0x7fffff76f000780c */ /* 0x000fe20003f26070 */
[----:B------:R-:W-:Y:S01]  /*17560*/  VIADD R240, R242, 0xffffff97 ;  /* 0xffffff97f2f07836 */ /* 0x000fe20000000000 */
[----:B-1----:R-:W1:Y:S08]  /*17570*/  LDC R173, c[0x0][0x230] ;  /* 0x00008c00ffad7b82 */ /* 0x002e700000000800 */
[----:B------:R-:W1:Y:S01]  /*17580*/  LDC R172, c[0x0][0x230] ;  /* 0x00008c00ffac7b82 */ /* 0x000e620000000800 */
[----:B------:R-:W-:-:S05]  /*17590*/  IMAD.WIDE R124, R4, 0x4, R124 ;  /* 0x00000004047c7825 */ /* 0x000fca00078e027c */
[----:B------:R1:W-:Y:S04]  /*175a0*/  STL.64 [R1+0xa88], R124 ;  /* 0x000a887c01007387 */ /* 0x0003e80000100a00 */
[----:B------:R-:W-:Y:S01]  /*175b0*/  LDGSTS.E [R246+-0x27ff8], desc[UR4][R124.64], !P3 ;  /* 0xd80080007cf67fae */ /* 0x000fe2000d921844 */
[----:B------:R-:W-:-:S05]  /*175c0*/  IMAD.WIDE R100, R4, 0x4, R100 ;  /* 0x0000000404647825 */ /* 0x000fca00078e0264 */
[----:B------:R1:W-:Y:S04]  /*175d0*/  STL.64 [R1+0xa80], R100 ;  /* 0x000a806401007387 */ /* 0x0003e80000100a00 */
[----:B------:R-:W-:Y:S01]  /*175e0*/  LDGSTS.E [R246+-0x23ff8], desc[UR4][R100.64], !P3 ;  /* 0xdc00800064f67fae */ /* 0x000fe2000d921844 */
[----:B---3--:R-:W-:-:S03]  /*175f0*/  IMAD.WIDE R250, R4, 0x4, R164 ;  /* 0x0000000404fa7825 */ /* 0x008fc600078e02a4 */
[----:B------:R-:W3:Y:S01]  /*17600*/  LDL.LU.64 R164, [R1+0x6a8] ;  /* 0x0006a80001a47983 */ /* 0x000ee20000300a00 */
[----:B------:R-:W-:-:S03]  /*17610*/  IMAD.WIDE R242, R4, 0x4, R148 ;  /* 0x0000000404f27825 */ /* 0x000fc600078e0294 */
[----:B------:R-:W-:Y:S04]  /*17620*/  STL.64 [R1+0xa78], R250 ;  /* 0x000a78fa01007387 */ /* 0x000fe80000100a00 */
[----:B------:R-:W3:Y:S04]  /*17630*/  LDL.LU.64 R148, [R1+0x6a0] ;  /* 0x0006a00001947983 */ /* 0x000ee80000300a00 */
[----:B------:R2:W-:Y:S04]  /*17640*/  STL.64 [R1+0xa70], R242 ;  /* 0x000a70f201007387 */ /* 0x0005e80000100a00 */
[----:B-1----:R-:W3:Y:S04]  /*17650*/  LDL.LU.64 R124, [R1+0x698] ;  /* 0x00069800017c7983 */ /* 0x002ee80000300a00 */
[----:B------:R-:W3:Y:S04]  /*17660*/  LDL.LU.64 R100, [R1+0x690] ;  /* 0x0006900001647983 */ /* 0x000ee80000300a00 */
[----:B------:R-:W-:Y:S01]  /*17670*/  LDGSTS.E [R246+-0x27ff4], desc[UR4][R250.64], !P4 ;  /* 0xd800c000faf67fae */ /* 0x000fe2000e121844 */
[----:B------:R-:W-:-:S03]  /*17680*/  IMAD.WIDE R156, R4, 0x4, R156 ;  /* 0x00000004049c7825 */ /* 0x000fc600078e029c */
[----:B------:R1:W-:Y:S01]  /*17690*/  LDGSTS.E [R246+-0x23ff4], desc[UR4][R242.64], !P4 ;  /* 0xdc00c000f2f67fae */ /* 0x0003e2000e121844 */
[----:B--2---:R-:W-:-:S03]  /*176a0*/  IMAD.WIDE R226, R4, 0x4, R226 ;  /* 0x0000000404e27825 */ /* 0x004fc600078e02e2 */
[----:B------:R4:W-:Y:S04]  /*176b0*/  STL.64 [R1+0x2180], R246 ;  /* 0x002180f601007387 */ /* 0x0009e80000100a00 */
[----:B------:R2:W-:Y:S01]  /*176c0*/  STL.64 [R1+0xbb8], R156 ;  /* 0x000bb89c01007387 */ /* 0x0005e20000100a00 */
[----:B------:R-:W-:Y:S01]  /*176d0*/  ISETP.GE.U32.AND P2, PT, R2, 0x7fffff75, PT ;  /* 0x7fffff750200780c */ /* 0x000fe20003f46070 */
[----:B-1----:R-:W1:Y:S02]  /*176e0*/  LDC R243, c[0x0][0x230] ;  /* 0x00008c00fff37b82 */ /* 0x002e640000000800 */
[----:B------:R2:W-:Y:S04]  /*176f0*/  STL.64 [R1+0xbb0], R226 ;  /* 0x000bb0e201007387 */ /* 0x0005e80000100a00 */
[----:B------:R-:W-:Y:S01]  /*17700*/  LDGSTS.E [R245+-0x30000], desc[UR4][R156.64], !P5 ;  /* 0xd00000009cf57fae */ /* 0x000fe2000e921844 */
[----:B------:R-:W-:Y:S01]  /*17710*/  ISETP.GE.U32.AND P3, PT, R240, 0x7fffff58, PT ;  /* 0x7fffff58f000780c */ /* 0x000fe20003f66070 */
[----:B------:R-:W1:Y:S01]  /*17720*/  LDC R242, c[0x0][0x230] ;  /* 0x00008c00fff27b82 */ /* 0x000e620000000800 */
[C---:B------:R-:W-:Y:S01]  /*17730*/  IMAD.WIDE R250, R4.reuse, 0x4, R132 ;  /* 0x0000000404fa7825 */ /* 0x040fe200078e0284 */
[----:B------:R-:W-:Y:S04]  /*17740*/  LDGSTS.E [R245+-0x2c000], desc[UR4][R226.64], !P5 ;  /* 0xd4000000e2f57fae */ /* 0x000fe8000e921844 */
[----:B------:R-:W3:Y:S01]  /*17750*/  LDL.LU.64 R132, [R1+0x500] ;  /* 0x0005000001847983 */ /* 0x000ee20000300a00 */
[----:B----4-:R-:W-:-:S03]  /*17760*/  IMAD.WIDE R246, R4, 0x4, R52 ;  /* 0x0000000404f67825 */ /* 0x010fc600078e0234 */
[----:B------:R-:W-:Y:S04]  /*17770*/  LDGSTS.E [R245+-0x2fffc], desc[UR4][R250.64], !P6 ;  /* 0xd0004000faf57fae */ /* 0x000fe8000f121844 */
[----:B------:R-:W4:Y:S04]  /*17780*/  LDL.LU.64 R52, [R1+0x4f8] ;  /* 0x0004f80001347983 */ /* 0x000f280000300a00 */
[----:B------:R-:W-:Y:S04]  /*17790*/  STL.64 [R1+0xba8], R250 ;  /* 0x000ba8fa01007387 */ /* 0x000fe80000100a00 */
[----:B------:R1:W-:Y:S04]  /*177a0*/  STL.64 [R1+0xba0], R246 ;  /* 0x000ba0f601007387 */ /* 0x0003e80000100a00 */
[----:B--2---:R-:W2:Y:S04]  /*177b0*/  LDL.LU.64 R156, [R1+0x4f0] ;  /* 0x0004f000019c7983 */ /* 0x004ea80000300a00 */
[----:B------:R-:W2:Y:S01]  /*177c0*/  LDL.LU.64 R226, [R1+0x4e8] ;  /* 0x0004e80001e27983 */ /* 0x000ea20000300a00 */
[----:B------:R-:W-:-:S02]  /*177d0*/  VIADD R2, R141, 0xffffff96 ;  /* 0xffffff968d027836 */ /* 0x000fc40000000000 */
[----:B------:R-:W-:Y:S01]  /*177e0*/  VIADD R240, R241, 0xffffff95 ;  /* 0xffffff95f1f07836 */ /* 0x000fe20000000000 */
[----:B------:R1:W-:Y:S01]  /*177f0*/  LDGSTS.E [R245+-0x2bffc], desc[UR4][R246.64], !P6 ;  /* 0xd4004000f6f57fae */ /* 0x0003e2000f121844 */
[----:B------:R-:W2:Y:S01]  /*17800*/  LDC R141, c[0x0][0x230] ;  /* 0x00008c00ff8d7b82 */ /* 0x000ea20000000800 */
[----:B------:R-:W-:Y:S02]  /*17810*/  ISETP.GE.U32.AND P4, PT, R2, 0x7fffff57, PT ;  /* 0x7fffff570200780c */ /* 0x000fe40003f86070 */
[----:B------:R-:W-:Y:S02]  /*17820*/  IADD3 R2, R140, -0x6c, RZ ;  /* 0xffffff948c027810 */ /* 0x000fe40007ffe0ff */
[----:B------:R-:W-:Y:S01]  /*17830*/  ISETP.GE.U32.AND P5, PT, R240, 0x7fffff56, PT ;  /* 0x7fffff56f000780c */ /* 0x000fe20003fa6070 */
[----:B------:R-:W-:Y:S01]  /*17840*/  VIADD R240, R173, 0xffffffb3 ;  /* 0xffffffb3adf07836 */ /* 0x000fe20000000000 */
[----:B------:R-:W-:Y:S01]  /*17850*/  ISETP.GE.U32.AND P6, PT, R2, 0x7fffff55, PT ;  /* 0x7fffff550200780c */ /* 0x000fe20003fc6070 */
[----:B------:R-:W-:Y:S01]  /*17860*/  VIADD R2, R172, 0xffffffb2 ;  /* 0xffffffb2ac027836 */ /* 0x000fe20000000000 */
[----:B------:R-:W2:Y:S08]  /*17870*/  LDC R140, c[0x0][0x230] ;  /* 0x00008c00ff8c7b82 */ /* 0x000eb00000000800 */
[----:B------:R-:W2:Y:S01]  /*17880*/  LDC R241, c[0x0][0x230] ;  /* 0x00008c00fff17b82 */ /* 0x000ea20000000800 */
[----:B---3--:R-:W-:-:S04]  /*17890*/  IMAD.WIDE R164, R4, 0x4, R164 ;  /* 0x0000000404a47825 */ /* 0x008fc800078e02a4 */
[C---:B------:R-:W-:Y:S01]  /*178a0*/  IMAD.WIDE R148, R4.reuse, 0x4, R148 ;  /* 0x0000000404947825 */ /* 0x040fe200078e0294 */
[----:B------:R3:W-:Y:S04]  /*178b0*/  STL.64 [R1+0xb98], R164 ;  /* 0x000b98a401007387 */ /* 0x0007e80000100a00 */
[----:B------:R3:W-:Y:S01]  /*178c0*/  STL.64 [R1+0xb90], R148 ;  /* 0x000b909401007387 */ /* 0x0007e20000100a00 */
[----:B-1----:R-:W-:-:S03]  /*178d0*/  IMAD.WIDE R246, R4, 0x4, R124 ;  /* 0x0000000404f67825 */ /* 0x002fc600078e027c */
[----:B------:R-:W-:Y:S01]  /*178e0*/  LDGSTS.E [R245+-0x2fff8], desc[UR4][R164.64], !P1 ;  /* 0xd0008000a4f57fae */ /* 0x000fe2000c921844 */
[----:B------:R-:W-:-:S03]  /*178f0*/  IMAD.WIDE R172, R4, 0x4, R100 ;  /* 0x0000000404ac7825 */ /* 0x000fc600078e0264 */
[----:B------:R-:W2:Y:S04]  /*17900*/  LDL.LU.64 R124, [R1+0x4e0] ;  /* 0x0004e000017c7983 */ /* 0x000ea80000300a00 */
[----:B------:R-:W2:Y:S04]  /*17910*/  LDL.LU.64 R100, [R1+0x4d8] ;  /* 0x0004d80001647983 */ /* 0x000ea80000300a00 */
[----:B------:R-:W-:Y:S04]  /*17920*/  STL.64 [R1+0xb88], R246 ;  /* 0x000b88f601007387 */ /* 0x000fe80000100a00 */
[----:B------:R1:W-:Y:S04]  /*17930*/  STL.64 [R1+0xb80], R172 ;  /* 0x000b80ac01007387 */ /* 0x0003e80000100a00 */
[----:B---3--:R-:W3:Y:S04]  /*17940*/  LDL.LU.64 R164, [R1+0x4d0] ;  /* 0x0004d00001a47983 */ /* 0x008ee80000300a00 */
[----:B------:R-:W-:Y:S04]  /*17950*/  LDGSTS.E [R245+-0x2bff8], desc[UR4][R148.64], !P1 ;  /* 0xd400800094f57fae */ /* 0x000fe8000c921844 */
[----:B------:R-:W-:Y:S04]  /*17960*/  LDGSTS.E [R245+-0x2fff4], desc[UR4][R246.64], !P2 ;  /* 0xd000c000f6f57fae */ /* 0x000fe8000d121844 */
[----:B------:R1:W-:Y:S04]  /*17970*/  LDGSTS.E [R245+-0x2bff4], desc[UR4][R172.64], !P2 ;  /* 0xd400c000acf57fae */ /* 0x0003e8000d121844 */
[----:B------:R-:W3:Y:S01]  /*17980*/  LDL.LU.64 R148, [R1+0x4c8] ;  /* 0x0004c80001947983 */ /* 0x000ee20000300a00 */
[----:B------:R-:W-:-:S04]  /*17990*/  IMAD.WIDE R132, R4, 0x4, R132 ;  /* 0x0000000404847825 */ /* 0x000fc800078e0284 */
[C---:B----4-:R-:W-:Y:S01]  /*179a0*/  IMAD.WIDE R52, R4.reuse, 0x4, R52 ;  /* 0x0000000404347825 */ /* 0x050fe200078e0234 */
[----:B------:R4:W-:Y:S03]  /*179b0*/  STL.64 [R1+0xa68], R132 ;  /* 0x000a688401007387 */ /* 0x0009e60000100a00 */
[----:B--2---:R-:W-:Y:S01]  /*179c0*/  IMAD.WIDE R250, R4, 0x4, R156 ;  /* 0x0000000404fa7825 */ /* 0x004fe200078e029c */
[----:B------:R2:W-:Y:S01]  /*179d0*/  STL.64 [R1+0xa60], R52 ;  /* 0x000a603401007387 */ /* 0x0005e20000100a00 */
[----:B------:R-:W-:Y:S01]  /*179e0*/  ISETP.GE.U32.AND P1, PT, R240, 0x7fffff74, PT ;  /* 0x7fffff74f000780c */ /* 0x000fe20003f26070 */
[----:B-1----:R-:W1:Y:S01]  /*179f0*/  LDC R173, c[0x0][0x230] ;  /* 0x00008c00ffad7b82 */ /* 0x002e620000000800 */
[----:B------:R-:W-:Y:S01]  /*17a00*/  IMAD.WIDE R246, R4, 0x4, R226 ;  /* 0x0000000404f67825 */ /* 0x000fe200078e02e2 */
[----:B------:R-:W3:Y:S04]  /*17a10*/  LDL.LU.64 R156, [R1+0x688] ;  /* 0x00068800019c7983 */ /* 0x000ee80000300a00 */
[----:B------:R-:W3:Y:S02]  /*17a20*/  LDL.LU.64 R226, [R1+0x680] ;  /* 0x0006800001e27983 */ /* 0x000ee40000300a00 */
[----:B------:R-:W1:Y:S02]  /*17a30*/  LDC R172, c[0x0][0x230] ;  /* 0x00008c00ffac7b82 */ /* 0x000e640000000800 */
[----:B------:R-:W-:Y:S04]  /*17a40*/  STL.64 [R1+0xa58], R250 ;  /* 0x000a58fa01007387 */ /* 0x000fe80000100a00 */
[----:B------:R-:W-:Y:S04]  /*17a50*/  LDGSTS.E [R245+-0x28000], desc[UR4][R132.64], !P3 ;  /* 0xd800000084f57fae */ /* 0x000fe8000d921844 */
[----:B------:R3:W-:Y:S04]  /*17a60*/  STL.64 [R1+0xa50], R246 ;  /* 0x000a50f601007387 */ /* 0x0007e80000100a00 */
[----:B------:R-:W-:Y:S04]  /*17a70*/  LDGSTS.E [R245+-0x24000], desc[UR4][R52.64], !P3 ;  /* 0xdc00000034f57fae */ /* 0x000fe8000d921844 */
[----:B----4-:R-:W4:Y:S01]  /*17a80*/  LDL.LU.64 R132, [R1+0x678] ;  /* 0x0006780001847983 */ /* 0x010f220000300a00 */
[----:B------:R-:W-:-:S03]  /*17a90*/  VIADD R240, R243, 0xffffffb1 ;  /* 0xffffffb1f3f07836 */ /* 0x000fc60000000000 */
[----:B------:R-:W-:Y:S04]  /*17aa0*/  LDGSTS.E [R245+-0x27ffc], desc[UR4][R250.64], !P4 ;  /* 0xd8004000faf57fae */ /* 0x000fe8000e121844 */
[----:B--2---:R-:W2:Y:S01]  /*17ab0*/  LDL.LU.64 R52, [R1+0x670] ;  /* 0x0006700001347983 */ /* 0x004ea20000300a00 */
[----:B------:R-:W-:Y:S01]  /*17ac0*/  ISETP.GE.U32.AND P3, PT, R240, 0x7fffff72, PT ;  /* 0x7fffff72f000780c */ /* 0x000fe20003f66070 */
[----:B------:R-:W-:Y:S02]  /*17ad0*/  VIADD R240, R242, 0xffffff93 ;  /* 0xffffff93f2f07836 */ /* 0x000fe40000000000 */
[----:B------:R3:W-:Y:S01]  /*17ae0*/  LDGSTS.E [R245+-0x23ffc], desc[UR4][R246.64], !P4 ;  /* 0xdc004000f6f57fae */ /* 0x0007e2000e121844 */
[----:B------:R-:W-:-:S04]  /*17af0*/  IMAD.WIDE R124, R4, 0x4, R124 ;  /* 0x00000004047c7825 */ /* 0x000fc800078e027c */
[C---:B------:R-:W-:Y:S01]  /*17b00*/  IMAD.WIDE R100, R4.reuse, 0x4, R100 ;  /* 0x0000000404647825 */ /* 0x040fe200078e0264 */
[----:B------:R1:W-:Y:S04]  /*17b10*/  STL.64 [R1+0xa48], R124 ;  /* 0x000a487c01007387 */ /* 0x0003e80000100a00 */
[----:B------:R1:W-:Y:S04]  /*17b20*/  STL.64 [R1+0xa40], R100 ;  /* 0x000a406401007387 */ /* 0x0003e80000100a00 */
[----:B------:R-:W-:Y:S01]  /*17b30*/  LDGSTS.E [R245+-0x27ff8], desc[UR4][R124.64], !P5 ;  /* 0xd80080007cf57fae */ /* 0x000fe2000e921844 */
[----:B---3--:R-:W-:-:S03]  /*17b40*/  IMAD.WIDE R246, R4, 0x4, R164 ;  /* 0x0000000404f67825 */ /* 0x008fc600078e02a4 */
[----:B------:R-:W-:Y:S04]  /*17b50*/  LDGSTS.E [R245+-0x23ff8], desc[UR4][R100.64], !P5 ;  /* 0xdc00800064f57fae */ /* 0x000fe8000e921844 */
[----:B------:R-:W3:Y:S04]  /*17b60*/  LDL.LU.64 R164, [R1+0x668] ;  /* 0x0006680001a47983 */ /* 0x000ee80000300a00 */
[----:B------:R-:W-:Y:S01]  /*17b70*/  LDGSTS.E [R245+-0x27ff4], desc[UR4][R246.64], !P6 ;  /* 0xd800c000f6f57fae */ /* 0x000fe2000f121844 */
[----:B------:R-:W-:-:S03]  /*17b80*/  IMAD.WIDE R242, R4, 0x4, R148 ;  /* 0x0000000404f27825 */ /* 0x000fc600078e0294 */
[----:B------:R-:W3:Y:S04]  /*17b90*/  LDL.LU.64 R148, [R1+0x660] ;  /* 0x0006600001947983 */ /* 0x000ee80000300a00 */
[----:B------:R-:W-:Y:S04]  /*17ba0*/  STL.64 [R1+0xa38], R246 ;  /* 0x000a38f601007387 */ /* 0x000fe80000100a00 */
[----:B------:R4:W-:Y:S04]  /*17bb0*/  STL.64 [R1+0xa30], R242 ;  /* 0x000a30f201007387 */ /* 0x0009e80000100a00 */
[----:B-1----:R-:W3:Y:S04]  /*17bc0*/  LDL.LU.64 R124, [R1+0x658] ;  /* 0x00065800017c7983 */ /* 0x002ee80000300a00 */
[----:B------:R-:W3:Y:S04]  /*17bd0*/  LDL.LU.64 R100, [R1+0x650] ;  /* 0x0006500001647983 */ /* 0x000ee80000300a00 */
[----:B------:R1:W-:Y:S01]  /*17be0*/  LDGSTS.E [R245+-0x23ff4], desc[UR4][R242.64], !P6 ;  /* 0xdc00c000f2f57fae */ /* 0x0003e2000f121844 */
[----:B------:R-:W-:-:S04]  /*17bf0*/  IMAD.WIDE R156, R4, 0x4, R156 ;  /* 0x00000004049c7825 */ /* 0x000fc800078e029c */
[C---:B------:R-:W-:Y:S01]  /*17c00*/  IMAD.WIDE R226, R4.reuse, 0x4, R226 ;  /* 0x0000000404e27825 */ /* 0x040fe200078e02e2 */
[----:B------:R2:W-:Y:S03]  /*17c10*/  STL.64 [R1+0xb78], R156 ;  /* 0x000b789c01007387 */ /* 0x0005e60000100a00 */
[----:B----4-:R-:W-:Y:S01]  /*17c20*/  IMAD.WIDE R250, R4, 0x4, R132 ;  /* 0x0000000404fa7825 */ /* 0x010fe200078e0284 */
[----:B------:R4:W-:Y:S01]  /*17c30*/  STL.64 [R1+0xb70], R226 ;  /* 0x000b70e201007387 */ /* 0x0009e20000100a00 */
[----:B------:R-:W-:Y:S01]  /*17c40*/  ISETP.GE.U32.AND P2, PT, R2, 0x7fffff73, PT ;  /* 0x7fffff730200780c */ /* 0x000fe20003f46070 */
[----:B-1----:R-:W1:Y:S02]  /*17c50*/  LDC R243, c[0x0][0x230] ;  /* 0x00008c00fff37b82 */ /* 0x002e640000000800 */
[----:B------:R-:W4:Y:S01]  /*17c60*/  LDL.LU.64 R132, [R1+0x4c0] ;  /* 0x0004c00001847983 */ /* 0x000f220000300a00 */
[----:B--2---:R-:W-:-:S03]  /*17c70*/  IMAD.WIDE R246, R4, 0x4, R52 ;  /* 0x0000000404f67825 */ /* 0x004fc600078e0234 */
[----:B------:R-:W-:Y:S01]  /*17c80*/  LDGSTS.E [R244+-0x30000], desc[UR4][R156.64], !P1 ;  /* 0xd00000009cf47fae */ /* 0x000fe2000c921844 */
[----:B------:R-:W-:Y:S01]  /*17c90*/  ISETP.GE.U32.AND P5, PT, R240, 0x7fffff54, PT ;  /* 0x7fffff54f000780c */ /* 0x000fe20003fa6070 */
[----:B------:R-:W2:Y:S02]  /*17ca0*/  LDC R242, c[0x0][0x230] ;  /* 0x00008c00fff27b82 */ /* 0x000ea40000000800 */
[----:B------:R-:W2:Y:S04]  /*17cb0*/  LDL.LU.64 R52, [R1+0x4b8] ;  /* 0x0004b80001347983 */ /* 0x000ea80000300a00 */
[----:B------:R1:W-:Y:S04]  /*17cc0*/  STL.64 [R1+0xb68], R250 ;  /* 0x000b68fa01007387 */ /* 0x0003e80000100a00 */
[----:B------:R1:W-:Y:S04]  /*17cd0*/  STL.64 [R1+0xb60], R246 ;  /* 0x000b60f601007387 */ /* 0x0003e80000100a00 */
[----:B------:R-:W2:Y:S04]  /*17ce0*/  LDL.LU.64 R156, [R1+0x4b0] ;  /* 0x0004b000019c7983 */ /* 0x000ea80000300a00 */
[----:B------:R-:W-:Y:S01]  /*17cf0*/  LDGSTS.E [R244+-0x2c000], desc[UR4][R226.64], !P1 ;  /* 0xd4000000e2f47fae */ /* 0x000fe2000c921844 */
[----:B------:R-:W-:-:S02]  /*17d00*/  VIADD R2, R141, 0xffffffb0 ;  /* 0xffffffb08d027836 */ /* 0x000fc40000000000 */
[----:B---3--:R-:W-:Y:S01]  /*17d10*/  IMAD.WIDE R164, R4, 0x4, R164 ;  /* 0x0000000404a47825 */ /* 0x008fe200078e02a4 */
[----:B----4-:R-:W3:Y:S02]  /*17d20*/  LDL.LU.64 R226, [R1+0x4a8] ;  /* 0x0004a80001e27983 */ /* 0x010ee40000300a00 */
[----:B------:R-:W-:Y:S01]  /*17d30*/  ISETP.GE.U32.AND P4, PT, R2, 0x7fffff71, PT ;  /* 0x7fffff710200780c */ /* 0x000fe20003f86070 */
[----:B------:R-:W4:Y:S01]  /*17d40*/  LDC R141, c[0x0][0x230] ;  /* 0x00008c00ff8d7b82 */ /* 0x000f220000000800 */
[----:B------:R1:W-:Y:S04]  /*17d50*/  LDGSTS.E [R244+-0x2fffc], desc[UR4][R250.64], !P2 ;  /* 0xd0004000faf47fae */ /* 0x0003e8000d121844 */
[----:B------:R1:W-:Y:S01]  /*17d60*/  LDGSTS.E [R244+-0x2bffc], desc[UR4][R246.64], !P2 ;  /* 0xd4004000f6f47fae */ /* 0x0003e2000d121844 */
[----:B------:R-:W-:-:S03]  /*17d70*/  IMAD.WIDE R148, R4, 0x4, R148 ;  /* 0x0000000404947825 */ /* 0x000fc600078e0294 */
[----:B------:R1:W-:Y:S04]  /*17d80*/  STL.64 [R1+0xb58], R164 ;  /* 0x000b58a401007387 */ /* 0x0003e80000100a00 */
[----:B------:R1:W-:Y:S04]  /*17d90*/  STL.64 [R1+0xb50], R148 ;  /* 0x000b509401007387 */ /* 0x0003e80000100a00 */
[----:B------:R-:W-:Y:S01]  /*17da0*/  LDGSTS.E [R244+-0x2fff8], desc[UR4][R164.64], !P3 ;  /* 0xd0008000a4f47fae */ /* 0x000fe2000d921844 */
[----:B-1----:R-:W-:-:S03]  /*17db0*/  IMAD.WIDE R250, R4, 0x4, R124 ;  /* 0x0000000404fa7825 */ /* 0x002fc600078e027c */
[----:B------:R-:W-:Y:S01]  /*17dc0*/  LDGSTS.E [R244+-0x2bff8], desc[UR4][R148.64], !P3 ;  /* 0xd400800094f47fae */ /* 0x000fe2000d921844 */
[----:B------:R-:W-:-:S03]  /*17dd0*/  IMAD.WIDE R246, R4, 0x4, R100 ;  /* 0x0000000404f67825 */ /* 0x000fc600078e0264 */
[----:B------:R-:W4:Y:S04]  /*17de0*/  LDL.LU.64 R124, [R1+0x4a0] ;  /* 0x0004a000017c7983 */ /* 0x000f280000300a00 */
[----:B------:R-:W4:Y:S04]  /*17df0*/  LDL.LU.64 R100, [R1+0x498] ;  /* 0x0004980001647983 */ /* 0x000f280000300a00 */
[----:B------:R1:W-:Y:S04]  /*17e00*/  STL.64 [R1+0xb48], R250 ;  /* 0x000b48fa01007387 */ /* 0x0003e80000100a00 */
[----:B------:R3:W-:Y:S04]  /*17e10*/  STL.64 [R1+0xb40], R246 ;  /* 0x000b40f601007387 */ /* 0x0007e80000100a00 */
[----:B------:R-:W4:Y:S04]  /*17e20*/  LDL.LU.64 R164, [R1+0x490] ;  /* 0x0004900001a47983 */ /* 0x000f280000300a00 */
[----:B------:R-:W4:Y:S04]  /*17e30*/  LDL.LU.64 R148, [R1+0x488] ;  /* 0x0004880001947983 */ /* 0x000f280000300a00 */
[----:B------:R1:W-:Y:S04]  /*17e40*/  LDGSTS.E [R244+-0x2fff4], desc[UR4][R250.64], !P4 ;  /* 0xd000c000faf47fae */ /* 0x0003e8000e121844 */
[----:B------:R3:W-:Y:S01]  /*17e50*/  LDGSTS.E [R244+-0x2bff4], desc[UR4][R246.64], !P4 ;  /* 0xd400c000f6f47fae */ /* 0x0007e2000e121844 */
[----:B------:R-:W-:-:S04]  /*17e60*/  IMAD.WIDE R132, R4, 0x4, R132 ;  /* 0x0000000404847825 */ /* 0x000fc800078e0284 */
[C---:B--2---:R-:W-:Y:S01]  /*17e70*/  IMAD.WIDE R52, R4.reuse, 0x4, R52 ;  /* 0x0000000404347825 */ /* 0x044fe200078e0234 */
[----:B------:R2:W-:Y:S04]  /*17e80*/  STL.64 [R1+0xa28], R132 ;  /* 0x000a288401007387 */ /* 0x0005e80000100a00 */
[----:B------:R2:W-:Y:S04]  /*17e90*/  STL.64 [R1+0xa20], R52 ;  /* 0x000a203401007387 */ /* 0x0005e80000100a00 */
[----:B------:R-:W-:Y:S01]  /*17ea0*/  LDGSTS.E [R244+-0x28000], desc[UR4][R132.64], !P5 ;  /* 0xd800000084f47fae */ /* 0x000fe2000e921844 */
[----:B-1----:R-:W-:-:S03]  /*17eb0*/  IMAD.WIDE R250, R4, 0x4, R156 ;  /* 0x0000000404fa7825 */ /* 0x002fc600078e029c */
[----:B------:R-:W-:Y:S04]  /*17ec0*/  LDGSTS.E [R244+-0x24000], desc[UR4][R52.64], !P5 ;  /* 0xdc00000034f47fae */ /* 0x000fe8000e921844 */
[----:B------:R-:W4:Y:S04]  /*17ed0*/  LDL.LU.64 R156, [R1+0x648] ;  /* 0x00064800019c7983 */ /* 0x000f280000300a00 */
[----:B------:R-:W-:Y:S01]  /*17ee0*/  STL.64 [R1+0xa18], R250 ;  /* 0x000a18fa01007387 */ /* 0x000fe20000100a00 */
[----:B---3--:R-:W-:-:S03]  /*17ef0*/  IMAD.WIDE R246, R4, 0x4, R226 ;  /* 0x0000000404f67825 */ /* 0x008fc600078e02e2 */
[----:B------:R-:W3:Y:S04]  /*17f00*/  LDL.LU.64 R226, [R1+0x640] ;  /* 0x0006400001e27983 */ /* 0x000ee80000300a00 */
[----:B------:R1:W-:Y:S04]  /*17f10*/  STL.64 [R1+0xa10], R246 ;  /* 0x000a10f601007387 */ /* 0x0003e80000100a00 */
[----:B--2---:R-:W2:Y:S04]  /*17f20*/  LDL.LU.64 R132, [R1+0x638] ;  /* 0x0006380001847983 */ /* 0x004ea80000300a00 */
[----:B------:R-:W2:Y:S01]  /*17f30*/  LDL.LU.64 R52, [R1+0x630] ;  /* 0x0006300001347983 */ /* 0x000ea20000300a00 */
[----:B------:R-:W-:Y:S01]  /*17f40*/  VIADD R2, R140, 0xffffff92 ;  /* 0xffffff928c027836 */ /* 0x000fe20000000000 */
[----:B------:R-:W-:Y:S01]  /*17f50*/  IADD3 R240, R241, -0x6f, RZ ;  /* 0xffffff91f1f07810 */ /* 0x000fe20007ffe0ff */
[----:B------:R-:W2:Y:S03]  /*17f60*/  LDC R140, c[0x0][0x230] ;  /* 0x00008c00ff8c7b82 */ /* 0x000ea60000000800 */
[----:B------:R-:W-:-:S02]  /*17f70*/  ISETP.GE.U32.AND P6, PT, R2, 0x7fffff53, PT ;  /* 0x7fffff530200780c */ /* 0x000fc40003fc6070 */
[----:B------:R-:W-:Y:S01]  /*17f80*/  ISETP.GE.U32.AND P1, PT, R240, 0x7fffff52, PT ;  /* 0x7fffff52f000780c */ /* 0x000fe20003f26070 */
[----:B------:R-:W-:Y:S02]  /*17f90*/  VIADD R240, R173, 0xffffffaf ;  /* 0xffffffafadf07836 */ /* 0x000fe40000000000 */
[----:B------:R-:W-:Y:S01]  /*17fa0*/  VIADD R2, R172, 0xffffff90 ;  /* 0xffffff90ac027836 */ /* 0x000fe20000000000 */
[----:B------:R-:W2:Y:S02]  /*17fb0*/  LDC R241, c[0x0][0x230] ;  /* 0x00008c00fff17b82 */ /* 0x000ea40000000800 */
[----:B------:R-:W-:Y:S01]  /*17fc0*/  ISETP.GE.U32.AND P3, PT, R240, 0x7fffff70, PT ;  /* 0x7fffff70f000780c */ /* 0x000fe20003f66070 */
[----:B------:R-:W-:Y:S02]  /*17fd0*/  VIADD R240, R243, 0xffffffad ;  /* 0xffffffadf3f07836 */ /* 0x000fe40000000000 */
[----:B----4-:R-:W-:Y:S01]  /*17fe0*/  IMAD.WIDE R124, R4, 0x4, R124 ;  /* 0x00000004047c7825 */ /* 0x010fe200078e027c */
[----:B------:R-:W-:Y:S01]  /*17ff0*/  ISETP.GE.U32.AND P2, PT, R2, 0x7fffff51, PT ;  /* 0x7fffff510200780c */ /* 0x000fe20003f46070 */
[----:B------:R-:W-:Y:S02]  /*18000*/  LDGSTS.E [R244+-0x27ffc], desc[UR4][R250.64], !P6 ;  /* 0xd8004000faf47fae */ /* 0x000fe4000f121844 */
[----:B------:R-:W-:Y:S01]  /*18010*/  IMAD.WIDE R100, R4, 0x4, R100 ;  /* 0x0000000404647825 */ /* 0x000fe200078e0264 */
[----:B------:R-:W4:Y:S01]  /*18020*/  LDC R172, c[0x0][0x230] ;  /* 0x00008c00ffac7b82 */ /* 0x000f220000000800 */
[----:B------:R1:W-:Y:S01]  /*18030*/  LDGSTS.E [R244+-0x23ffc], desc[UR4][R246.64], !P6 ;  /* 0xdc004000f6f47fae */ /* 0x0003e2000f121844 */
[----:B------:R-:W-:Y:S01]  /*18040*/  ISETP.GE.U32.AND P5, PT, R240, 0x7fffff6e, PT ;  /* 0x7fffff6ef000780c */ /* 0x000fe20003fa6070 */
[----:B------:R-:W-:-:S02]  /*18050*/  VIADD R240, R242, 0xffffff8f ;  /* 0xffffff8ff2f07836 */ /* 0x000fc40000000000 */
[----:B------:R1:W-:Y:S03]  /*18060*/  STL.64 [R1+0xa08], R124 ;  /* 0x000a087c01007387 */ /* 0x0003e60000100a00 */
[----:B------:R-:W4:Y:S01]  /*18070*/  LDC R173, c[0x0][0x230] ;  /* 0x00008c00ffad7b82 */ /* 0x000f220000000800 */
[----:B------:R1:W-:Y:S02]  /*18080*/  STL.64 [R1+0xa00], R100 ;  /* 0x000a006401007387 */ /* 0x0003e40000100a00 */
[C---:B-1----:R-:W-:Y:S02]  /*18090*/  IMAD.WIDE R246, R4.reuse, 0x4, R164 ;  /* 0x0000000404f67825 */ /* 0x042fe400078e02a4 */
[----:B------:R-:W-:Y:S02]  /*180a0*/  LDGSTS.E [R244+-0x27ff8], desc[UR4][R124.64], !P1 ;  /* 0xd80080007cf47fae */ /* 0x000fe4000c921844 */
[----:B------:R-:W-:-:S02]  /*180b0*/  IMAD.WIDE R242, R4, 0x4, R148 ;  /* 0x0000000404f27825 */ /* 0x000fc400078e0294 */
[----:B------:R-:W4:Y:S04]  /*180c0*/  LDL.LU.64 R164, [R1+0x628] ;  /* 0x0006280001a47983 */ /* 0x000f280000300a00 */
[----:B------:R2:W-:Y:S04]  /*180d0*/  STL.64 [R1+0x9f8], R246 ;  /* 0x0009f8f601007387 */ /* 0x0005e80000100a00 */
[----:B------:R-:W4:Y:S04]  /*180e0*/  LDL.LU.64 R124, [R1+0x620] ;  /* 0x00062000017c7983 */ /* 0x000f280000300a00 */
[----:B------:R-:W-:Y:S04]  /*180f0*/  STL.64 [R1+0x9f0], R242 ;  /* 0x0009f0f201007387 */ /* 0x000fe80000100a00 */
[----:B------:R-:W-:Y:S04]  /*18100*/  LDGSTS.E [R244+-0x23ff8], desc[UR4][R100.64], !P1 ;  /* 0xdc00800064f47fae */ /* 0x000fe8000c921844 */
[----:B------:R-:W4:Y:S04]  /*18110*/  LDL.LU.64 R148, [R1+0x618] ;  /* 0x0006180001947983 */ /* 0x000f280000300a00 */
[----:B------:R2:W-:Y:S04]  /*18120*/  LDGSTS.E [R244+-0x27ff4], desc[UR4][R246.64], !P2 ;  /* 0xd800c000f6f47fae */ /* 0x0005e8000d121844 */
[----:B------:R-:W4:Y:S04]  /*18130*/  LDL.LU.64 R100, [R1+0x610] ;  /* 0x0006100001647983 */ /* 0x000f280000300a00 */
[----:B------:R1:W-:Y:S01]  /*18140*/  LDGSTS.E [R244+-0x23ff4], desc[UR4][R242.64], !P2 ;  /* 0xdc00c000f2f47fae */ /* 0x0003e2000d121844 */
[----:B------:R-:W-:-:S03]  /*18150*/  IMAD.WIDE R156, R4, 0x4, R156 ;  /* 0x00000004049c7825 */ /* 0x000fc600078e029c */
[----:B------:R1:W-:Y:S04]  /*18160*/  STL.64 [R1+0x2188], R244 ;  /* 0x002188f401007387 */ /* 0x0003e80000100a00 */
[----:B------:R1:W-:Y:S01]  /*18170*/  STL.64 [R1+0xb38], R156 ;  /* 0x000b389c01007387 */ /* 0x0003e20000100a00 */
[----:B---3--:R-:W-:-:S03]  /*18180*/  IMAD.WIDE R226, R4, 0x4, R226 ;  /* 0x0000000404e27825 */ /* 0x008fc600078e02e2 */
[----:B------:R-:W-:Y:S01]  /*18190*/  LDGSTS.E [R6+-0x30000], desc[UR4][R156.64], !P3 ;  /* 0xd00000009c067fae */ /* 0x000fe2000d921844 */
[----:B------:R-:W-:-:S03]  /*181a0*/  VIADD R2, R141, 0xffffffae ;  /* 0xffffffae8d027836 */ /* 0x000fc60000000000 */
[----:B------:R3:W-:Y:S01]  /*181b0*/  STL.64 [R1+0xb30], R226 ;  /* 0x000b30e201007387 */ /* 0x0007e20000100a00 */
[----:B------:R-:W4:Y:S01]  /*181c0*/  LDC R141, c[0x0][0x230] ;  /* 0x00008c00ff8d7b82 */ /* 0x000f220000000800 */
[C---:B--2---:R-:W-:Y:S02]  /*181d0*/  IMAD.WIDE R246, R4.reuse, 0x4, R132 ;  /* 0x0000000404f67825 */ /* 0x044fe400078e0284 */
[----:B------:R-:W-:Y:S02]  /*181e0*/  LDGSTS.E [R6+-0x2c000], desc[UR4][R226.64], !P3 ;  /* 0xd4000000e2067fae */ /* 0x000fe4000d921844 */
[----:B-1----:R-:W-:Y:S02]  /*181f0*/  IMAD.WIDE R244, R4, 0x4, R52 ;  /* 0x0000000404f47825 */ /* 0x002fe400078e0234 */
[----:B------:R-:W2:Y:S01]  /*18200*/  LDL.LU.64 R132, [R1+0x480] ;  /* 0x0004800001847983 */ /* 0x000ea20000300a00 */
[----:B------:R-:W-:Y:S01]  /*18210*/  ISETP.GE.U32.AND P1, PT, R240, 0x7fffff50, PT ;  /* 0x7fffff50f000780c */ /* 0x000fe20003f26070 */
[----:B------:R-:W1:Y:S02]  /*18220*/  LDC R243, c[0x0][0x230] ;  /* 0x00008c00fff37b82 */ /* 0x000e640000000800 */
[----:B------:R-:W2:Y:S04]  /*18230*/  LDL.LU.64 R52, [R1+0x478] ;  /* 0x0004780001347983 */ /* 0x000ea80000300a00 */
[----:B------:R1:W-:Y:S02]  /*18240*/  STL.64 [R1+0xb28], R246 ;  /* 0x000b28f601007387 */ /* 0x0003e40000100a00 */
[----:B------:R-:W2:Y:S02]  /*18250*/  LDC R242, c[0x0][0x230] ;  /* 0x00008c00fff27b82 */ /* 0x000ea40000000800 */
[----:B------:R1:W-:Y:S04]  /*18260*/  STL.64 [R1+0xb20], R244 ;  /* 0x000b20f401007387 */ /* 0x0003e80000100a00 */
[----:B------:R-:W2:Y:S04]  /*18270*/  LDL.LU.64 R156, [R1+0x470] ;  /* 0x00047000019c7983 */ /* 0x000ea80000300a00 */
[----:B---3--:R-:W3:Y:S01]  /*18280*/  LDL.LU.64 R226, [R1+0x468] ;  /* 0x0004680001e27983 */ /* 0x008ee20000300a00 */
[----:B------:R-:W-:Y:S01]  /*18290*/  ISETP.GE.U32.AND P4, PT, R2, 0x7fffff6f, PT ;  /* 0x7fffff6f0200780c */ /* 0x000fe20003f86070 */
[----:B------:R-:W-:-:S02]  /*182a0*/  VIADD R2, R140, 0xffffffac ;  /* 0xffffffac8c027836 */ /* 0x000fc40000000000 */
[----:B------:R-:W1:Y:S03]  /*182b0*/  LDC R140, c[0x0][0x230] ;  /* 0x00008c00ff8c7b82 */ /* 0x000e660000000800 */
[----:B------:R-:W-:Y:S02]  /*182c0*/  ISETP.GE.U32.AND P6, PT, R2, 0x7fffff6d, PT ;  /* 0x7fffff6d0200780c */ /* 0x000fe40003fc6070 */
[----:B----4-:R-:W-:-:S03]  /*182d0*/  IADD3 R2, R172, -0x72, RZ ;  /* 0xffffff8eac027810 */ /* 0x010fc60007ffe0ff */
[----:B------:R-:W4:Y:S01]  /*182e0*/  LDC R172, c[0x0][0x230] ;  /* 0x00008c00ffac7b82 */ /* 0x000f220000000800 */
[----:B------:R-:W-:Y:S01]  /*182f0*/  ISETP.GE.U32.AND P2, PT, R2, 0x7fffff4f, PT ;  /* 0x7fffff4f0200780c */ /* 0x000fe20003f46070 */
[----:B------:R1:W-:Y:S01]  /*18300*/  LDGSTS.E [R6+-0x2fffc], desc[UR4][R246.64], !P4 ;  /* 0xd0004000f6067fae */ /* 0x0003e2000e121844 */
[----:B------:R-:W-:-:S03]  /*18310*/  IMAD.WIDE R164, R4, 0x4, R164 ;  /* 0x0000000404a47825 */ /* 0x000fc600078e02a4 */
[----:B------:R1:W-:Y:S01]  /*18320*/  LDGSTS.E [R6+-0x2bffc], desc[UR4][R244.64], !P4 ;  /* 0xd4004000f4067fae */ /* 0x0003e2000e121844 */
[----:B------:R-:W-:Y:S02]  /*18330*/  VIADD R2, R141, 0xffffff8c ;  /* 0xffffff8c8d027836 */ /* 0x000fe40000000000 */
[----:B------:R-:W-:Y:S01]  /*18340*/  IMAD.WIDE R124, R4, 0x4, R124 ;  /* 0x00000004047c7825 */ /* 0x000fe200078e027c */
[----:B------:R4:W-:Y:S01]  /*18350*/  STL.64 [R1+0xb18], R164 ;  /* 0x000b18a401007387 */ /* 0x0009e20000100a00 */
[----:B------:R-:W3:Y:S03]  /*18360*/  LDC R141, c[0x0][0x230] ;  /* 0x00008c00ff8d7b82 */ /* 0x000ee60000000800 */
[----:B------:R4:W-:Y:S01]  /*18370*/  STL.64 [R1+0xb10], R124 ;  /* 0x000b107c01007387 */ /* 0x0009e20000100a00 */
[----:B------:R-:W-:Y:S01]  /*18380*/  ISETP.GE.U32.AND P4, PT, R2, 0x7fffff4d, PT ;  /* 0x7fffff4d0200780c */ /* 0x000fe20003f86070 */
[----:B-1----:R-:W-:-:S02]  /*18390*/  IMAD.WIDE R246, R4, 0x4, R148 ;  /* 0x0000000404f67825 */ /* 0x002fc400078e0294 */
[----:B------:R-:W-:Y:S02]  /*183a0*/  LDGSTS.E [R6+-0x2fff8], desc[UR4][R164.64], !P5 ;  /* 0xd0008000a4067fae */ /* 0x000fe4000e921844 */
[----:B------:R-:W-:Y:S02]  /*183b0*/  IMAD.WIDE R244, R4, 0x4, R100 ;  /* 0x0000000404f47825 */ /* 0x000fe400078e0264 */
[----:B------:R-:W-:Y:S04]  /*183c0*/  LDGSTS.E [R6+-0x2bff8], desc[UR4][R124.64], !P5 ;  /* 0xd40080007c067fae */ /* 0x000fe8000e921844 */
[----:B------:R-:W3:Y:S01]  /*183d0*/  LDL.LU.64 R100, [R1+0x460] ;  /* 0x0004600001647983 */ /* 0x000ee20000300a00 */
[----:B------:R-:W-:Y:S02]  /*183e0*/  VIADD R240, R241, 0xffffff8d ;  /* 0xffffff8df1f07836 */ /* 0x000fe40000000000 */
[----:B------:R-:W-:Y:S01]  /*183f0*/  VIADD R2, R140, 0xffffffaa ;  /* 0xffffffaa8c027836 */ /* 0x000fe20000000000 */
[----:B------:R-:W3:Y:S01]  /*18400*/  LDL.LU.64 R148, [R1+0x458] ;  /* 0x0004580001947983 */ /* 0x000ee20000300a00 */
[----:B------:R-:W1:Y:S03]  /*18410*/  LDC R241, c[0x0][0x230] ;  /* 0x00008c00fff17b82 */ /* 0x000e660000000800 */
[----:B------:R-:W-:Y:S04]  /*18420*/  STL.64 [R1+0xb08], R246 ;  /* 0x000b08f601007387 */ /* 0x000fe80000100a00 */
[----:B------:R2:W-:Y:S01]  /*18430*/  STL.64 [R1+0xb00], R244 ;  /* 0x000b00f401007387 */ /* 0x0005e20000100a00 */
[----:B------:R-:W-:Y:S01]  /*18440*/  ISETP.GE.U32.AND P3, PT, R240, 0x7fffff4e, PT ;  /* 0x7fffff4ef000780c */ /* 0x000fe20003f66070 */
[----:B------:R-:W1:Y:S02]  /*18450*/  LDC R140, c[0x0][0x230] ;  /* 0x00008c00ff8c7b82 */ /* 0x000e640000000800 */
[----:B----4-:R-:W4:Y:S04]  /*18460*/  LDL.LU.64 R164, [R1+0x450] ;  /* 0x0004500001a47983 */ /* 0x010f280000300a00 */
[----:B------:R-:W-:Y:S01]  /*18470*/  LDGSTS.E [R6+-0x2fff4], desc[UR4][R246.64], !P6 ;  /* 0xd000c000f6067fae */ /* 0x000fe2000f121844 */
[----:B------:R-:W-:-:S03]  /*18480*/  VIADD R240, R173, 0xffffffab ;  /* 0xffffffabadf07836 */ /* 0x000fc60000000000 */
[----:B------:R-:W4:Y:S04]  /*18490*/  LDL.LU.64 R124, [R1+0x448] ;  /* 0x00044800017c7983 */ /* 0x000f280000300a00 */
[----:B------:R2:W-:Y:S01]  /*184a0*/  LDGSTS.E [R6+-0x2bff4], desc[UR4][R244.64], !P6 ;  /* 0xd400c000f4067fae */ /* 0x0005e2000f121844 */
[----:B------:R-:W-:Y:S01]  /*184b0*/  ISETP.GE.U32.AND P6, PT, R2, 0x7fffff6b, PT ;  /* 0x7fffff6b0200780c */ /* 0x000fe20003fc6070 */
[----:B------:R-:W-:Y:S02]  /*184c0*/  VIADD R2, R172, 0xffffffa8 ;  /* 0xffffffa8ac027836 */ /* 0x000fe40000000000 */
[----:B--2---:R-:W-:-:S04]  /*184d0*/  IMAD.WIDE R132, R4, 0x4, R132 ;  /* 0x0000000404847825 */ /* 0x004fc800078e0284 */
[C---:B------:R-:W-:Y:S01]  /*184e0*/  IMAD.WIDE R52, R4.reuse, 0x4, R52 ;  /* 0x0000000404347825 */ /* 0x040fe200078e0234 */
[----:B------:R2:W-:Y:S04]  /*184f0*/  STL.64 [R1+0x9e8], R132 ;  /* 0x0009e88401007387 */ /* 0x0005e80000100a00 */
[----:B------:R1:W-:Y:S04]  /*18500*/  STL.64 [R1+0x9e0], R52 ;  /* 0x0009e03401007387 */ /* 0x0003e80000100a00 */
[----:B------:R-:W-:Y:S01]  /*18510*/  LDGSTS.E [R6+-0x28000], desc[UR4][R132.64], !P1 ;  /* 0xd800000084067fae */ /* 0x000fe2000c921844 */
[----:B------:R-:W-:-:S03]  /*18520*/  IMAD.WIDE R244, R4, 0x4, R156 ;  /* 0x0000000404f47825 */ /* 0x000fc600078e029c */
[----:B------:R-:W-:Y:S01]  /*18530*/  LDGSTS.E [R6+-0x24000], desc[UR4][R52.64], !P1 ;  /* 0xdc00000034067fae */ /* 0x000fe2000c921844 */
[----:B---3--:R-:W-:-:S03]  /*18540*/  IMAD.WIDE R172, R4, 0x4, R226 ;  /* 0x0000000404ac7825 */ /* 0x008fc600078e02e2 */
[----:B------:R-:W3:Y:S04]  /*18550*/  LDL.LU.64 R156, [R1+0x608] ;  /* 0x00060800019c7983 */ /* 0x000ee80000300a00 */
[----:B------:R-:W-:Y:S04]  /*18560*/  STL.64 [R1+0x9d8], R244 ;  /* 0x0009d8f401007387 */ /* 0x000fe80000100a00 */
[----:B--2---:R-:W2:Y:S04]  /*18570*/  LDL.LU.64 R132, [R1+0x600] ;  /* 0x0006000001847983 */ /* 0x004ea80000300a00 */
[----:B------:R1:W-:Y:S04]  /*18580*/  STL.64 [R1+0x9d0], R172 ;  /* 0x0009d0ac01007387 */ /* 0x0003e80000100a00 */
[----:B-1----:R-:W2:Y:S04]  /*18590*/  LDL.LU.64 R52, [R1+0x5f8] ;  /* 0x0005f80001347983 */ /* 0x002ea80000300a00 */
[----:B------:R-:W2:Y:S01]  /*185a0*/  LDL.LU.64 R226, [R1+0x5f0] ;  /* 0x0005f00001e27983 */ /* 0x000ea20000300a00 */
[----:B------:R-:W-:Y:S01]  /*185b0*/  ISETP.GE.U32.AND P5, PT, R240, 0x7fffff6c, PT ;  /* 0x7fffff6cf000780c */ /* 0x000fe20003fa6070 */
[----:B------:R-:W-:-:S02]  /*185c0*/  VIADD R240, R243, 0xffffffa9 ;  /* 0xffffffa9f3f07836 */ /* 0x000fc40000000000 */
[----:B------:R-:W-:Y:S03]  /*185d0*/  LDGSTS.E [R6+-0x27ffc], desc[UR4][R244.64], !P2 ;  /* 0xd8004000f4067fae */ /* 0x000fe6000d121844 */
[----:B------:R-:W-:Y:S01]  /*185e0*/  ISETP.GE.U32.AND P1, PT, R240, 0x7fffff6a, PT ;  /* 0x7fffff6af000780c */ /* 0x000fe20003f26070 */
[----:B------:R1:W-:Y:S01]  /*185f0*/  LDGSTS.E [R6+-0x23ffc], desc[UR4][R172.64], !P2 ;  /* 0xdc004000ac067fae */ /* 0x0003e2000d121844 */
[----:B------:R-:W-:Y:S01]  /*18600*/  IADD3 R240, R242, -0x75, RZ ;  /* 0xffffff8bf2f07810 */ /* 0x000fe20007ffe0ff */
[----:B-1----:R-:W1:Y:S08]  /*18610*/  LDC R173, c[0x0][0x230] ;  /* 0x00008c00ffad7b82 */ /* 0x002e700000000800 */
[----:B------:R-:W1:Y:S01]  /*18620*/  LDC R172, c[0x0][0x230] ;  /* 0x00008c00ffac7b82 */ /* 0x000e620000000800 */
[----:B------:R-:W-:-:S04]  /*18630*/  IMAD.WIDE R100, R4, 0x4, R100 ;  /* 0x0000000404647825 */ /* 0x000fc800078e0264 */
[C---:B------:R-:W-:Y:S01]  /*18640*/  IMAD.WIDE R148, R4.reuse, 0x4, R148 ;  /* 0x0000000404947825 */ /* 0x040fe200078e0294 */
[----:B------:R4:W-:Y:S04]  /*18650*/  STL.64 [R1+0x9c8], R100 ;  /* 0x0009c86401007387 */ /* 0x0009e80000100a00 */
[----:B------:R1:W-:Y:S04]  /*18660*/  STL.64 [R1+0x9c0], R148 ;  /* 0x0009c09401007387 */ /* 0x0003e80000100a00 */
[----:B------:R-:W-:Y:S01]  /*18670*/  LDGSTS.E [R6+-0x27ff8], desc[UR4][R100.64], !P3 ;  /* 0xd800800064067fae */ /* 0x000fe2000d921844 */
[----:B----4-:R-:W-:-:S03]  /*18680*/  IMAD.WIDE R244, R4, 0x4, R164 ;  /* 0x0000000404f47825 */ /* 0x010fc600078e02a4 */
[----:B------:R-:W-:Y:S04]  /*18690*/  LDGSTS.E [R6+-0x23ff8], desc[UR4][R148.64], !P3 ;  /* 0xdc00800094067fae */ /* 0x000fe8000d921844 */
[----:B------:R-:W-:Y:S01]  /*186a0*/  LDGSTS.E [R6+-0x27ff4], desc[UR4][R244.64], !P4 ;  /* 0xd800c000f4067fae */ /* 0x000fe2000e121844 */
[----:B------:R-:W-:-:S03]  /*186b0*/  IMAD.WIDE R242, R4, 0x4, R124 ;  /* 0x0000000404f27825 */ /* 0x000fc600078e027c */
[----:B------:R-:W4:Y:S04]  /*186c0*/  LDL.LU.64 R124, [R1+0x5e8] ;  /* 0x0005e800017c7983 */ /* 0x000f280000300a00 */
[----:B------:R-:W-:Y:S04]  /*186d0*/  STL.64 [R1+0x9b8], R244 ;  /* 0x0009b8f401007387 */ /* 0x000fe80000100a00 */
[----:B------:R-:W4:Y:S04]  /*186e0*/  LDL.LU.64 R100, [R1+0x5e0] ;  /* 0x0005e00001647983 */ /* 0x000f280000300a00 */
[----:B------:R2:W-:Y:S04]  /*186f0*/  STL.64 [R1+0x9b0], R242 ;  /* 0x0009b0f201007387 */ /* 0x0005e80000100a00 */
[----:B------:R-:W4:Y:S04]  /*18700*/  LDL.LU.64 R164, [R1+0x5d8] ;  /* 0x0005d80001a47983 */ /* 0x000f280000300a00 */
[----:B-1----:R-:W4:Y:S04]  /*18710*/  LDL.LU.64 R148, [R1+0x5d0] ;  /* 0x0005d00001947983 */ /* 0x002f280000300a00 */
[----:B------:R1:W-:Y:S04]  /*18720*/  LDGSTS.E [R6+-0x23ff4], desc[UR4][R242.64], !P4 ;  /* 0xdc00c000f2067fae */ /* 0x0003e8000e121844 */
[----:B------:R1:W-:Y:S01]  /*18730*/  STL.64 [R1+0x2190], R6 ;  /* 0x0021900601007387 */ /* 0x0003e20000100a00 */
[----:B---3--:R-:W-:-:S04]  /*18740*/  IMAD.WIDE R156, R4, 0x4, R156 ;  /* 0x00000004049c7825 */ /* 0x008fc800078e029c */
[----:B--2---:R-:W-:Y:S01]  /*18750*/  IMAD.WIDE R132, R4, 0x4, R132 ;  /* 0x0000000404847825 */ /* 0x004fe200078e0284 */
[----:B------:R2:W-:Y:S01]  /*18760*/  STL.64 [R1+0xaf8], R156 ;  /* 0x000af89c01007387 */ /* 0x0005e20000100a00 */
[----:B------:R-:W-:Y:S01]  /*18770*/  ISETP.GE.U32.AND P2, PT, R2, 0x7fffff69, PT ;  /* 0x7fffff690200780c */ /* 0x000fe20003f46070 */
[----:B-1----:R-:W1:Y:S02]  /*18780*/  LDC R243, c[0x0][0x230] ;  /* 0x00008c00fff37b82 */ /* 0x002e640000000800 */
[----:B------:R3:W-:Y:S01]  /*18790*/  STL.64 [R1+0xaf0], R132 ;  /* 0x000af08401007387 */ /* 0x0007e20000100a00 */
[----:B------:R-:W-:-:S03]  /*187a0*/  IMAD.WIDE R244, R4, 0x4, R52 ;  /* 0x0000000404f47825 */ /* 0x000fc600078e0234 */
[----:B------:R-:W-:Y:S01]  /*187b0*/  LDGSTS.E [R5+-0x30000], desc[UR4][R156.64], !P5 ;  /* 0xd00000009c057fae */ /* 0x000fe2000e921844 */
[----:B------:R-:W-:Y:S01]  /*187c0*/  ISETP.GE.U32.AND P3, PT, R240, 0x7fffff4c, PT ;  /* 0x7fffff4cf000780c */ /* 0x000fe20003f66070 */
[----:B------:R-:W1:Y:S01]  /*187d0*/  LDC R242, c[0x0][0x230] ;  /* 0x00008c00fff27b82 */ /* 0x000e620000000800 */
[----:B------:R-:W-:Y:S01]  /*187e0*/  IMAD.WIDE R6, R4, 0x4, R226 ;  /* 0x0000000404067825 */ /* 0x000fe200078e02e2 */
[----:B------:R-:W-:Y:S04]  /*187f0*/  LDGSTS.E [R5+-0x2c000], desc[UR4][R132.64], !P5 ;  /* 0xd400000084057fae */ /* 0x000fe8000e921844 */
[----:B------:R-:W4:Y:S04]  /*18800*/  LDL.LU.64 R226, [R1+0x440] ;  /* 0x0004400001e27983 */ /* 0x000f280000300a00 */
[----:B------:R-:W4:Y:S04]  /*18810*/  LDL.LU.64 R52, [R1+0x438] ;  /* 0x0004380001347983 */ /* 0x000f280000300a00 */
[----:B------:R-:W-:Y:S04]  /*18820*/  STL.64 [R1+0x9a8], R244 ;  /* 0x0009a8f401007387 */ /* 0x000fe80000100a00 */
[----:B------:R1:W-:Y:S04]  /*18830*/  STL.64 [R1+0x9a0], R6 ;  /* 0x0009a00601007387 */ /* 0x0003e80000100a00 */
[----:B--2---:R-:W2:Y:S04]  /*18840*/  LDL.LU.64 R156, [R1+0x430] ;  /* 0x00043000019c7983 */ /* 0x004ea80000300a00 */
[----:B---3--:R-:W3:Y:S01]  /*18850*/  LDL.LU.64 R132, [R1+0x428] ;  /* 0x0004280001847983 */ /* 0x008ee20000300a00 */
[----:B------:R-:W-:-:S02]  /*18860*/  VIADD R2, R141, 0xffffff8a ;  /* 0xffffff8a8d027836 */ /* 0x000fc40000000000 */
[----:B------:R-:W-:Y:S01]  /*18870*/  VIADD R240, R241, 0xffffff89 ;  /* 0xffffff89f1f07836 */ /* 0x000fe20000000000 */
[----:B------:R-:W-:Y:S01]  /*18880*/  LDGSTS.E [R5+-0x2fffc], desc[UR4][R244.64], !P6 ;  /* 0xd0004000f4057fae */ /* 0x000fe2000f121844 */
[----:B------:R-:W3:Y:S01]  /*18890*/  LDC R141, c[0x0][0x230] ;  /* 0x00008c00ff8d7b82 */ /* 0x000ee20000000800 */
[----:B------:R-:W-:Y:S01]  /*188a0*/  ISETP.GE.U32.AND P4, PT, R2, 0x7fffff4b, PT ;  /* 0x7fffff4b0200780c */ /* 0x000fe20003f86070 */
[----:B------:R-:W-:Y:S01]  /*188b0*/  VIADD R2, R140, 0xffffff88 ;  /* 0xffffff888c027836 */ /* 0x000fe20000000000 */
[----:B------:R1:W-:Y:S01]  /*188c0*/  LDGSTS.E [R5+-0x2bffc], desc[UR4][R6.64], !P6 ;  /* 0xd400400006057fae */ /* 0x0003e2000f121844 */
[----:B------:R-:W-:Y:S01]  /*188d0*/  ISETP.GE.U32.AND P5, PT, R240, 0x7fffff4a, PT ;  /* 0x7fffff4af000780c */ /* 0x000fe20003fa6070 */
[----:B------:R-:W-:Y:S02]  /*188e0*/  VIADD R240, R173, 0xffffffa7 ;  /* 0xffffffa7adf07836 */ /* 0x000fe40000000000 */
[----:B------:R-:W-:Y:S01]  /*188f0*/  ISETP.GE.U32.AND P6, PT, R2, 0x7fffff49, PT ;  /* 0x7fffff490200780c */ /* 0x000fe20003fc6070 */
[----:B------:R-:W-:Y:S01]  /*18900*/  VIADD R2, R172, 0xffffffa6 ;  /* 0xffffffa6ac027836 */ /* 0x000fe20000000000 */
[----:B------:R-:W3:Y:S08]  /*18910*/  LDC R140, c[0x0][0x230] ;  /* 0x00008c00ff8c7b82 */ /* 0x000ef00000000800 */
[----:B------:R-:W3:Y:S01]  /*18920*/  LDC R241, c[0x0][0x230] ;  /* 0x00008c00fff17b82 */ /* 0x000ee20000000800 */
[----:B----4-:R-:W-:-:S04]  /*18930*/  IMAD.WIDE R124, R4, 0x4, R124 ;  /* 0x00000004047c7825 */ /* 0x010fc800078e027c */
[C---:B------:R-:W-:Y:S01]  /*18940*/  IMAD.WIDE R100, R4.reuse, 0x4, R100 ;  /* 0x0000000404647825 */ /* 0x040fe200078e0264 */
[----:B------:R4:W-:Y:S04]  /*18950*/  STL.64 [R1+0x998], R124 ;  /* 0x0009987c01007387 */ /* 0x0009e80000100a00 */
[----:B------:R4:W-:Y:S01]  /*18960*/  STL.64 [R1+0x990], R100 ;  /* 0x0009906401007387 */ /* 0x0009e20000100a00 */
[----:B------:R-:W-:-:S03]  /*18970*/  IMAD.WIDE R164, R4, 0x4, R164 ;  /* 0x0000000404a47825 */ /* 0x000fc600078e02a4 */
[----:B------:R-:W3:Y:S01]  /*18980*/  LDL.LU.64 R172, [R1+0x420] ;  /* 0x0004200001ac7983 */ /* 0x000ee20000300a00 */
[----:B-1----:R-:W-:-:S03]  /*18990*/  IMAD.WIDE R6, R4, 0x4, R148 ;  /* 0x0000000404067825 */ /* 0x002fc600078e0294 */
[----:B------:R-:W-:Y:S04]  /*189a0*/  LDGSTS.E [R5+-0x2fff8], desc[UR4][R124.64], !P1 ;  /* 0xd00080007c057fae */ /* 0x000fe8000c921844 */
[----:B------:R-:W3:Y:S04]  /*189b0*/  LDL.LU.64 R148, [R1+0x418] ;  /* 0x0004180001947983 */ /* 0x000ee80000300a00 */
[----:B------:R-:W-:Y:S04]  /*189c0*/  STL.64 [R1+0x988], R164 ;  /* 0x000988a401007387 */ /* 0x000fe80000100a00 */
[----:B------:R1:W-:Y:S04]  /*189d0*/  STL.64 [R1+0x980], R6 ;  /* 0x0009800601007387 */ /* 0x0003e80000100a00 */
[----:B----4-:R-:W4:Y:S04]  /*189e0*/  LDL.LU.64 R124, [R1+0x410] ;  /* 0x00041000017c7983 */ /* 0x010f280000300a00 */
[----:B------:R-:W-:Y:S04]  /*189f0*/  LDGSTS.E [R5+-0x2bff8], desc[UR4][R100.64], !P1 ;  /* 0xd400800064057fae */ /* 0x000fe8000c921844 */
[----:B------:R-:W-:Y:S04]  /*18a00*/  LDGSTS.E [R5+-0x2fff4], desc[UR4][R164.64], !P2 ;  /* 0xd000c000a4057fae */ /* 0x000fe8000d121844 */
[----:B------:R1:W-:Y:S04]  /*18a10*/  LDGSTS.E [R5+-0x2bff4], desc[UR4][R6.64], !P2 ;  /* 0xd400c00006057fae */ /* 0x0003e8000d121844 */
[----:B------:R-:W4:Y:S01]  /*18a20*/  LDL.LU.64 R100, [R1+0x408] ;  /* 0x0004080001647983 */ /* 0x000f220000300a00 */
[----:B------:R-:W-:-:S04]  /*18a30*/  IMAD.WIDE R226, R4, 0x4, R226 ;  /* 0x0000000404e27825 */ /* 0x000fc800078e02e2 */
[C---:B------:R-:W-:Y:S01]  /*18a40*/  IMAD.WIDE R52, R4.reuse, 0x4, R52 ;  /* 0x0000000404347825 */ /* 0x040fe200078e0234 */
[----:B------:R3:W-:Y:S03]  /*18a50*/  STL.64 [R1+0x978], R226 ;  /* 0x000978e201007387 */ /* 0x0007e60000100a00 */
[----:B--2---:R-:W-:Y:S01]  /*18a60*/  IMAD.WIDE R244, R4, 0x4, R156 ;  /* 0x0000000404f47825 */ /* 0x004fe200078e029c */
[----:B------:R2:W-:Y:S01]  /*18a70*/  STL.64 [R1+0x970], R52 ;  /* 0x0009703401007387 */ /* 0x0005e20000100a00 */
[----:B------:R-:W-:Y:S01]  /*18a80*/  ISETP.GE.U32.AND P1, PT, R240, 0x7fffff68, PT ;  /* 0x7fffff68f000780c */ /* 0x000fe20003f26070 */
[----:B-1----:R-:W1:Y:S01]  /*18a90*/  LDC R7, c[0x0][0x230] ;  /* 0x00008c00ff077b82 */ /* 0x002e620000000800 */
[----:B---3--:R-:W-:Y:S01]  /*18aa0*/  IMAD.WIDE R156, R4, 0x4, R132 ;  /* 0x00000004049c7825 */ /* 0x008fe200078e0284 */
[----:B------:R-:W-:Y:S04]  /*18ab0*/  LDGSTS.E [R5+-0x28000], desc[UR4][R226.64], !P3 ;  /* 0xd8000000e2057fae */ /* 0x000fe8000d921844 */
[----:B------:R-:W3:Y:S02]  /*18ac0*/  LDL.LU.64 R132, [R1+0x5c8] ;  /* 0x0005c80001847983 */ /* 0x000ee40000300a00 */
[----:B------:R-:W1:Y:S02]  /*18ad0*/  LDC R6, c[0x0][0x230] ;  /* 0x00008c00ff067b82 */ /* 0x000e640000000800 */
[----:B------:R-:W3:Y:S04]  /*18ae0*/  LDL.LU.64 R164, [R1+0x5c0] ;  /* 0x0005c00001a47983 */ /* 0x000ee80000300a00 */
[----:B------:R2:W-:Y:S04]  /*18af0*/  STL.64 [R1+0x968], R244 ;  /* 0x000968f401007387 */ /* 0x0005e80000100a00 */
[----:B------:R4:W-:Y:S04]  /*18b00*/  STL.64 [R1+0x960], R156 ;  /* 0x0009609c01007387 */ /* 0x0009e80000100a00 */
[----:B------:R-:W3:Y:S04]  /*18b10*/  LDL.LU.64 R226, [R1+0x5b8] ;  /* 0x0005b80001e27983 */ /* 0x000ee80000300a00 */
[----:B------:R-:W-:Y:S01]  /*18b20*/  LDGSTS.E [R5+-0x24000], desc[UR4][R52.64], !P3 ;  /* 0xdc00000034057fae */ /* 0x000fe2000d921844 */
[----:B------:R-:W-:-:S03]  /*18b30*/  ISETP.GE.U32.AND P2, PT, R2, 0x7fffff67, PT ;  /* 0x7fffff670200780c */ /* 0x000fc60003f46070 */
[----:B------:R2:W-:Y:S04]  /*18b40*/  LDGSTS.E [R5+-0x27ffc], desc[UR4][R244.64], !P4 ;  /* 0xd8004000f4057fae */ /* 0x0005e8000e121844 */
[----:B--2---:R-:W2:Y:S01]  /*18b50*/  LDL.LU.64 R52, [R1+0x5b0] ;  /* 0x0005b00001347983 */ /* 0x004ea20000300a00 */
[----:B------:R-:W-:-:S03]  /*18b60*/  IADD3 R2, R141, -0x5c, RZ ;  /* 0xffffffa48d027810 */ /* 0x000fc60007ffe0ff */
[----:B------:R4:W-:Y:S01]  /*18b70*/  LDGSTS.E [R5+-0x23ffc], desc[UR4][R156.64], !P4 ;  /* 0xdc0040009c057fae */ /* 0x0009e2000e121844 */
[----:B------:R-:W-:Y:S01]  /*18b80*/  ISETP.GE.U32.AND P4, PT, R2, 0x7fffff65, PT ;  /* 0x7fffff650200780c */ /* 0x000fe20003f86070 */
[----:B------:R-:W-:Y:S02]  /*18b90*/  VIADD R2, R140, 0xffffff86 ;  /* 0xffffff868c027836 */ /* 0x000fe40000000000 */
[----:B------:R-:W-:-:S04]  /*18ba0*/  IMAD.WIDE R244, R4, 0x4, R172 ;  /* 0x0000000404f47825 */ /* 0x000fc800078e02ac */
[C---:B----4-:R-:W-:Y:S01]  /*18bb0*/  IMAD.WIDE R100, R4.reuse, 0x4, R100 ;  /* 0x0000000404647825 */ /* 0x050fe200078e0264 */
[----:B------:R-:W4:Y:S03]  /*18bc0*/  LDC R157, c[0x0][0x230] ;  /* 0x00008c00ff9d7b82 */ /* 0x000f260000000800 */
[C---:B------:R-:W-:Y:S01]  /*18bd0*/  IMAD.WIDE R172, R4.reuse, 0x4, R148 ;  /* 0x0000000404ac7825 */ /* 0x040fe200078e0294 */
[----:B------:R-:W-:Y:S03]  /*18be0*/  STL.64 [R1+0x958], R244 ;  /* 0x000958f401007387 */ /* 0x000fe60000100a00 */
[C---:B------:R-:W-:Y:S01]  /*18bf0*/  IMAD.WIDE R148, R4.reuse, 0x4, R124 ;  /* 0x0000000404947825 */ /* 0x040fe200078e027c */
[----:B------:R-:W-:Y:S01]  /*18c00*/  STL.64 [R1+0x950], R172 ;  /* 0x000950ac01007387 */ /* 0x000fe20000100a00 */
[----:B------:R-:W4:Y:S03]  /*18c10*/  LDC R156, c[0x0][0x230] ;  /* 0x00008c00ff9c7b82 */ /* 0x000f260000000800 */
[----:B------:R-:W4:Y:S04]  /*18c20*/  LDL.LU.64 R140, [R1+0x5a8] ;  /* 0x0005a800018c7983 */ /* 0x000f280000300a00 */
[----:B------:R-:W4:Y:S04]  /*18c30*/  LDL.LU.64 R124, [R1+0x5a0] ;  /* 0x0005a000017c7983 */ /* 0x000f280000300a00 */
[----:B------:R1:W-:Y:S04]  /*18c40*/  LDGSTS.E [R5+-0x27ff8], desc[UR4][R244.64], !P5 ;  /* 0xd8008000f4057fae */ /* 0x0003e8000e921844 */
[----:B------:R1:W-:Y:S04]  /*18c50*/  STL.64 [R1+0x948], R148 ;  /* 0x0009489401007387 */ /* 0x0003e80000100a00 */
[----:B------:R2:W-:Y:S04]  /*18c60*/  LDGSTS.E [R5+-0x23ff8], desc[UR4][R172.64], !P5 ;  /* 0xdc008000ac057fae */ /* 0x0005e8000e921844 */
[----:B------:R1:W-:Y:S04]  /*18c70*/  STL.64 [R1+0x940], R100 ;  /* 0x0009406401007387 */ /* 0x0003e80000100a00 */
[----:B------:R-:W-:Y:S04]  /*18c80*/  LDGSTS.E [R5+-0x27ff4], desc[UR4][R148.64], !P6 ;  /* 0xd800c00094057fae */ /* 0x000fe8000f121844 */
[----:B------:R-:W-:Y:S04]  /*18c90*/  LDGSTS.E [R5+-0x23ff4], desc[UR4][R100.64], !P6 ;  /* 0xdc00c00064057fae */ /* 0x000fe8000f121844 */
[----:B-1----:R-:W4:Y:S04]  /*18ca0*/  LDL.LU.64 R148, [R1+0x598] ;  /* 0x0005980001947983 */ /* 0x002f280000300a00 */
[----:B------:R-:W4:Y:S01]  /*18cb0*/  LDL.LU.64 R100, [R1+0x590] ;  /* 0x0005900001647983 */ /* 0x000f220000300a00 */
[----:B---3--:R-:W-:-:S04]  /*18cc0*/  IMAD.WIDE R132, R4, 0x4, R132 ;  /* 0x0000000404847825 */ /* 0x008fc800078e0284 */
[C---:B------:R-:W-:Y:S01]  /*18cd0*/  IMAD.WIDE R244, R4.reuse, 0x4, R164 ;  /* 0x0000000404f47825 */ /* 0x040fe200078e02a4 */
[----:B------:R1:W-:Y:S04]  /*18ce0*/  STL.64 [R1+0x938], R132 ;  /* 0x0009388401007387 */ /* 0x0003e80000100a00 */
[----:B------:R-:W-:Y:S04]  /*18cf0*/  STL.64 [R1+0x930], R244 ;  /* 0x000930f401007387 */ /* 0x000fe80000100a00 */
[----:B------:R-:W3:Y:S01]  /*18d00*/  LDL.LU.64 R164, [R1+0x400] ;  /* 0x0004000001a47983 */ /* 0x000ee20000300a00 */
[----:B------:R-:W-:-:S03]  /*18d10*/  IMAD.WIDE R226, R4, 0x4, R226 ;  /* 0x0000000404e27825 */ /* 0x000fc600078e02e2 */
[----:B------:R-:W-:Y:S04]  /*18d20*/  LDGSTS.E [R3+-0x30000], desc[UR4][R132.64], !P1 ;  /* 0xd000000084037fae */ /* 0x000fe8000c921844 */
[----:B------:R-:W-:Y:S04]  /*18d30*/  LDGSTS.E [R3+-0x2c000], desc[UR4][R244.64], !P1 ;  /* 0xd4000000f4037fae */ /* 0x000fe8000c921844 */
[----:B------:R-:W-:Y:S01]  /*18d40*/  LDGSTS.E [R3+-0x2fffc], desc[UR4][R226.64], !P2 ;  /* 0xd0004000e2037fae */ /* 0x000fe2000d121844 */
[----:B--2---:R-:W-:-:S03]  /*18d50*/  IMAD.WIDE R172, R4, 0x4, R52 ;  /* 0x0000000404ac7825 */ /* 0x004fc600078e0234 */
[----:B------:R-:W2:Y:S04]  /*18d60*/  LDL.LU.64 R52, [R1+0x3f8] ;  /* 0x0003f80001347983 */ /* 0x000ea80000300a00 */
[----:B------:R1:W-:Y:S04]  /*18d70*/  STL.64 [R1+0x928], R226 ;  /* 0x000928e201007387 */ /* 0x0003e80000100a00 */
[----:B------:R4:W-:Y:S04]  /*18d80*/  STL.64 [R1+0x920], R172 ;  /* 0x000920ac01007387 */ /* 0x0009e80000100a00 */
[----:B-1----:R-:W2:Y:S04]  /*18d90*/  LDL.LU.64 R132, [R1+0x3f0] ;  /* 0x0003f00001847983 */ /* 0x002ea80000300a00 */
[----:B------:R-:W2:Y:S01]  /*18da0*/  LDL.LU.64 R226, [R1+0x3e8] ;  /* 0x0003e80001e27983 */ /* 0x000ea20000300a00 */
[----:B------:R-:W-:Y:S01]  /*18db0*/  VIADD R240, R243, 0xffffffa5 ;  /* 0xffffffa5f3f07836 */ /* 0x000fe20000000000 */
[----:B------:R-:W-:Y:S01]  /*18dc0*/  ISETP.GE.U32.AND P6, PT, R2, 0x7fffff47, PT ;  /* 0x7fffff470200780c */ /* 0x000fe20003fc6070 */
[----:B------:R-:W1:Y:S01]  /*18dd0*/  LDC R243, c[0x0][0x230] ;  /* 0x00008c00fff37b82 */ /* 0x000e620000000800 */
[----:B------:R4:W-:Y:S02]  /*18de0*/  LDGSTS.E [R3+-0x2bffc], desc[UR4][R172.64], !P2 ;  /* 0xd4004000ac037fae */ /* 0x0009e4000d121844 */
[----:B------:R-:W-:Y:S01]  /*18df0*/  ISETP.GE.U32.AND P3, PT, R240, 0x7fffff66, PT ;  /* 0x7fffff66f000780c */ /* 0x000fe20003f66070 */
[----:B------:R-:W-:-:S02]  /*18e00*/  VIADD R240, R242, 0xffffff87 ;  /* 0xffffff87f2f07836 */ /* 0x000fc40000000000 */
[----:B------:R-:W-:Y:S02]  /*18e10*/  VIADD R2, R7, 0xffffff84 ;  /* 0xffffff8407027836 */ /* 0x000fe40000000000 */
[----:B------:R-:W1:Y:S01]  /*18e20*/  LDC R7, c[0x0][0x230] ;  /* 0x00008c00ff077b82 */ /* 0x000e620000000800 */
[----:B------:R-:W-:Y:S01]  /*18e30*/  ISETP.GE.U32.AND P5, PT, R240, 0x7fffff48, PT ;  /* 0x7fffff48f000780c */ /* 0x000fe20003fa6070 */
[----:B------:R-:W-:Y:S01]  /*18e40*/  VIADD R240, R241, 0xffffff85 ;  /* 0xffffff85f1f07836 */ /* 0x000fe20000000000 */
[----:B------:R-:W-:Y:S01]  /*18e50*/  ISETP.GE.U32.AND P2, PT, R2, 0x7fffff45, PT ;  /* 0x7fffff450200780c */ /* 0x000fe20003f46070 */
[----:B------:R-:W-:-:S03]  /*18e60*/  VIADD R2, R6, 0xffffffa2 ;  /* 0xffffffa206027836 */ /* 0x000fc60000000000 */
[----:B------:R-:W-:Y:S01]  /*18e70*/  ISETP.GE.U32.AND P1, PT, R240, 0x7fffff46, PT ;  /* 0x7fffff46f000780c */ /* 0x000fe20003f26070 */
[----:B----4-:R-:W-:Y:S01]  /*18e80*/  VIADD R240, R157, 0xffffffa3 ;  /* 0xffffffa39df07836 */ /* 0x010fe20000000000 */
[----:B------:R-:W4:Y:S08]  /*18e90*/  LDC R241, c[0x0][0x230] ;  /* 0x00008c00fff17b82 */ /* 0x000f300000000800 */
[----:B------:R-:W4:Y:S08]  /*18ea0*/  LDC R6, c[0x0][0x230] ;  /* 0x00008c00ff067b82 */ /* 0x000f300000000800 */
[----:B------:R-:W4:Y:S01]  /*18eb0*/  LDC R242, c[0x0][0x230] ;  /* 0x00008c00fff27b82 */ /* 0x000f220000000800 */
[----:B------:R-:W-:-:S02]  /*18ec0*/  IMAD.WIDE R172, R4, 0x4, R140 ;  /* 0x0000000404ac7825 */ /* 0x000fc400078e028c */
[----:B------:R-:W4:Y:S02]  /*18ed0*/  LDL.LU.64 R140, [R1+0x3e0] ;  /* 0x0003e000018c7983 */ /* 0x000f240000300a00 */
[C---:B------:R-:W-:Y:S02]  /*18ee0*/  IMAD.WIDE R250, R4.reuse, 0x4, R124 ;  /* 0x0000000404fa7825 */ /* 0x040fe400078e027c */
[----:B------:R1:W-:Y:S04]  /*18ef0*/  STL.64 [R1+0x918], R172 ;  /* 0x000918ac01007387 */ /* 0x0003e80000100a00 */
[----:B------:R-:W4:Y:S04]  /*18f00*/  LDL.LU.64 R124, [R1+0x3d8] ;  /* 0x0003d800017c7983 */ /* 0x000f280000300a00 */
[----:B------:R-:W-:Y:S04]  /*18f10*/  STL.64 [R1+0x910], R250 ;  /* 0x000910fa01007387 */ /* 0x000fe80000100a00 */
[----:B------:R-:W-:Y:S04]  /*18f20*/  LDGSTS.E [R3+-0x2fff8], desc[UR4][R172.64], !P3 ;  /* 0xd0008000ac037fae */ /* 0x000fe8000d921844 */
[----:B------:R-:W-:Y:S01]  /*18f30*/  LDGSTS.E [R3+-0x2bff8], desc[UR4][R250.64], !P3 ;  /* 0xd4008000fa037fae */ /* 0x000fe2000d921844 */
[----:B------:R-:W-:-:S03]  /*18f40*/  IMAD.WIDE R246, R4, 0x4, R148 ;  /* 0x0000000404f67825 */ /* 0x000fc600078e0294 */
[----:B------:R-:W4:Y:S01]  /*18f50*/  LDL.LU.64 R148, [R1+0x3d0] ;  /* 0x0003d00001947983 */ /* 0x000f220000300a00 */
[----:B------:R-:W-:-:S03]  /*18f60*/  IMAD.WIDE R244, R4, 0x4, R100 ;  /* 0x0000000404f47825 */ /* 0x000fc600078e0264 */
[----:B------:R-:W4:Y:S04]  /*18f70*/  LDL.LU.64 R100, [R1+0x3c8] ;  /* 0x0003c80001647983 */ /* 0x000f280000300a00 */
[----:B------:R3:W-:Y:S04]  /*18f80*/  STL.64 [R1+0x908], R246 ;  /* 0x000908f601007387 */ /* 0x0007e80000100a00 */
[----:B------:R3:W-:Y:S04]  /*18f90*/  LDGSTS.E [R3+-0x2fff4], desc[UR4][R246.64], !P4 ;  /* 0xd000c000f6037fae */ /* 0x0007e8000e121844 */
[----:B-1----:R-:W4:Y:S04]  /*18fa0*/  LDL.LU.64 R172, [R1+0x2518] ;  /* 0x0025180001ac7983 */ /* 0x002f280000300a00 */
[----:B------:R1:W-:Y:S04]  /*18fb0*/  STL.64 [R1+0x900], R244 ;  /* 0x000900f401007387 */ /* 0x0003e80000100a00 */
[----:B------:R1:W-:Y:S01]  /*18fc0*/  LDGSTS.E [R3+-0x2bff4], desc[UR4][R244.64], !P4 ;  /* 0xd400c000f4037fae */ /* 0x0003e2000e121844 */
[----:B------:R-:W-:Y:S01]  /*18fd0*/  ISETP.GE.U32.AND P4, PT, R2, 0x7fffff63, PT ;  /* 0x7fffff630200780c */ /* 0x000fe20003f86070 */
[----:B------:R-:W-:-:S02]  /*18fe0*/  VIADD R2, R156, 0xffffffa0 ;  /* 0xffffffa09c027836 */ /* 0x000fc40000000000 */
[----:B---3--:R-:W-:-:S05]  /*18ff0*/  IMAD.WIDE R246, R4, 0x4, R164 ;  /* 0x0000000404f67825 */ /* 0x008fca00078e02a4 */
[----:B------:R-:W-:Y:S04]  /*19000*/  STL.64 [R1+0x8f8], R246 ;  /* 0x0008f8f601007387 */ /* 0x000fe80000100a00 */
[----:B------:R-:W3:Y:S04]  /*19010*/  LDL.LU.64 R156, [R1+0x588] ;  /* 0x00058800019c7983 */ /* 0x000ee80000300a00 */
[----:B------:R-:W-:Y:S01]  /*19020*/  LDGSTS.E [R3+-0x28000], desc[UR4][R246.64], !P5 ;  /* 0xd8000000f6037fae */ /* 0x000fe2000e921844 */
[----:B--2---:R-:W-:-:S05]  /*19030*/  IMAD.WIDE R52, R4, 0x4, R52 ;  /* 0x0000000404347825 */ /* 0x004fca00078e0234 */
[----:B------:R2:W-:Y:S04]  /*19040*/  STL.64 [R1+0x8f0], R52 ;  /* 0x0008f03401007387 */ /* 0x0005e80000100a00 */
[----:B------:R-:W-:Y:S01]  /*19050*/  LDGSTS.E [R3+-0x24000], desc[UR4][R52.64], !P5 ;  /* 0xdc00000034037fae */ /* 0x000fe2000e921844 */
[----:B-1----:R-:W-:-:S03]  /*19060*/  IMAD.WIDE R244, R4, 0x4, R132 ;  /* 0x0000000404f47825 */ /* 0x002fc600078e0284 */
[----:B------:R-:W3:Y:S01]  /*19070*/  LDL.LU.64 R132, [R1+0x3c0] ;  /* 0x0003c00001847983 */ /* 0x000ee20000300a00 */
[----:B------:R-:W-:-:S03]  /*19080*/  IMAD.WIDE R164, R4, 0x4, R226 ;  /* 0x0000000404a47825 */ /* 0x000fc600078e02e2 */
[----:B------:R-:W-:Y:S04]  /*19090*/  STL.64 [R1+0x8e8], R244 ;  /* 0x0008e8f401007387 */ /* 0x000fe80000100a00 */
[----:B------:R-:W3:Y:S04]  /*190a0*/  LDL.LU.64 R226, [R1+0x3b8] ;  /* 0x0003b80001e27983 */ /* 0x000ee80000300a00 */
[----:B------:R1:W-:Y:S04]  /*190b0*/  STL.64 [R1+0x8e0], R164 ;  /* 0x0008e0a401007387 */ /* 0x0003e80000100a00 */
[----:B--2---:R-:W2:Y:S04]  /*190c0*/  LDL.LU.64 R52, [R1+0x3b0] ;  /* 0x0003b00001347983 */ /* 0x004ea80000300a00 */
[----:B------:R-:W-:Y:S04]  /*190d0*/  LDGSTS.E [R3+-0x27ffc], desc[UR4][R244.64], !P6 ;  /* 0xd8004000f4037fae */ /* 0x000fe8000f121844 */
[----:B------:R1:W-:Y:S01]  /*190e0*/  LDGSTS.E [R3+-0x23ffc], desc[UR4][R164.64], !P6 ;  /* 0xdc004000a4037fae */ /* 0x0003e2000f121844 */
[----:B----4-:R-:W-:-:S04]  /*190f0*/  IMAD.WIDE R140, R4, 0x4, R140 ;  /* 0x00000004048c7825 */ /* 0x010fc800078e028c */
[C---:B------:R-:W-:Y:S01]  /*19100*/  IMAD.WIDE R124, R4.reuse, 0x4, R124 ;  /* 0x00000004047c7825 */ /* 0x040fe200078e027c */
[----:B------:R4:W-:Y:S04]  /*19110*/  STL.64 [R1+0x8d8], R140 ;  /* 0x0008d88c01007387 */ /* 0x0009e80000100a00 */
[----:B------:R-:W-:Y:S04]  /*19120*/  LDGSTS.E [R3+-0x27ff8], desc[UR4][R140.64], !P1 ;  /* 0xd80080008c037fae */ /* 0x000fe8000c921844 */
[----:B------:R-:W-:Y:S04]  /*19130*/  STL.64 [R1+0x8d0], R124 ;  /* 0x0008d07c01007387 */ /* 0x000fe80000100a00 */
[----:B------:R-:W-:Y:S01]  /*19140*/  LDGSTS.E [R3+-0x23ff8], desc[UR4][R124.64], !P1 ;  /* 0xdc0080007c037fae */ /* 0x000fe2000c921844 */
[----:B-1----:R-:W-:-:S05]  /*19150*/  IMAD.WIDE R164, R4, 0x4, R148 ;  /* 0x0000000404a47825 */ /* 0x002fca00078e0294 */
[----:B------:R3:W-:Y:S04]  /*19160*/  STL.64 [R1+0x8c8], R164 ;  /* 0x0008c8a401007387 */ /* 0x0007e80000100a00 */
[----:B------:R3:W-:Y:S01]  /*19170*/  LDGSTS.E [R3+-0x27ff4], desc[UR4][R164.64], !P2 ;  /* 0xd800c000a4037fae */ /* 0x0007e2000d121844 */
[----:B------:R-:W-:-:S03]  /*19180*/  IMAD.WIDE R100, R4, 0x4, R100 ;  /* 0x0000000404647825 */ /* 0x000fc600078e0264 */
[----:B------:R-:W3:Y:S01]  /*19190*/  LDL.LU.64 R148, [R1+0x3a8] ;  /* 0x0003a80001947983 */ /* 0x000ee20000300a00 */
[----:B------:R-:W-:-:S03]  /*191a0*/  ISETP.GE.U32.AND P3, PT, R240, 0x7fffff64, PT ;  /* 0x7fffff64f000780c */ /* 0x000fc60003f66070 */
[----:B------:R1:W-:Y:S01]  /*191b0*/  STL.64 [R1+0x8c0], R100 ;  /* 0x0008c06401007387 */ /* 0x0003e20000100a00 */
[----:B------:R-:W-:Y:S01]  /*191c0*/  IADD3 R240, R243, -0x5f, RZ ;  /* 0xffffffa1f3f07810 */ /* 0x000fe20007ffe0ff */
[----:B--2---:R-:W-:Y:S02]  /*191d0*/  IMAD.WIDE R52, R4, 0x4, R52 ;  /* 0x0000000404347825 */ /* 0x004fe400078e0234 */
[----:B----4-:R-:W2:Y:S01]  /*191e0*/  LDL.LU.64 R140, [R1+0x3a0] ;  /* 0x0003a000018c7983 */ /* 0x010ea20000300a00 */
[----:B------:R-:W-:Y:S01]  /*191f0*/  ISETP.GE.U32.AND P6, PT, R2, 0x7fffff61, PT ;  /* 0x7fffff610200780c */ /* 0x000fe20003fc6070 */
[----:B------:R-:W4:Y:S01]  /*19200*/  LDC R243, c[0x0][0x230] ;  /* 0x00008c00fff37b82 */ /* 0x000f220000000800 */
[C---:B---3--:R-:W-:Y:S01]  /*19210*/  IMAD.WIDE R164, R4.reuse, 0x4, R156 ;  /* 0x0000000404a47825 */ /* 0x048fe200078e029c */
[----:B------:R-:W3:Y:S03]  /*19220*/  LDL.LU.64 R124, [R1+0x398] ;  /* 0x00039800017c7983 */ /* 0x000ee60000300a00 */
[C---:B------:R-:W-:Y:S01]  /*19230*/  IMAD.WIDE R156, R4.reuse, 0x4, R132 ;  /* 0x00000004049c7825 */ /* 0x040fe200078e0284 */
[----:B------:R-:W-:Y:S03]  /*19240*/  LDGSTS.E [R3+-0x23ff4], desc[UR4][R100.64], !P2 ;  /* 0xdc00c00064037fae */ /* 0x000fe6000d121844 */
[----:B------:R-:W-:Y:S01]  /*19250*/  IMAD.WIDE R132, R4, 0x4, R226 ;  /* 0x0000000404847825 */ /* 0x000fe200078e02e2 */
[----:B------:R-:W-:Y:S01]  /*19260*/  ISETP.GE.U32.AND P5, PT, R240, 0x7fffff62, PT ;  /* 0x7fffff62f000780c */ /* 0x000fe20003fa6070 */
[----:B------:R-:W4:Y:S02]  /*19270*/  S2R R227, SR_TID.X ;  /* 0x0000000000e37919 */ /* 0x000f240000002100 */
[----:B------:R-:W-:Y:S01]  /*19280*/  VIADD R240, R241, 0xffffff83 ;  /* 0xffffff83f1f07836 */ /* 0x000fe20000000000 */
[----:B------:R4:W-:Y:S01]  /*19290*/  LDGSTS.E [R0+-0x30000], desc[UR4][R164.64], !P3 ;  /* 0xd0000000a4007fae */ /* 0x0009e2000d921844 */
[----:B------:R-:W3:Y:S03]  /*192a0*/  LDC R241, c[0x0][0x230] ;  /* 0x00008c00fff17b82 */ /* 0x000ee60000000800 */
[----:B-1----:R-:W3:Y:S01]  /*192b0*/  LDL.LU.64 R100, [R1+0x390] ;  /* 0x0003900001647983 */ /* 0x002ee20000300a00 */
[----:B------:R-:W-:Y:S01]  /*192c0*/  ISETP.GE.U32.AND P1, PT, R240, 0x7fffff44, PT ;  /* 0x7fffff44f000780c */ /* 0x000fe20003f26070 */
[----:B------:R-:W-:-:S02]  /*192d0*/  VIADD R240, R6, 0xffffff80 ;  /* 0xffffff8006f07836 */ /* 0x000fc40000000000 */
[----:B------:R-:W-:Y:S01]  /*192e0*/  STL.64 [R1+0x8b8], R164 ;  /* 0x0008b8a401007387 */ /* 0x000fe20000100a00 */
[----:B------:R-:W-:Y:S01]  /*192f0*/  VIADD R2, R7, 0xffffff82 ;  /* 0xffffff8207027836 */ /* 0x000fe20000000000 */
[----:B------:R-:W1:Y:S02]  /*19300*/  LDC R6, c[0x0][0x230] ;  /* 0x00008c00ff067b82 */ /* 0x000e640000000800 */
[----:B------:R-:W-:Y:S04]  /*19310*/  STL.64 [R1+0x8b0], R156 ;  /* 0x0008b09c01007387 */ /* 0x000fe80000100a00 */
[----:B------:R2:W-:Y:S02]  /*19320*/  LDGSTS.E [R0+-0x2c000], desc[UR4][R156.64], !P3 ;  /* 0xd40000009c007fae */ /* 0x0005e4000d921844 */
[----:B------:R-:W1:Y:S02]  /*19330*/  LDC R7, c[0x0][0x230] ;  /* 0x00008c00ff077b82 */ /* 0x000e640000000800 */
[----:B------:R-:W-:Y:S01]  /*19340*/  STL.64 [R1+0x8a8], R132 ;  /* 0x0008a88401007387 */ /* 0x000fe20000100a00 */
[----:B----4-:R-:W-:-:S03]  /*19350*/  LOP3.LUT R227, R227, 0x3f, RZ, 0xc0, !PT ;  /* 0x0000003fe3e37812 */ /* 0x010fc600078ec0ff */
[----:B------:R4:W-:Y:S01]  /*19360*/  STL.64 [R1+0x8a0], R52 ;  /* 0x0008a03401007387 */ /* 0x0009e20000100a00 */
[----:B------:R-:W-:-:S03]  /*19370*/  ISETP.GE.AND P3, PT, R227, R240, PT ;  /* 0x000000f0e300720c */ /* 0x000fc60003f66270 */
[----:B------:R-:W-:Y:S04]  /*19380*/  LDGSTS.E [R0+-0x2fffc], desc[UR4][R132.64], !P4 ;  /* 0xd000400084007fae */ /* 0x000fe8000e121844 */
[----:B------:R-:W3:Y:S04]  /*19390*/  LDL.LU.64 R226, [R1+0x388] ;  /* 0x0003880001e27983 */ /* 0x000ee80000300a00 */
[----:B------:R-:W3:Y:S04]  /*193a0*/  LDL.LU.64 R250, [R1+0x380] ;  /* 0x0003800001fa7983 */ /* 0x000ee80000300a00 */
[----:B------:R-:W-:Y:S04]  /*193b0*/  LDGSTS.E [R0+-0x2bffc], desc[UR4][R52.64], !P4 ;  /* 0xd400400034007fae */ /* 0x000fe8000e121844 */
[----:B----4-:R-:W4:Y:S04]  /*193c0*/  LDL.LU.64 R52, [R1+0x378] ;  /* 0x0003780001347983 */ /* 0x010f280000300a00 */
[----:B------:R-:W4:Y:S01]  /*193d0*/  LDL.LU.64 R132, [R1+0x370] ;  /* 0x0003700001847983 */ /* 0x000f220000300a00 */
[----:B------:R-:W-:-:S05]  /*193e0*/  IMAD.WIDE R164, R4, 0x4, R148 ;  /* 0x0000000404a47825 */ /* 0x000fca00078e0294 */
[----:B------:R1:W-:Y:S04]  /*193f0*/  STL.64 [R1+0x898], R164 ;  /* 0x000898a401007387 */ /* 0x0003e80000100a00 */
[----:B------:R-:W-:Y:S01]  /*19400*/  LDGSTS.E [R0+-0x2fff8], desc[UR4][R164.64], !P5 ;  /* 0xd0008000a4007fae */ /* 0x000fe2000e921844 */
[----:B--2---:R-:W-:-:S04]  /*19410*/  IMAD.WIDE R156, R4, 0x4, R140 ;  /* 0x00000004049c7825 */ /* 0x004fc800078e028c */
[C---:B---3--:R-:W-:Y:S01]  /*19420*/  IMAD.WIDE R148, R4.reuse, 0x4, R124 ;  /* 0x0000000404947825 */ /* 0x048fe200078e027c */
[----:B------:R-:W-:Y:S04]  /*19430*/  LDGSTS.E [R0+-0x2bff8], desc[UR4][R156.64], !P5 ;  /* 0xd40080009c007fae */ /* 0x000fe8000e921844 */
[----:B------:R-:W2:Y:S04]  /*19440*/  LDL.LU.64 R124, [R1+0x368] ;  /* 0x00036800017c7983 */ /* 0x000ea80000300a00 */
[----:B------:R-:W3:Y:S04]  /*19450*/  LDL.LU.64 R244, [R1+0x360] ;  /* 0x0003600001f47983 */ /* 0x000ee80000300a00 */
[----:B------:R1:W-:Y:S04]  /*19460*/  STL.64 [R1+0x890], R156 ;  /* 0x0008909c01007387 */ /* 0x0003e80000100a00 */
[----:B------:R1:W-:Y:S01]  /*19470*/  STL.64 [R1+0xf38], R148 ;  /* 0x000f389401007387 */ /* 0x0003e20000100a00 */
[----:B------:R-:W-:-:S03]  /*19480*/  IMAD.WIDE R140, R4, 0x4, R100 ;  /* 0x00000004048c7825 */ /* 0x000fc600078e0264 */
[----:B------:R-:W3:Y:S04]  /*19490*/  LDL.LU.64 R246, [R1+0x358] ;  /* 0x0003580001f67983 */ /* 0x000ee80000300a00 */
[----:B------:R-:W3:Y:S04]  /*194a0*/  LDL.LU.64 R100, [R1+0x350] ;  /* 0x0003500001647983 */ /* 0x000ee80000300a00 */
[----:B------:R1:W-:Y:S04]  /*194b0*/  STL.64 [R1+0xf58], R140 ;  /* 0x000f588c01007387 */ /* 0x0003e80000100a00 */
[----:B-1----:R-:W3:Y:S04]  /*194c0*/  LDL.LU.64 R164, [R1+0x2510] ;  /* 0x0025100001a47983 */ /* 0x002ee80000300a00 */
[----:B------:R-:W-:Y:S04]  /*194d0*/  LDGSTS.E [R0+-0x2fff4], desc[UR4][R148.64], !P6 ;  /* 0xd000c00094007fae */ /* 0x000fe8000f121844 */
[----:B------:R-:W3:Y:S04]  /*194e0*/  LDL.LU.64 R156, [R1+0x2508] ;  /* 0x00250800019c7983 */ /* 0x000ee80000300a00 */
[----:B------:R1:W-:Y:S04]  /*194f0*/  LDGSTS.E [R0+-0x2bff4], desc[UR4][R140.64], !P6 ;  /* 0xd400c0008c007fae */ /* 0x0003e8000f121844 */
[----:B------:R-:W3:Y:S01]  /*19500*/  LDL.LU.64 R148, [R1+0x2500] ;  /* 0x0025000001947983 */ /* 0x000ee20000300a00 */
[----:B-1----:R-:W-:-:S03]  /*19510*/  IMAD.WIDE R140, R4, 0x4, R226 ;  /* 0x00000004048c7825 */ /* 0x002fc600078e02e2 */
[----:B------:R-:W3:Y:S01]  /*19520*/  LDL.LU R227, [R1+0x34c] ;  /* 0x00034c0001e37983 */ /* 0x000ee20000300800 */
[----:B------:R-:W-:Y:S01]  /*19530*/  ISETP.GE.U32.AND P2, PT, R2, 0x7fffff43, PT ;  /* 0x7fffff430200780c */ /* 0x000fe20003f46070 */
[----:B------:R-:W-:Y:S01]  /*19540*/  VIADD R2, R242, 0xffffff81 ;  /* 0xffffff81f2027836 */ /* 0x000fe20000000000 */
[----:B------:R-:W-:Y:S01]  /*19550*/  UISETP.GT.AND UP0, UPT, UR7, 0xbf, UPT ;  /* 0x000000bf0700788c */ /* 0x000fe2000bf04270 */
[----:B------:R-:W1:Y:S01]  /*19560*/  LDC R242, c[0x0][0x230] ;  /* 0x00008c00fff27b82 */ /* 0x000e620000000800 */
[----:B------:R-:W-:Y:S01]  /*19570*/  ISETP.GE.U32.AND P5, PT, R240, 0x7fffff41, PT ;  /* 0x7fffff41f000780c */ /* 0x000fe20003fa6070 */
[----:B------:R-:W-:Y:S01]  /*19580*/  VIADD R240, R241, 0xffffff7f ;  /* 0xffffff7ff1f07836 */ /* 0x000fe20000000000 */
[----:B------:R-:W-:Y:S01]  /*19590*/  ISETP.GE.U32.AND P4, PT, R2, 0x7fffff42, PT ;  /* 0x7fffff420200780c */ /* 0x000fe20003f86070 */
[----:B------:R-:W-:Y:S01]  /*195a0*/  IMAD.WIDE R250, R4, 0x4, R250 ;  /* 0x0000000404fa7825 */ /* 0x000fe200078e02fa */
[----:B------:R-:W-:Y:S01]  /*195b0*/  SEL R2, RZ, 0x4, P3 ;  /* 0x00000004ff027807 */ /* 0x000fe20001800000 */
[----:B------:R-:W-:Y:S01]  /*195c0*/  LDGSTS.E [R0+-0x28000], desc[UR4][R140.64], !P1 ;  /* 0xd80000008c007fae */ /* 0x000fe2000c921844 */
[----:B------:R-:W-:-:S02]  /*195d0*/  PLOP3.LUT P3, PT, PT, PT, UP0, 0x80, 0x0 ;  /* 0x000000000000781c */ /* 0x000fc40003f6f008 */
[----:B------:R-:W-:Y:S01]  /*195e0*/  ISETP.GE.U32.AND P6, PT, R240, 0x7fffff40, PT ;  /* 0x7fffff40f000780c */ /* 0x000fe20003fc6070 */
[----:B------:R-:W-:Y:S01]  /*195f0*/  LDGSTS.E [R0+-0x24000], desc[UR4][R250.64], !P1 ;  /* 0xdc000000fa007fae */ /* 0x000fe2000c921844 */
[----:B------:R-:W-:Y:S01]  /*19600*/  IADD3 R240, R243, -0x82, RZ ;  /* 0xffffff7ef3f07810 */ /* 0x000fe20007ffe0ff */
[----:B----4-:R-:W-:Y:S01]  /*19610*/  IMAD.WIDE R132, R4, 0x4, R132 ;  /* 0x0000000404847825 */ /* 0x010fe200078e0284 */
[----:B------:R-:W-:Y:S02]  /*19620*/  SEL R2, R2, RZ, P3 ;  /* 0x000000ff02027207 */ /* 0x000fe40001800000 */
[----:B------:R-:W-:Y:S01]  /*19630*/  ISETP.GE.U32.AND P1, PT, R240, 0x7fffff3f, PT ;  /* 0x7fffff3ff000780c */ /* 0x000fe20003f26070 */
[----:B------:R-:W-:Y:S01]  /*19640*/  IMAD.WIDE R52, R4, 0x4, R52 ;  /* 0x0000000404347825 */ /* 0x000fe200078e0234 */
[----:B------:R-:W-:Y:S01]  /*19650*/  ISETP.NE.U32.AND P3, PT, R2, RZ, PT ;  /* 0x000000ff0200720c */ /* 0x000fe20003f65070 */
[----:B------:R4:W-:Y:S02]  /*19660*/  STL.64 [R1+0xf28], R140 ;  /* 0x000f288c01007387 */ /* 0x0009e40000100a00 */
[----:B------:R-:W-:-:S02]  /*19670*/  IMAD.MOV.U32 R240, RZ, RZ, R132 ;  /* 0x000000fffff07224 */ /* 0x000fc400078e0084 */
[----:B------:R-:W-:Y:S01]  /*19680*/  IMAD.MOV.U32 R241, RZ, RZ, R133 ;  /* 0x000000fffff17224 */ /* 0x000fe200078e0085 */
[----:B------:R1:W-:Y:S01]  /*19690*/  STL.64 [R1+0xf50], R250 ;  /* 0x000f50fa01007387 */ /* 0x0003e20000100a00 */
[----:B------:R-:W-:-:S03]  /*196a0*/  VIADD R2, R7, 0xffffff7d ;  /* 0xffffff7d07027836 */ /* 0x000fc60000000000 */
[----:B------:R-:W-:Y:S04]  /*196b0*/  LDGSTS.E [R0+-0x27ffc], desc[UR4][R52.64], !P2 ;  /* 0xd800400034007fae */ /* 0x000fe8000d121844 */
[----:B----4-:R-:W4:Y:S04]  /*196c0*/  LDL.LU.64 R140, [R1+0x24f8] ;  /* 0x0024f800018c7983 */ /* 0x010f280000300a00 */
[----:B------:R-:W-:Y:S04]  /*196d0*/  STL.64 [R1+0xf20], R52 ;  /* 0x000f203401007387 */ /* 0x000fe80000100a00 */
[----:B------:R1:W-:Y:S04]  /*196e0*/  STL.64 [R1+0xf48], R132 ;  /* 0x000f488401007387 */ /* 0x0003e80000100a00 */
[----:B------:R1:W-:Y:S01]  /*196f0*/  LDGSTS.E [R0+-0x23ffc], desc[UR4][R240.64], !P2 ;  /* 0xdc004000f0007fae */ /* 0x0003e2000d121844 */
[----:B------:R-:W-:Y:S01]  /*19700*/  ISETP.GE.U32.AND P2, PT, R2, 0x7fffff3e, PT ;  /* 0x7fffff3e0200780c */ /* 0x000fe20003f46070 */
[----:B------:R-:W-:-:S02]  /*19710*/  VIADD R2, R6, 0xffffff5f ;  /* 0xffffff5f06027836 */ /* 0x000fc40000000000 */
[----:B-1----:R-:W4:Y:S04]  /*19720*/  LDL.LU.64 R250, [R1+0x278] ;  /* 0x0002780001fa7983 */ /* 0x002f280000300a00 */
[----:B------:R-:W4:Y:S04]  /*19730*/  LDL.LU.64 R132, [R1+0x24f0] ;  /* 0x0024f00001847983 */ /* 0x000f280000300a00 */
[----:B------:R-:W4:Y:S01]  /*19740*/  LDL.LU.64 R52, [R1+0x270] ;  /* 0x0002700001347983 */ /* 0x000f220000300a00 */
[----:B------:R-:W-:Y:S02]  /*19750*/  VIADD R240, R242, 0xffffff7c ;  /* 0xffffff7cf2f07836 */ /* 0x000fe40000000000 */
[----:B--2---:R-:W-:-:S04]  /*19760*/  IMAD.WIDE R124, R4, 0x4, R124 ;  /* 0x00000004047c7825 */ /* 0x004fc800078e027c */
[C---:B---3--:R-:W-:Y:S01]  /*19770*/  IMAD.WIDE R244, R4.reuse, 0x4, R244 ;  /* 0x0000000404f47825 */ /* 0x048fe200078e02f4 */
[----:B------:R-:W-:Y:S04]  /*19780*/  STL.64 [R1+0xf18], R124 ;  /* 0x000f187c01007387 */ /* 0x000fe80000100a00 */
[----:B------:R-:W-:Y:S04]  /*19790*/  STL.64 [R1+0xf40], R244 ;  /* 0x000f40f401007387 */ /* 0x000fe80000100a00 */
[----:B------:R-:W-:Y:S01]  /*197a0*/  LDGSTS.E [R0+-0x27ff8], desc[UR4][R124.64], !P4 ;  /* 0xd80080007c007fae */ /* 0x000fe2000e121844 */
[----:B------:R-:W-:-:S03]  /*197b0*/  IMAD.WIDE R6, R4, 0x4, R246 ;  /* 0x0000000404067825 */ /* 0x000fc600078e02f6 */
[----:B------:R-:W-:Y:S01]  /*197c0*/  LDGSTS.E [R0+-0x23ff8], desc[UR4][R244.64], !P4 ;  /* 0xdc008000f4007fae */ /* 0x000fe2000e121844 */
[----:B------:R-:W-:-:S03]  /*197d0*/  IMAD.WIDE R246, R4, 0x4, R100 ;  /* 0x0000000404f67825 */ /* 0x000fc600078e0264 */
[----:B------:R1:W-:Y:S04]  /*197e0*/  LDGSTS.E [R0+-0x27ff4], desc[UR4][R6.64], !P5 ;  /* 0xd800c00006007fae */ /* 0x0003e8000e921844 */
[----:B------:R-:W2:Y:S04]  /*197f0*/  LDL.LU.64 R100, [R1+0x238] ;  /* 0x0002380001647983 */ /* 0x000ea80000300a00 */
[----:B------:R-:W3:Y:S04]  /*19800*/  LDL.LU.64 R242, [R1+0x230] ;  /* 0x0002300001f27983 */ /* 0x000ee80000300a00 */
[----:B------:R-:W-:Y:S04]  /*19810*/  STL.64 [R1+0xf10], R6 ;  /* 0x000f100601007387 */ /* 0x000fe80000100a00 */
[----:B------:R1:W-:Y:S04]  /*19820*/  STL.64 [R1+0x2198], R4 ;  /* 0x0021980401007387 */ /* 0x0003e80000100a00 */
[----:B------:R1:W-:Y:S01]  /*19830*/  STL.64 [R1+0xf30], R246 ;  /* 0x000f30f601007387 */ /* 0x0003e20000100a00 */
[----:B------:R-:W-:-:S03]  /*19840*/  ISETP.GE.U32.AND P4, PT, R240, 0x7fffff3d, PT ;  /* 0x7fffff3df000780c */ /* 0x000fc60003f86070 */
[----:B------:R3:W-:Y:S01]  /*19850*/  LDGSTS.E [R0+-0x23ff4], desc[UR4][R246.64], !P5 ;  /* 0xdc00c000f6007fae */ /* 0x0007e2000e921844 */
[----:B------:R-:W-:-:S03]  /*19860*/  ISETP.GE.U32.AND P5, PT, R2, 0x7fffff20, PT ;  /* 0x7fffff200200780c */ /* 0x000fc60003fa6070 */
[----:B-1----:R-:W3:Y:S04]  /*19870*/  LDL.LU.64 R4, [R1+0x250] ;  /* 0x0002500001047983 */ /* 0x002ee80000300a00 */
[----:B------:R-:W3:Y:S01]  /*19880*/  LDL.LU.64 R124, [R1+0x24e8] ;  /* 0x0024e800017c7983 */ /* 0x000ee20000300a00 */
[----:B------:R-:W-:-:S03]  /*19890*/  IMAD.SHL.U32 R2, R227, 0x40, RZ ;  /* 0x00000040e3027824 */ /* 0x000fc600078e00ff */
[----:B------:R-:W3:Y:S04]  /*198a0*/  LDL.LU.64 R6, [R1+0x218] ;  /* 0x0002180001067983 */ /* 0x000ee80000300a00 */
[----:B------:R-:W3:Y:S04]  /*198b0*/  LDL.LU.64 R244, [R1+0x210] ;  /* 0x0002100001f47983 */ /* 0x000ee80000300a00 */
[----:B------:R-:W3:Y:S04]  /*198c0*/  LDL.LU.64 R246, [R1+0x1f8] ;  /* 0x0001f80001f67983 */ /* 0x000ee80000300a00 */
[----:B------:R-:W3:Y:S04]  /*198d0*/  LDL.LU.64 R226, [R1+0x1f0] ;  /* 0x0001f00001e27983 */ /* 0x000ee80000300a00 */
[----:B------:R-:W3:Y:S01]  /*198e0*/  LDL.LU.64 R240, [R1+0x258] ;  /* 0x0002580001f07983 */ /* 0x000ee20000300a00 */
[----:B------:R-:W-:-:S03]  /*198f0*/  IMAD.WIDE R116, R2, 0x4, R116 ;  /* 0x0000000402747825 */ /* 0x000fc600078e0274 */
[----:B------:R-:W0:Y:S01]  /*19900*/  LDGDEPBAR ;  /* 0x00000000000079af */ /* 0x000e220000000000 */
[----:B------:R-:W-:-:S04]  /*19910*/  IMAD.WIDE R202, R2, 0x4, R202 ;  /* 0x0000000402ca7825 */ /* 0x000fc800078e02ca */
[----:B----4-:R-:W-:-:S05]  /*19920*/  IMAD.WIDE R250, R2, 0x4, R250 ;  /* 0x0000000402fa7825 */ /* 0x010fca00078e02fa */
[----:B------:R1:W-:Y:S01]  /*19930*/  STL.64 [R1+0x888], R250 ;  /* 0x000888fa01007387 */ /* 0x0003e20000100a00 */
[----:B------:R-:W-:-:S03]  /*19940*/  IMAD.WIDE R52, R2, 0x4, R52 ;  /* 0x0000000402347825 */ /* 0x000fc600078e0234 */
[----:B-1----:R-:W4:Y:S04]  /*19950*/  LDL.LU.64 R250, [R1+0x1d8] ;  /* 0x0001d80001fa7983 */ /* 0x002f280000300a00 */
[----:B------:R1:W-:Y:S04]  /*19960*/  STL.64 [R1+0x880], R52 ;  /* 0x0008803401007387 */ /* 0x0003e80000100a00 */
[----:B-1----:R-:W4:Y:S04]  /*19970*/  LDL.LU.64 R52, [R1+0x1d0] ;  /* 0x0001d00001347983 */ /* 0x002f280000300a00 */
[----:B------:R1:W-:Y:S04]  /*19980*/  STL.64 [R1+0x878], R116 ;  /* 0x0008787401007387 */ /* 0x0003e80000100a00 */
[----:B-1----:R-:W4:Y:S04]  /*19990*/  LDL.LU.64 R116, [R1+0x24e0] ;  /* 0x0024e00001747983 */ /* 0x002f280000300a00 */
[----:B------:R1:W-:Y:S04]  /*199a0*/  STL.64 [R1+0x870], R202 ;  /* 0x000870ca01007387 */ /* 0x0003e80000100a00 */
[----:B-1----:R-:W4:Y:S01]  /*199b0*/  LDL.LU.64 R202, [R1+0x1b8] ;  /* 0x0001b80001ca7983 */ /* 0x002f220000300a00 */
[----:B------:R-:W-:-:S04]  /*199c0*/  IMAD.WIDE R92, R2, 0x4, R92 ;  /* 0x00000004025c7825 */ /* 0x000fc800078e025c */
[----:B------:R-:W-:-:S04]  /*199d0*/  IMAD.WIDE R76, R2, 0x4, R76 ;  /* 0x00000004024c7825 */ /* 0x000fc800078e024c */
[----:B--2---:R-:W-:-:S04]  /*199e0*/  IMAD.WIDE R100, R2, 0x4, R100 ;  /* 0x0000000402647825 */ /* 0x004fc800078e0264 */
[----:B---3--:R-:W-:-:S04]  /*199f0*/  IMAD.WIDE R242, R2, 0x4, R242 ;  /* 0x0000000402f27825 */ /* 0x008fc800078e02f2 */
[----:B------:R-:W-:-:S04]  /*19a00*/  IMAD.WIDE R4, R2, 0x4, R4 ;  /* 0x0000000402047825 */ /* 0x000fc800078e0204 */
[----:B------:R-:W-:-:S05]  /*19a10*/  IMAD.WIDE R240, R2, 0x4, R240 ;  /* 0x0000000402f07825 */ /* 0x000fca00078e02f0 */
[----:B------:R1:W-:Y:S04]  /*19a20*/  STL.64 [R1+0x868], R240 ;  /* 0x000868f001007387 */ /* 0x0003e80000100a00 */
[----:B-1----:R-:W2:Y:S04]  /*19a30*/  LDL.LU.64 R240, [R1+0x1b0] ;  /* 0x0001b00001f07983 */ /* 0x002ea80000300a00 */
[----:B------:R1:W-:Y:S02]  /*19a40*/  STL.64 [R1+0x860], R4 ;  /* 0x0008600401007387 */ /* 0x0003e40000100a00 */
[----:B-1----:R-:W-:-:S02]  /*19a50*/  IMAD.WIDE R4, R2, 0x4, R108 ;  /* 0x0000000402047825 */ /* 0x002fc400078e026c */
[----:B------:R-:W3:Y:S04]  /*19a60*/  LDL.LU.64 R108, [R1+0x24d8] ;  /* 0x0024d800016c7983 */ /* 0x000ee80000300a00 */
[----:B------:R1:W-:Y:S02]  /*19a70*/  STL.64 [R1+0x740], R4 ;  /* 0x0007400401007387 */ /* 0x0003e40000100a00 */
[C---:B-1----:R-:W-:Y:S02]  /*19a80*/  IMAD.WIDE R4, R2.reuse, 0x4, R12 ;  /* 0x0000000402047825 */ /* 0x042fe400078e020c */
[----:B------:R-:W3:Y:S04]  /*19a90*/  LDL.LU.64 R12, [R1+0x198] ;  /* 0x00019800010c7983 */ /* 0x000ee80000300a00 */
[----:B------:R1:W-:Y:S01]  /*19aa0*/  STL.64 [R1+0x730], R4 ;  /* 0x0007300401007387 */ /* 0x0003e20000100a00 */
[----:B------:R-:W-:-:S03]  /*19ab0*/  IMAD.WIDE R6, R2, 0x4, R6 ;  /* 0x0000000402067825 */ /* 0x000fc600078e0206 */
[----:B-1----:R-:W3:Y:S04]  /*19ac0*/  LDL.LU.64 R4, [R1+0x190] ;  /* 0x0001900001047983 */ /* 0x002ee80000300a00 */
[----:B------:R1:W-:Y:S01]  /*19ad0*/  STL.64 [R1+0x728], R100 ;  /* 0x0007286401007387 */ /* 0x0003e20000100a00 */
[----:B------:R-:W-:-:S03]  /*19ae0*/  IMAD.WIDE R244, R2, 0x4, R244 ;  /* 0x0000000402f47825 */ /* 0x000fc600078e02f4 */
[----:B-1----:R-:W3:Y:S04]  /*19af0*/  LDL.LU.64 R100, [R1+0x24d0] ;  /* 0x0024d00001647983 */ /* 0x002ee80000300a00 */
[----:B------:R1:W-:Y:S02]  /*19b00*/  STL.64 [R1+0x720], R242 ;  /* 0x000720f201007387 */ /* 0x0003e40000100a00 */
[C---:B-1----:R-:W-:Y:S02]  /*19b10*/  IMAD.WIDE R242, R2.reuse, 0x4, R74 ;  /* 0x0000000402f27825 */ /* 0x042fe400078e024a */
[----:B------:R-:W3:Y:S04]  /*19b20*/  LDL.LU.64 R74, [R1+0x178] ;  /* 0x00017800014a7983 */ /* 0x000ee80000300a00 */
[----:B------:R1:W-:Y:S04]  /*19b30*/  STL.64 [R1+0x718], R242 ;  /* 0x000718f201007387 */ /* 0x0003e80000100a00 */
[----:B-1----:R-:W3:Y:S04]  /*19b40*/  LDL.LU.64 R242, [R1+0x170] ;  /* 0x0001700001f27983 */ /* 0x002ee80000300a00 */
[----:B------:R1:W-:Y:S04]  /*19b50*/  STL.64 [R1+0x710], R92 ;  /* 0x0007105c01007387 */ /* 0x0003e80000100a00 */
[----:B-1----:R-:W3:Y:S04]  /*19b60*/  LDL.LU.64 R92, [R1+0x24c8] ;  /* 0x0024c800015c7983 */ /* 0x002ee80000300a00 */
[----:B------:R1:W-:Y:S04]  /*19b70*/  STL.64 [R1+0x708], R6 ;  /* 0x0007080601007387 */ /* 0x0003e80000100a00 */
[----:B-1----:R-:W3:Y:S04]  /*19b80*/  LDL.LU.64 R6, [R1+0x158] ;  /* 0x0001580001067983 */ /* 0x002ee80000300a00 */
[----:B------:R1:W-:Y:S02]  /*19b90*/  STL.64 [R1+0x700], R244 ;  /* 0x000700f401007387 */ /* 0x0003e40000100a00 */
[----:B-1----:R-:W-:-:S02]  /*19ba0*/  IMAD.WIDE R244, R2, 0x4, R84 ;  /* 0x0000000402f47825 */ /* 0x002fc400078e0254 */
[----:B------:R-:W3:Y:S04]  /*19bb0*/  LDL.LU.64 R84, [R1+0x24c0] ;  /* 0x0024c00001547983 */ /* 0x000ee80000300a00 */
[----:B------:R1:W-:Y:S01]  /*19bc0*/  STL.64 [R1+0x6f8], R244 ;  /* 0x0006f8f401007387 */ /* 0x0003e20000100a00 */
[----:B------:R-:W-:-:S03]  /*19bd0*/  IMAD.WIDE R246, R2, 0x4, R246 ;  /* 0x0000000402f67825 */ /* 0x000fc600078e02f6 */
[----:B-1----:R-:W3:Y:S04]  /*19be0*/  LDL.LU.64 R244, [R1+0x150] ;  /* 0x0001500001f47983 */ /* 0x002ee80000300a00 */
[----:B------:R1:W-:Y:S04]  /*19bf0*/  STL.64 [R1+0x6f0], R76 ;  /* 0x0006f04c01007387 */ /* 0x0003e80000100a00 */
[----:B-1----:R-:W3:Y:S04]  /*19c00*/  LDL.LU.64 R76, [R1+0x24b8] ;  /* 0x0024b800014c7983 */ /* 0x002ee80000300a00 */
[----:B------:R1:W-:Y:S02]  /*19c10*/  STL.64 [R1+0x6e8], R246 ;  /* 0x0006e8f601007387 */ /* 0x0003e40000100a00 */
[----:B-1----:R-:W-:-:S02]  /*19c20*/  IMAD.WIDE R246, R2, 0x4, R226 ;  /* 0x0000000402f67825 */ /* 0x002fc400078e02e2 */
[----:B------:R-:W3:Y:S04]  /*19c30*/  LDL.LU.64 R226, [R1+0x138] ;  /* 0x0001380001e27983 */ /* 0x000ee80000300a00 */
[----:B------:R1:W-:Y:S04]  /*19c40*/  STL.64 [R1+0x6e0], R246 ;  /* 0x0006e0f601007387 */ /* 0x0003e80000100a00 */
[----:B-1----:R-:W3:Y:S01]  /*19c50*/  LDL.LU.64 R246, [R1+0x130] ;  /* 0x0001300001f67983 */ /* 0x002ee20000300a00 */
[----:B------:R-:W-:-:S04]  /*19c60*/  IMAD.WIDE R68, R2, 0x4, R68 ;  /* 0x0000000402447825 */ /* 0x000fc800078e0244 */
[C---:B------:R-:W-:Y:S01]  /*19c70*/  IMAD.WIDE R60, R2.reuse, 0x4, R60 ;  /* 0x00000004023c7825 */ /* 0x040fe200078e023c */
[----:B------:R1:W-:Y:S03]  /*19c80*/  STL.64 [R1+0x6d8], R68 ;  /* 0x0006d84401007387 */ /* 0x0003e60000100a00 */
[----:B----4-:R-:W-:-:S04]  /*19c90*/  IMAD.WIDE R250, R2, 0x4, R250 ;  /* 0x0000000402fa7825 */ /* 0x010fc800078e02fa */
[C---:B------:R-:W-:Y:S01]  /*19ca0*/  IMAD.WIDE R52, R2.reuse, 0x4, R52 ;  /* 0x0000000402347825 */ /* 0x040fe200078e0234 */
[----:B-1----:R-:W4:Y:S03]  /*19cb0*/  LDL.LU.64 R68, [R1+0x24b0] ;  /* 0x0024b00001447983 */ /* 0x002f260000300a00 */
[C---:B------:R-:W-:Y:S01]  /*19cc0*/  IMAD.WIDE R44, R2.reuse, 0x4, R44 ;  /* 0x00000004022c7825 */ /* 0x040fe200078e022c */
[----:B------:R1:W-:Y:S03]  /*19cd0*/  STL.64 [R1+0x6d0], R60 ;  /* 0x0006d03c01007387 */ /* 0x0003e60000100a00 */
[----:B------:R-:W-:-:S04]  /*19ce0*/  IMAD.WIDE R36, R2, 0x4, R36 ;  /* 0x0000000402247825 */ /* 0x000fc800078e0224 */
[C---:B------:R-:W-:Y:S01]  /*19cf0*/  IMAD.WIDE R202, R2.reuse, 0x4, R202 ;  /* 0x0000000402ca7825 */ /* 0x040fe200078e02ca */
[----:B-1----:R-:W4:Y:S04]  /*19d00*/  LDL.LU.64 R60, [R1+0x24a8] ;  /* 0x0024a800013c7983 */ /* 0x002f280000300a00 */
[----:B------:R1:W-:Y:S04]  /*19d10*/  STL.64 [R1+0x6c8], R250 ;  /* 0x0006c8fa01007387 */ /* 0x0003e80000100a00 */
[----:B-1----:R-:W4:Y:S04]  /*19d20*/  LDL.LU.64 R250, [R1+0x118] ;  /* 0x0001180001fa7983 */ /* 0x002f280000300a00 */
[----:B------:R1:W-:Y:S04]  /*19d30*/  STL.64 [R1+0x6c0], R52 ;  /* 0x0006c03401007387 */ /* 0x0003e80000100a00 */
[----:B-1----:R-:W4:Y:S04]  /*19d40*/  LDL.LU.64 R52, [R1+0x24a0] ;  /* 0x0024a00001347983 */ /* 0x002f280000300a00 */
[----:B------:R1:W-:Y:S04]  /*19d50*/  STL.64 [R1+0x6b8], R44 ;  /* 0x0006b82c01007387 */ /* 0x0003e80000100a00 */
[----:B-1----:R-:W4:Y:S01]  /*19d60*/  LDL.LU.64 R44, [R1+0x2498] ;  /* 0x00249800012c7983 */ /* 0x002f220000300a00 */
[----:B--2---:R-:W-:-:S03]  /*19d70*/  IMAD.WIDE R240, R2, 0x4, R240 ;  /* 0x0000000402f07825 */ /* 0x004fc600078e02f0 */
[----:B------:R1:W-:Y:S04]  /*19d80*/  STL.64 [R1+0x6b0], R36 ;  /* 0x0006b02401007387 */ /* 0x0003e80000100a00 */
[----:B-1----:R-:W2:Y:S04]  /*19d90*/  LDL.LU.64 R36, [R1+0x2490] ;  /* 0x0024900001247983 */ /* 0x002ea80000300a00 */
[----:B------:R1:W-:Y:S04]  /*19da0*/  STL.64 [R1+0x6a8], R202 ;  /* 0x0006a8ca01007387 */ /* 0x0003e80000100a00 */
[----:B-1----:R-:W2:Y:S04]  /*19db0*/  LDL.LU.64 R202, [R1+0xf8] ;  /* 0x0000f80001ca7983 */ /* 0x002ea80000300a00 */
[----:B------:R1:W-:Y:S01]  /*19dc0*/  STL.64 [R1+0x6a0], R240 ;  /* 0x0006a0f001007387 */ /* 0x0003e20000100a00 */
[----:B---3--:R-:W-:-:S04]  /*19dd0*/  IMAD.WIDE R12, R2, 0x4, R12 ;  /* 0x00000004020c7825 */ /* 0x008fc800078e020c */
[C---:B-1----:R-:W-:Y:S02]  /*19de0*/  IMAD.WIDE R240, R2.reuse, 0x4, R28 ;  /* 0x0000000402f07825 */ /* 0x042fe400078e021c */
[----:B------:R-:W3:Y:S04]  /*19df0*/  LDL.LU.64 R28, [R1+0x2488] ;  /* 0x00248800011c7983 */ /* 0x000ee80000300a00 */
[----:B------:R1:W-:Y:S01]  /*19e00*/  STL.64 [R1+0x698], R240 ;  /* 0x000698f001007387 */ /* 0x0003e20000100a00 */
[----:B------:R-:W-:-:S04]  /*19e10*/  IMAD.WIDE R4, R2, 0x4, R4 ;  /* 0x0000000402047825 */ /* 0x000fc800078e0204 */
        /* <DEDUP_REMOVED lines=8> */
[----:B------:R1:W-:Y:S01]  /*19ea0*/  STL.64 [R1+0x680], R4 ;  /* 0x0006800401007387 */ /* 0x0003e20000100a00 */
[----:B------:R-:W-:-:S04]  /*19eb0*/  IMAD.WIDE R242, R2, 0x4, R242 ;  /* 0x0000000402f27825 */ /* 0x000fc800078e02f2 */
[C---:B-1----:R-:W-:Y:S02]  /*19ec0*/  IMAD.WIDE R4, R2.reuse, 0x4, R34 ;  /* 0x0000000402047825 */ /* 0x042fe400078e0222 */
[----:B------:R-:W3:Y:S04]  /*19ed0*/  LDL.LU.64 R34, [R1+0x2470] ;  /* 0x0024700001227983 */ /* 0x000ee80000300a00 */
[----:B------:R1:W-:Y:S01]  /*19ee0*/  STL.64 [R1+0x678], R4 ;  /* 0x0006780401007387 */ /* 0x0003e20000100a00 */
[----:B------:R-:W-:-:S04]  /*19ef0*/  IMAD.WIDE R98, R2, 0x4, R98 ;  /* 0x0000000402627825 */ /* 0x000fc800078e0262 */
[C---:B------:R-:W-:Y:S01]  /*19f00*/  IMAD.WIDE R122, R2.reuse, 0x4, R122 ;  /* 0x00000004027a7825 */ /* 0x040fe200078e027a */
[----:B-1----:R-:W3:Y:S04]  /*19f10*/  LDL.LU.64 R4, [R1+0xb8] ;  /* 0x0000b80001047983 */ /* 0x002ee80000300a00 */
[----:B------:R1:W-:Y:S01]  /*19f20*/  STL.64 [R1+0x670], R50 ;  /* 0x0006703201007387 */ /* 0x0003e20000100a00 */
[----:B------:R-:W-:-:S03]  /*19f30*/  IMAD.WIDE R6, R2, 0x4, R6 ;  /* 0x0000000402067825 */ /* 0x000fc600078e0206 */
[----:B-1----:R-:W3:Y:S04]  /*19f40*/  LDL.LU.64 R50, [R1+0x2468] ;  /* 0x0024680001327983 */ /* 0x002ee80000300a00 */
[----:B------:R1:W-:Y:S04]  /*19f50*/  STL.64 [R1+0x668], R74 ;  /* 0x0006684a01007387 */ /* 0x0003e80000100a00 */
[----:B-1----:R-:W3:Y:S04]  /*19f60*/  LDL.LU.64 R74, [R1+0x2460] ;  /* 0x00246000014a7983 */ /* 0x002ee80000300a00 */
[----:B------:R1:W-:Y:S01]  /*19f70*/  STL.64 [R1+0x660], R242 ;  /* 0x000660f201007387 */ /* 0x0003e20000100a00 */
[----:B------:R-:W-:-:S03]  /*19f80*/  IMAD.WIDE R244, R2, 0x4, R244 ;  /* 0x0000000402f47825 */ /* 0x000fc600078e02f4 */
[----:B-1----:R-:W3:Y:S04]  /*19f90*/  LDL.LU.64 R242, [R1+0x98] ;  /* 0x0000980001f27983 */ /* 0x002ee80000300a00 */
[----:B------:R1:W-:Y:S04]  /*19fa0*/  STL.64 [R1+0x658], R98 ;  /* 0x0006586201007387 */ /* 0x0003e80000100a00 */
[----:B-1----:R-:W3:Y:S04]  /*19fb0*/  LDL.LU.64 R98, [R1+0x2458] ;  /* 0x0024580001627983 */ /* 0x002ee80000300a00 */
[----:B------:R1:W-:Y:S04]  /*19fc0*/  STL.64 [R1+0x650], R122 ;  /* 0x0006507a01007387 */ /* 0x0003e80000100a00 */
[----:B-1----:R-:W3:Y:S04]  /*19fd0*/  LDL.LU.64 R122, [R1+0x2450] ;  /* 0x00245000017a7983 */ /* 0x002ee80000300a00 */
[----:B------:R1:W-:Y:S01]  /*19fe0*/  STL.64 [R1+0x648], R6 ;  /* 0x0006480601007387 */ /* 0x0003e20000100a00 */
[----:B------:R-:W-:-:S03]  /*19ff0*/  IMAD.WIDE R226, R2, 0x4, R226 ;  /* 0x0000000402e27825 */ /* 0x000fc600078e02e2 */
[----:B-1----:R-:W3:Y:S04]  /*1a000*/  LDL.LU.64 R6, [R1+0x78] ;  /* 0x0000780001067983 */ /* 0x002ee80000300a00 */
[----:B------:R1:W-:Y:S02]  /*1a010*/  STL.64 [R1+0x640], R244 ;  /* 0x000640f401007387 */ /* 0x0003e40000100a00 */
[C---:B-1----:R-:W-:Y:S02]  /*1a020*/  IMAD.WIDE R244, R2.reuse, 0x4, R146 ;  /* 0x0000000402f47825 */ /* 0x042fe400078e0292 */
[----:B------:R-:W3:Y:S04]  /*1a030*/  LDL.LU.64 R146, [R1+0x2448] ;  /* 0x0024480001927983 */ /* 0x000ee80000300a00 */
[----:B------:R1:W-:Y:S02]  /*1a040*/  STL.64 [R1+0x638], R244 ;  /* 0x000638f401007387 */ /* 0x0003e40000100a00 */
[----:B-1----:R-:W-:-:S02]  /*1a050*/  IMAD.WIDE R244, R2, 0x4, R170 ;  /* 0x0000000402f47825 */ /* 0x002fc400078e02aa */
[----:B------:R-:W3:Y:S04]  /*1a060*/  LDL.LU.64 R170, [R1+0x2440] ;  /* 0x0024400001aa7983 */ /* 0x000ee80000300a00 */
[----:B------:R1:W-:Y:S04]  /*1a070*/  STL.64 [R1+0x630], R244 ;  /* 0x000630f401007387 */ /* 0x0003e80000100a00 */
[----:B-1----:R-:W3:Y:S04]  /*1a080*/  LDL.LU.64 R244, [R1+0x58] ;  /* 0x0000580001f47983 */ /* 0x002ee80000300a00 */
[----:B------:R1:W-:Y:S04]  /*1a090*/  STL.64 [R1+0x628], R226 ;  /* 0x000628e201007387 */ /* 0x0003e80000100a00 */
[----:B-1----:R-:W3:Y:S01]  /*1a0a0*/  LDL.LU.64 R226, [R1+0x2438] ;  /* 0x0024380001e27983 */ /* 0x002ee20000300a00 */
[----:B------:R-:W-:-:S05]  /*1a0b0*/  IMAD.WIDE R246, R2, 0x4, R246 ;  /* 0x0000000402f67825 */ /* 0x000fca00078e02f6 */
[----:B------:R1:W-:Y:S02]  /*1a0c0*/  STL.64 [R1+0x620], R246 ;  /* 0x000620f601007387 */ /* 0x0003e40000100a00 */
[C---:B-1----:R-:W-:Y:S02]  /*1a0d0*/  IMAD.WIDE R246, R2.reuse, 0x4, R194 ;  /* 0x0000000402f67825 */ /* 0x042fe400078e02c2 */
[----:B------:R-:W3:Y:S02]  /*1a0e0*/  LDL.LU.64 R194, [R1+0x2430] ;  /* 0x0024300001c27983 */ /* 0x000ee40000300a00 */
[C---:B------:R-:W-:Y:S02]  /*1a0f0*/  IMAD.WIDE R234, R2.reuse, 0x4, R234 ;  /* 0x0000000402ea7825 */ /* 0x040fe400078e02ea */
[----:B------:R1:W-:Y:S02]  /*1a100*/  STL.64 [R1+0x618], R246 ;  /* 0x000618f601007387 */ /* 0x0003e40000100a00 */
[----:B----4-:R-:W-:-:S02]  /*1a110*/  IMAD.WIDE R250, R2, 0x4, R250 ;  /* 0x0000000402fa7825 */ /* 0x010fc400078e02fa */
[----:B-1----:R-:W4:Y:S04]  /*1a120*/  LDL.LU.64 R246, [R1+0x38] ;  /* 0x0000380001f67983 */ /* 0x002f280000300a00 */
[----:B------:R1:W-:Y:S04]  /*1a130*/  STL.64 [R1+0x610], R234 ;  /* 0x000610ea01007387 */ /* 0x0003e80000100a00 */
[----:B-1----:R-:W4:Y:S04]  /*1a140*/  LDL.LU.64 R234, [R1+0x2428] ;  /* 0x0024280001ea7983 */ /* 0x002f280000300a00 */
[----:B------:R3:W-:Y:S01]  /*1a150*/  STL.64 [R1+0x608], R250 ;  /* 0x000608fa01007387 */ /* 0x0007e20000100a00 */
[----:B------:R-:W-:-:S04]  /*1a160*/  IMAD.WIDE R218, R2, 0x4, R218 ;  /* 0x0000000402da7825 */ /* 0x000fc800078e02da */
[----:B------:R-:W-:-:S04]  /*1a170*/  IMAD.WIDE R210, R2, 0x4, R210 ;  /* 0x0000000402d27825 */ /* 0x000fc800078e02d2 */
[----:B--2---:R-:W-:-:S04]  /*1a180*/  IMAD.WIDE R202, R2, 0x4, R202 ;  /* 0x0000000402ca7825 */ /* 0x004fc800078e02ca */
[----:B------:R-:W-:-:S04]  /*1a190*/  IMAD.WIDE R186, R2, 0x4, R186 ;  /* 0x0000000402ba7825 */ /* 0x000fc800078e02ba */
[----:B------:R-:W-:-:S04]  /*1a1a0*/  IMAD.WIDE R178, R2, 0x4, R178 ;  /* 0x0000000402b27825 */ /* 0x000fc800078e02b2 */
[C---:B---3--:R-:W-:Y:S02]  /*1a1b0*/  IMAD.WIDE R250, R2.reuse, 0x4, R226 ;  /* 0x0000000402fa7825 */ /* 0x048fe400078e02e2 */
[----:B------:R-:W2:Y:S04]  /*1a1c0*/  LDL.LU.64 R226, [R1+0x2420] ;  /* 0x0024200001e27983 */ /* 0x000ea80000300a00 */
[----:B------:R1:W-:Y:S04]  /*1a1d0*/  STL.64 [R1+0x600], R250 ;  /* 0x000600fa01007387 */ /* 0x0003e80000100a00 */
[----:B-1----:R-:W3:Y:S01]  /*1a1e0*/  LDL.LU.64 R250, [R1+0x18] ;  /* 0x0000180001fa7983 */ /* 0x002ee20000300a00 */
[----:B------:R-:W-:-:S03]  /*1a1f0*/  IMAD.WIDE R194, R2, 0x4, R194 ;  /* 0x0000000402c27825 */ /* 0x000fc600078e02c2 */
[----:B------:R1:W-:Y:S01]  /*1a200*/  STL.64 [R1+0x5f8], R218 ;  /* 0x0005f8da01007387 */ /* 0x0003e20000100a00 */
[----:B------:R-:W-:-:S03]  /*1a210*/  IMAD.WIDE R240, R2, 0x4, R240 ;  /* 0x0000000402f07825 */ /* 0x000fc600078e02f0 */
[----:B-1----:R-:W2:Y:S04]  /*1a220*/  LDL.LU.64 R218, [R1+0x2418] ;  /* 0x0024180001da7983 */ /* 0x002ea80000300a00 */
[----:B------:R1:W-:Y:S04]  /*1a230*/  STL.64 [R1+0x5f0], R210 ;  /* 0x0005f0d201007387 */ /* 0x0003e80000100a00 */
        /* <DEDUP_REMOVED lines=9> */
[----:B------:R1:W-:Y:S02]  /*1a2d0*/  STL.64 [R1+0x5c8], R240 ;  /* 0x0005c8f001007387 */ /* 0x0003e40000100a00 */
[----:B-1----:R-:W-:-:S02]  /*1a2e0*/  IMAD.WIDE R240, R2, 0x4, R170 ;  /* 0x0000000402f07825 */ /* 0x002fc400078e02aa */
[----:B------:R-:W2:Y:S04]  /*1a2f0*/  LDL.LU.64 R170, [R1+0x23e8] ;  /* 0x0023e80001aa7983 */ /* 0x000ea80000300a00 */
[----:B------:R1:W-:Y:S01]  /*1a300*/  STL.64 [R1+0x5c0], R240 ;  /* 0x0005c0f001007387 */ /* 0x0003e20000100a00 */
[----:B------:R-:W-:-:S04]  /*1a310*/  IMAD.WIDE R4, R2, 0x4, R4 ;  /* 0x0000000402047825 */ /* 0x000fc800078e0204 */
[C---:B-1----:R-:W-:Y:S02]  /*1a320*/  IMAD.WIDE R240, R2.reuse, 0x4, R162 ;  /* 0x0000000402f07825 */ /* 0x042fe400078e02a2 */
[----:B------:R-:W2:Y:S04]  /*1a330*/  LDL.LU.64 R162, [R1+0x23e0] ;  /* 0x0023e00001a27983 */ /* 0x000ea80000300a00 */
[----:B------:R1:W-:Y:S02]  /*1a340*/  STL.64 [R1+0x5b8], R240 ;  /* 0x0005b8f001007387 */ /* 0x0003e40000100a00 */
[C---:B-1----:R-:W-:Y:S02]  /*1a350*/  IMAD.WIDE R240, R2.reuse, 0x4, R154 ;  /* 0x0000000402f07825 */ /* 0x042fe400078e029a */
[----:B------:R-:W2:Y:S04]  /*1a360*/  LDL.LU.64 R154, [R1+0x23d8] ;  /* 0x0023d800019a7983 */ /* 0x000ea80000300a00 */
[----:B------:R1:W-:Y:S02]  /*1a370*/  STL.64 [R1+0x5b0], R240 ;  /* 0x0005b0f001007387 */ /* 0x0003e40000100a00 */
[----:B-1----:R-:W-:-:S02]  /*1a380*/  IMAD.WIDE R240, R2, 0x4, R146 ;  /* 0x0000000402f07825 */ /* 0x002fc400078e0292 */
[----:B------:R-:W2:Y:S04]  /*1a390*/  LDL.LU.64 R146, [R1+0x23d0] ;  /* 0x0023d00001927983 */ /* 0x000ea80000300a00 */
[----:B------:R1:W-:Y:S02]  /*1a3a0*/  STL.64 [R1+0x5a8], R4 ;  /* 0x0005a80401007387 */ /* 0x0003e40000100a00 */
[C---:B-1----:R-:W-:Y:S02]  /*1a3b0*/  IMAD.WIDE R4, R2.reuse, 0x4, R138 ;  /* 0x0000000402047825 */ /* 0x042fe400078e028a */
[----:B------:R-:W2:Y:S04]  /*1a3c0*/  LDL.LU.64 R138, [R1+0x23c8] ;  /* 0x0023c800018a7983 */ /* 0x000ea80000300a00 */
[----:B------:R1:W-:Y:S02]  /*1a3d0*/  STL.64 [R1+0x5a0], R240 ;  /* 0x0005a0f001007387 */ /* 0x0003e40000100a00 */
[----:B-1----:R-:W-:-:S02]  /*1a3e0*/  IMAD.WIDE R240, R2, 0x4, R130 ;  /* 0x0000000402f07825 */ /* 0x002fc400078e0282 */
[----:B------:R-:W2:Y:S04]  /*1a3f0*/  LDL.LU.64 R130, [R1+0x23c0] ;  /* 0x0023c00001827983 */ /* 0x000ea80000300a00 */
[----:B------:R1:W-:Y:S04]  /*1a400*/  STL.64 [R1+0x598], R4 ;  /* 0x0005980401007387 */ /* 0x0003e80000100a00 */
[----:B------:R4:W-:Y:S01]  /*1a410*/  STL.64 [R1+0x590], R240 ;  /* 0x000590f001007387 */ /* 0x0009e20000100a00 */
[----:B-1----:R-:W-:-:S04]  /*1a420*/  IMAD.WIDE R4, R2, 0x4, R242 ;  /* 0x0000000402047825 */ /* 0x002fc800078e02f2 */
[C---:B----4-:R-:W-:Y:S02]  /*1a430*/  IMAD.WIDE R240, R2.reuse, 0x4, R122 ;  /* 0x0000000402f07825 */ /* 0x050fe400078e027a */
[----:B------:R-:W4:Y:S04]  /*1a440*/  LDL.LU.64 R122, [R1+0x23b8] ;  /* 0x0023b800017a7983 */ /* 0x000f280000300a00 */
[----:B------:R1:W-:Y:S02]  /*1a450*/  STL.64 [R1+0x588], R4 ;  /* 0x0005880401007387 */ /* 0x0003e40000100a00 */
[C---:B-1----:R-:W-:Y:S02]  /*1a460*/  IMAD.WIDE R4, R2.reuse, 0x4, R114 ;  /* 0x0000000402047825 */ /* 0x042fe400078e0272 */
[----:B------:R-:W2:Y:S04]  /*1a470*/  LDL.LU.64 R114, [R1+0x23b0] ;  /* 0x0023b00001727983 */ /* 0x000ea80000300a00 */
[----:B------:R1:W-:Y:S02]  /*1a480*/  STL.64 [R1+0x580], R240 ;  /* 0x000580f001007387 */ /* 0x0003e40000100a00 */
[----:B-1----:R-:W-:-:S02]  /*1a490*/  IMAD.WIDE R240, R2, 0x4, R106 ;  /* 0x0000000402f07825 */ /* 0x002fc400078e026a */
[----:B------:R-:W4:Y:S04]  /*1a4a0*/  LDL.LU.64 R106, [R1+0x23a8] ;  /* 0x0023a800016a7983 */ /* 0x000f280000300a00 */
[----:B------:R1:W-:Y:S04]  /*1a4b0*/  STL.64 [R1+0x578], R4 ;  /* 0x0005780401007387 */ /* 0x0003e80000100a00 */
[----:B------:R1:W-:Y:S02]  /*1a4c0*/  STL.64 [R1+0x570], R240 ;  /* 0x000570f001007387 */ /* 0x0003e40000100a00 */
[----:B-1----:R-:W-:-:S04]  /*1a4d0*/  IMAD.WIDE R4, R2, 0x4, R6 ;  /* 0x0000000402047825 */ /* 0x002fc800078e0206 */
[C---:B------:R-:W-:Y:S02]  /*1a4e0*/  IMAD.WIDE R6, R2.reuse, 0x4, R98 ;  /* 0x0000000402067825 */ /* 0x040fe400078e0262 */
[----:B------:R-:W2:Y:S04]  /*1a4f0*/  LDL.LU.64 R98, [R1+0x23a0] ;  /* 0x0023a00001627983 */ /* 0x000ea80000300a00 */
[----:B------:R1:W-:Y:S01]  /*1a500*/  STL.64 [R1+0x568], R4 ;  /* 0x0005680401007387 */ /* 0x0003e20000100a00 */
[----:B------:R-:W-:-:S04]  /*1a510*/  IMAD.WIDE R240, R2, 0x4, R82 ;  /* 0x0000000402f07825 */ /* 0x000fc800078e0252 */
[C---:B-1----:R-:W-:Y:S02]  /*1a520*/  IMAD.WIDE R4, R2.reuse, 0x4, R90 ;  /* 0x0000000402047825 */ /* 0x042fe400078e025a */
[----:B------:R-:W4:Y:S04]  /*1a530*/  LDL.LU.64 R90, [R1+0x2398] ;  /* 0x00239800015a7983 */ /* 0x000f280000300a00 */
[----:B------:R1:W-:Y:S04]  /*1a540*/  STL.64 [R1+0x560], R6 ;  /* 0x0005600601007387 */ /* 0x0003e80000100a00 */
[----:B------:R-:W2:Y:S04]  /*1a550*/  LDL.LU.64 R82, [R1+0x2390] ;  /* 0x0023900001527983 */ /* 0x000ea80000300a00 */
[----:B------:R3:W-:Y:S01]  /*1a560*/  STL.64 [R1+0x558], R4 ;  /* 0x0005580401007387 */ /* 0x0007e20000100a00 */
[----:B-1----:R-:W-:-:S03]  /*1a570*/  IMAD.WIDE R6, R2, 0x4, R74 ;  /* 0x0000000402067825 */ /* 0x002fc600078e024a */
[----:B------:R1:W-:Y:S04]  /*1a580*/  STL.64 [R1+0x550], R240 ;  /* 0x000550f001007387 */ /* 0x0003e80000100a00 */
[----:B------:R-:W4:Y:S01]  /*1a590*/  LDL.LU.64 R74, [R1+0x2388] ;  /* 0x00238800014a7983 */ /* 0x000f220000300a00 */
[----:B---3--:R-:W-:-:S05]  /*1a5a0*/  IMAD.WIDE R4, R2, 0x4, R244 ;  /* 0x0000000402047825 */ /* 0x008fca00078e02f4 */
[----:B------:R3:W-:Y:S01]  /*1a5b0*/  STL.64 [R1+0x548], R4 ;  /* 0x0005480401007387 */ /* 0x0007e20000100a00 */
[----:B-1----:R-:W-:-:S04]  /*1a5c0*/  IMAD.WIDE R240, R2, 0x4, R58 ;  /* 0x0000000402f07825 */ /* 0x002fc800078e023a */
[C---:B---3--:R-:W-:Y:S02]  /*1a5d0*/  IMAD.WIDE R4, R2.reuse, 0x4, R66 ;  /* 0x0000000402047825 */ /* 0x048fe400078e0242 */
[----:B------:R-:W3:Y:S04]  /*1a5e0*/  LDL.LU.64 R66, [R1+0x2380] ;  /* 0x0023800001427983 */ /* 0x000ee80000300a00 */
[----:B------:R1:W-:Y:S04]  /*1a5f0*/  STL.64 [R1+0x540], R6 ;  /* 0x0005400601007387 */ /* 0x0003e80000100a00 */
[----:B------:R-:W2:Y:S04]  /*1a600*/  LDL.LU.64 R58, [R1+0x2378] ;  /* 0x00237800013a7983 */ /* 0x000ea80000300a00 */
[----:B------:R1:W-:Y:S02]  /*1a610*/  STL.64 [R1+0x538], R4 ;  /* 0x0005380401007387 */ /* 0x0003e40000100a00 */
[----:B-1----:R-:W-:-:S02]  /*1a620*/  IMAD.WIDE R6, R2, 0x4, R50 ;  /* 0x0000000402067825 */ /* 0x002fc400078e0232 */
[----:B------:R1:W-:Y:S04]  /*1a630*/  STL.64 [R1+0x530], R240 ;  /* 0x000530f001007387 */ /* 0x0003e80000100a00 */
[----:B------:R-:W4:Y:S01]  /*1a640*/  LDL.LU.64 R50, [R1+0x2370] ;  /* 0x0023700001327983 */ /* 0x000f220000300a00 */
[----:B------:R-:W-:-:S05]  /*1a650*/  IMAD.WIDE R4, R2, 0x4, R246 ;  /* 0x0000000402047825 */ /* 0x000fca00078e02f6 */
[----:B------:R1:W-:Y:S02]  /*1a660*/  STL.64 [R1+0x528], R4 ;  /* 0x0005280401007387 */ /* 0x0003e40000100a00 */
[----:B-1----:R-:W-:-:S04]  /*1a670*/  IMAD.WIDE R240, R2, 0x4, R10 ;  /* 0x0000000402f07825 */ /* 0x002fc800078e020a */
[C---:B------:R-:W-:Y:S02]  /*1a680*/  IMAD.WIDE R4, R2.reuse, 0x4, R42 ;  /* 0x0000000402047825 */ /* 0x040fe400078e022a */
[----:B------:R-:W3:Y:S04]  /*1a690*/  LDL.LU.64 R42, [R1+0x2368] ;  /* 0x00236800012a7983 */ /* 0x000ee80000300a00 */
[----:B------:R1:W-:Y:S04]  /*1a6a0*/  STL.64 [R1+0x520], R6 ;  /* 0x0005200601007387 */ /* 0x0003e80000100a00 */
[----:B------:R-:W2:Y:S04]  /*1a6b0*/  LDL.LU.64 R10, [R1+0x2360] ;  /* 0x00236000010a7983 */ /* 0x000ea80000300a00 */
[----:B------:R1:W-:Y:S02]  /*1a6c0*/  STL.64 [R1+0x518], R4 ;  /* 0x0005180401007387 */ /* 0x0003e40000100a00 */
[----:B-1----:R-:W-:-:S02]  /*1a6d0*/  IMAD.WIDE R6, R2, 0x4, R250 ;  /* 0x0000000402067825 */ /* 0x002fc400078e02fa */
[----:B------:R-:W-:Y:S02]  /*1a6e0*/  STL.64 [R1+0x510], R240 ;  /* 0x000510f001007387 */ /* 0x000fe40000100a00 */
[C---:B------:R-:W-:Y:S02]  /*1a6f0*/  IMAD.WIDE R4, R2.reuse, 0x4, R34 ;  /* 0x0000000402047825 */ /* 0x040fe400078e0222 */
[----:B------:R-:W4:Y:S04]  /*1a700*/  LDL.LU.64 R34, [R1+0x2358] ;  /* 0x0023580001227983 */ /* 0x000f280000300a00 */
[----:B------:R1:W-:Y:S02]  /*1a710*/  STL.64 [R1+0x508], R6 ;  /* 0x0005080601007387 */ /* 0x0003e40000100a00 */
[----:B-1----:R-:W-:-:S02]  /*1a720*/  IMAD.WIDE R6, R2, 0x4, R18 ;  /* 0x0000000402067825 */ /* 0x002fc400078e0212 */
[----:B------:R-:W3:Y:S04]  /*1a730*/  LDL.LU.64 R18, [R1+0x2350] ;  /* 0x0023500001127983 */ /* 0x000ee80000300a00 */
[----:B------:R1:W-:Y:S02]  /*1a740*/  STL.64 [R1+0x500], R4 ;  /* 0x0005000401007387 */ /* 0x0003e40000100a00 */
[C---:B-1----:R-:W-:Y:S02]  /*1a750*/  IMAD.WIDE R4, R2.reuse, 0x4, R26 ;  /* 0x0000000402047825 */ /* 0x042fe400078e021a */
[----:B------:R-:W4:Y:S04]  /*1a760*/  LDL.LU.64 R26, [R1+0x2348] ;  /* 0x00234800011a7983 */ /* 0x000f280000300a00 */
[----:B------:R1:W-:Y:S04]  /*1a770*/  STL.64 [R1+0x4f8], R6 ;  /* 0x0004f80601007387 */ /* 0x0003e80000100a00 */
[----:B------:R1:W-:Y:S02]  /*1a780*/  STL.64 [R1+0x4f0], R4 ;  /* 0x0004f00401007387 */ /* 0x0003e40000100a00 */
[----:B-1----:R-:W-:-:S04]  /*1a790*/  IMAD.WIDE R6, R2, 0x4, R12 ;  /* 0x0000000402067825 */ /* 0x002fc800078e020c */
[----:B------:R-:W-:-:S04]  /*1a7a0*/  IMAD.WIDE R4, R2, 0x4, R14 ;  /* 0x0000000402047825 */ /* 0x000fc800078e020e */
        /* <DEDUP_REMOVED lines=12> */
[----:B--2---:R-:W-:-:S05]  /*1a870*/  IMAD.WIDE R10, R2, 0x4, R10 ;  /* 0x00000004020a7825 */ /* 0x004fca00078e020a */
[----:B------:R1:W-:Y:S04]  /*1a880*/  STL.64 [R1+0x4e8], R10 ;  /* 0x0004e80a01007387 */ /* 0x0003e80000100a00 */
[----:B------:R-:W-:Y:S04]  /*1a890*/  STL.64 [R1+0x4e0], R6 ;  /* 0x0004e00601007387 */ /* 0x000fe80000100a00 */
[----:B------:R2:W-:Y:S01]  /*1a8a0*/  STL.64 [R1+0x4d8], R4 ;  /* 0x0004d80401007387 */ /* 0x0005e20000100a00 */
[----:B-1----:R-:W-:-:S05]  /*1a8b0*/  IMAD.WIDE R10, R2, 0x4, R16 ;  /* 0x00000004020a7825 */ /* 0x002fca00078e0210 */
[----:B------:R1:W-:Y:S01]  /*1a8c0*/  STL.64 [R1+0x4d0], R10 ;  /* 0x0004d00a01007387 */ /* 0x0003e20000100a00 */
[----:B--2---:R-:W-:-:S04]  /*1a8d0*/  IMAD.WIDE R4, R2, 0x4, R20 ;  /* 0x0000000402047825 */ /* 0x004fc800078e0214 */
[----:B---3--:R-:W-:-:S04]  /*1a8e0*/  IMAD.WIDE R6, R2, 0x4, R18 ;  /* 0x0000000402067825 */ /* 0x008fc800078e0212 */
[C---:B-1----:R-:W-:Y:S01]  /*1a8f0*/  IMAD.WIDE R10, R2.reuse, 0x4, R22 ;  /* 0x00000004020a7825 */ /* 0x042fe200078e0216 */
[----:B------:R1:W-:Y:S04]  /*1a900*/  STL.64 [R1+0x4c8], R6 ;  /* 0x0004c80601007387 */ /* 0x0003e80000100a00 */
[----:B------:R4:W-:Y:S04]  /*1a910*/  STL.64 [R1+0x4c0], R4 ;  /* 0x0004c00401007387 */ /* 0x0009e80000100a00 */
[----:B------:R2:W-:Y:S01]  /*1a920*/  STL.64 [R1+0x4b8], R10 ;  /* 0x0004b80a01007387 */ /* 0x0005e20000100a00 */
[----:B-1----:R-:W-:-:S04]  /*1a930*/  IMAD.WIDE R6, R2, 0x4, R24 ;  /* 0x0000000402067825 */ /* 0x002fc800078e0218 */
[C---:B----4-:R-:W-:Y:S01]  /*1a940*/  IMAD.WIDE R4, R2.reuse, 0x4, R26 ;  /* 0x0000000402047825 */ /* 0x050fe200078e021a */
[----:B------:R1:W-:Y:S03]  /*1a950*/  STL.64 [R1+0x4b0], R6 ;  /* 0x0004b00601007387 */ /* 0x0003e60000100a00 */
[C---:B--2---:R-:W-:Y:S01]  /*1a960*/  IMAD.WIDE R10, R2.reuse, 0x4, R28 ;  /* 0x00000004020a7825 */ /* 0x044fe200078e021c */
[----:B------:R2:W-:Y:S03]  /*1a970*/  STL.64 [R1+0x4a8], R4 ;  /* 0x0004a80401007387 */ /* 0x0005e60000100a00 */
[C---:B------:R-:W-:Y:S01]  /*1a980*/  IMAD.WIDE R12, R2.reuse, 0x4, R34 ;  /* 0x00000004020c7825 */ /* 0x040fe200078e0222 */
[----:B------:R3:W-:Y:S03]  /*1a990*/  STL.64 [R1+0x4a0], R10 ;  /* 0x0004a00a01007387 */ /* 0x0007e60000100a00 */
[----:B-1----:R-:W-:-:S04]  /*1a9a0*/  IMAD.WIDE R6, R2, 0x4, R30 ;  /* 0x0000000402067825 */ /* 0x002fc800078e021e */
[C---:B--2---:R-:W-:Y:S01]  /*1a9b0*/  IMAD.WIDE R4, R2.reuse, 0x4, R32 ;  /* 0x0000000402047825 */ /* 0x044fe200078e0220 */
[----:B------:R1:W-:Y:S03]  /*1a9c0*/  STL.64 [R1+0x498], R6 ;  /* 0x0004980601007387 */ /* 0x0003e60000100a00 */
[C---:B---3--:R-:W-:Y:S01]  /*1a9d0*/  IMAD.WIDE R10, R2.reuse, 0x4, R36 ;  /* 0x00000004020a7825 */ /* 0x048fe200078e0224 */
[----:B------:R2:W-:Y:S04]  /*1a9e0*/  STL.64 [R1+0x488], R12 ;  /* 0x0004880c01007387 */ /* 0x0005e80000100a00 */
[----:B------:R-:W-:Y:S01]  /*1a9f0*/  STL.64 [R1+0x490], R4 ;  /* 0x0004900401007387 */ /* 0x000fe20000100a00 */
[----:B-1----:R-:W-:-:S03]  /*1aa00*/  IMAD.WIDE R6, R2, 0x4, R38 ;  /* 0x0000000402067825 */ /* 0x002fc600078e0226 */
[----:B------:R1:W-:Y:S01]  /*1aa10*/  STL.64 [R1+0x480], R10 ;  /* 0x0004800a01007387 */ /* 0x0003e20000100a00 */
[----:B--2---:R-:W-:-:S03]  /*1aa20*/  IMAD.WIDE R12, R2, 0x4, R42 ;  /* 0x00000004020c7825 */ /* 0x004fc600078e022a */
[----:B------:R-:W-:Y:S04]  /*1aa30*/  STL.64 [R1+0x21a0], R4 ;  /* 0x0021a00401007387 */ /* 0x000fe80000100a00 */
[----:B------:R2:W-:Y:S01]  /*1aa40*/  STL.64 [R1+0x478], R6 ;  /* 0x0004780601007387 */ /* 0x0005e20000100a00 */
[----:B-1----:R-:W-:-:S03]  /*1aa50*/  IMAD.WIDE R10, R2, 0x4, R44 ;  /* 0x00000004020a7825 */ /* 0x002fc600078e022c */
[----:B------:R-:W-:Y:S01]  /*1aa60*/  STL.64 [R1+0x468], R12 ;  /* 0x0004680c01007387 */ /* 0x000fe20000100a00 */
[----:B--2---:R-:W-:-:S04]  /*1aa70*/  IMAD.WIDE R6, R2, 0x4, R40 ;  /* 0x0000000402067825 */ /* 0x004fc800078e0228 */
[C---:B------:R-:W-:Y:S01]  /*1aa80*/  IMAD.WIDE R4, R2.reuse, 0x4, R46 ;  /* 0x0000000402047825 */ /* 0x040fe200078e022e */
[----:B------:R-:W-:Y:S04]  /*1aa90*/  STL.64 [R1+0x470], R6 ;  /* 0x0004700601007387 */ /* 0x000fe80000100a00 */
[----:B------:R1:W-:Y:S04]  /*1aaa0*/  STL.64 [R1+0x460], R10 ;  /* 0x0004600a01007387 */ /* 0x0003e80000100a00 */
[----:B------:R2:W-:Y:S04]  /*1aab0*/  STL.64 [R1+0x21a8], R6 ;  /* 0x0021a80601007387 */ /* 0x0005e80000100a00 */
[----:B------:R3:W-:Y:S01]  /*1aac0*/  STL.64 [R1+0x458], R4 ;  /* 0x0004580401007387 */ /* 0x0007e20000100a00 */
[----:B-1----:R-:W-:-:S04]  /*1aad0*/  IMAD.WIDE R10, R2, 0x4, R50 ;  /* 0x00000004020a7825 */ /* 0x002fc800078e0232 */
[C---:B--2---:R-:W-:Y:S01]  /*1aae0*/  IMAD.WIDE R6, R2.reuse, 0x4, R52 ;  /* 0x0000000402067825 */ /* 0x044fe200078e0234 */
[----:B------:R1:W-:Y:S03]  /*1aaf0*/  STL.64 [R1+0x448], R10 ;  /* 0x0004480a01007387 */ /* 0x0003e60000100a00 */
[C---:B---3--:R-:W-:Y:S01]  /*1ab00*/  IMAD.WIDE R4, R2.reuse, 0x4, R54 ;  /* 0x0000000402047825 */ /* 0x048fe200078e0236 */
[----:B------:R-:W-:Y:S04]  /*1ab10*/  STL.64 [R1+0x450], R244 ;  /* 0x000450f401007387 */ /* 0x000fe80000100a00 */
[----:B------:R2:W-:Y:S01]  /*1ab20*/  STL.64 [R1+0x440], R6 ;  /* 0x0004400601007387 */ /* 0x0005e20000100a00 */
[----:B-1----:R-:W-:-:S03]  /*1ab30*/  IMAD.WIDE R10, R2, 0x4, R58 ;  /* 0x00000004020a7825 */ /* 0x002fc600078e023a */
[----:B------:R-:W-:Y:S04]  /*1ab40*/  STL.64 [R1+0x21b0], R244 ;  /* 0x0021b0f401007387 */ /* 0x000fe80000100a00 */
[----:B------:R1:W-:Y:S01]  /*1ab50*/  STL.64 [R1+0x438], R4 ;  /* 0x0004380401007387 */ /* 0x0003e20000100a00 */
[----:B--2---:R-:W-:-:S03]  /*1ab60*/  IMAD.WIDE R6, R2, 0x4, R60 ;  /* 0x0000000402067825 */ /* 0x004fc600078e023c */
[----:B------:R-:W-:Y:S04]  /*1ab70*/  STL.64 [R1+0x428], R10 ;  /* 0x0004280a01007387 */ /* 0x000fe80000100a00 */
[----:B------:R-:W-:Y:S01]  /*1ab80*/  STL.64 [R1+0x430], R246 ;  /* 0x000430f601007387 */ /* 0x000fe20000100a00 */
[----:B-1----:R-:W-:-:S03]  /*1ab90*/  IMAD.WIDE R4, R2, 0x4, R62 ;  /* 0x0000000402047825 */ /* 0x002fc600078e023e */
[----:B------:R1:W-:Y:S04]  /*1aba0*/  STL.64 [R1+0x420], R6 ;  /* 0x0004200601007387 */ /* 0x0003e80000100a00 */
[----:B------:R-:W-:Y:S04]  /*1abb0*/  STL.64 [R1+0x21b8], R246 ;  /* 0x0021b8f601007387 */ /* 0x000fe80000100a00 */
[----:B------:R2:W-:Y:S01]  /*1abc0*/  STL.64 [R1+0x418], R4 ;  /* 0x0004180401007387 */ /* 0x0005e20000100a00 */
[----:B-1----:R-:W-:-:S04]  /*1abd0*/  IMAD.WIDE R6, R2, 0x4, R66 ;  /* 0x0000000402067825 */ /* 0x002fc800078e0242 */
[C---:B------:R-:W-:Y:S01]  /*1abe0*/  IMAD.WIDE R244, R2.reuse, 0x4, R70 ;  /* 0x0000000402f47825 */ /* 0x040fe200078e0246 */
[----:B------:R-:W-:Y:S03]  /*1abf0*/  STL.64 [R1+0x408], R6 ;  /* 0x0004080601007387 */ /* 0x000fe60000100a00 */
[C---:B--2---:R-:W-:Y:S01]  /*1ac00*/  IMAD.WIDE R4, R2.reuse, 0x4, R68 ;  /* 0x0000000402047825 */ /* 0x044fe200078e0244 */
[----:B------:R-:W-:Y:S04]  /*1ac10*/  STL.64 [R1+0x410], R64 ;  /* 0x0004104001007387 */ /* 0x000fe80000100a00 */
[----:B------:R1:W-:Y:S04]  /*1ac20*/  STL.64 [R1+0x400], R4 ;  /* 0x0004000401007387 */ /* 0x0003e80000100a00 */
[----:B------:R-:W-:Y:S04]  /*1ac30*/  STL.64 [R1+0x21c0], R64 ;  /* 0x0021c04001007387 */ /* 0x000fe80000100a00 */
[----:B------:R-:W-:Y:S01]  /*1ac40*/  STL.64 [R1+0x3f8], R244 ;  /* 0x0003f8f401007387 */ /* 0x000fe20000100a00 */
[----:B-1----:R-:W-:-:S03]  /*1ac50*/  IMAD.WIDE R4, R2, 0x4, R74 ;  /* 0x0000000402047825 */ /* 0x002fc600078e024a */
[----:B------:R-:W-:Y:S04]  /*1ac60*/  STL.64 [R1+0x21c8], R244 ;  /* 0x0021c8f401007387 */ /* 0x000fe80000100a00 */
[----:B------:R1:W-:Y:S01]  /*1ac70*/  STL.64 [R1+0x3e8], R4 ;  /* 0x0003e80401007387 */ /* 0x0003e20000100a00 */
[----:B------:R-:W-:-:S03]  /*1ac80*/  IMAD.WIDE R6, R2, 0x4, R78 ;  /* 0x0000000402067825 */ /* 0x000fc600078e024e */
[----:B------:R-:W-:Y:S01]  /*1ac90*/  STL.64 [R1+0x3f0], R72 ;  /* 0x0003f04801007387 */ /* 0x000fe20000100a00 */
[----:B-1----:R-:W-:-:S05]  /*1aca0*/  IMAD.WIDE R4, R2, 0x4, R76 ;  /* 0x0000000402047825 */ /* 0x002fca00078e024c */
[----:B------:R1:W-:Y:S04]  /*1acb0*/  STL.64 [R1+0x3e0], R4 ;  /* 0x0003e00401007387 */ /* 0x0003e80000100a00 */
[----:B------:R-:W-:Y:S04]  /*1acc0*/  STL.64 [R1+0x21d8], R72 ;  /* 0x0021d84801007387 */ /* 0x000fe80000100a00 */
[----:B------:R-:W-:Y:S01]  /*1acd0*/  STL.64 [R1+0x3d8], R6 ;  /* 0x0003d80601007387 */ /* 0x000fe20000100a00 */
[----:B-1----:R-:W-:-:S03]  /*1ace0*/  IMAD.WIDE R4, R2, 0x4, R82 ;  /* 0x0000000402047825 */ /* 0x002fc600078e0252 */
[----:B------:R1:W-:Y:S04]  /*1acf0*/  STL.64 [R1+0x21e0], R6 ;  /* 0x0021e00601007387 */ /* 0x0003e80000100a00 */
[----:B------:R2:W-:Y:S04]  /*1ad00*/  STL.64 [R1+0x3c8], R4 ;  /* 0x0003c80401007387 */ /* 0x0005e80000100a00 */
[----:B------:R-:W-:Y:S01]  /*1ad10*/  STL.64 [R1+0x3d0], R80 ;  /* 0x0003d05001007387 */ /* 0x000fe20000100a00 */
[----:B-1----:R-:W-:-:S04]  /*1ad20*/  IMAD.WIDE R6, R2, 0x4, R84 ;  /* 0x0000000402067825 */ /* 0x002fc800078e0254 */
[C---:B--2---:R-:W-:Y:S01]  /*1ad30*/  IMAD.WIDE R4, R2.reuse, 0x4, R86 ;  /* 0x0000000402047825 */ /* 0x044fe200078e0256 */
[----:B------:R1:W-:Y:S04]  /*1ad40*/  STL.64 [R1+0x3c0], R6 ;  /* 0x0003c00601007387 */ /* 0x0003e80000100a00 */
[----:B------:R-:W-:Y:S04]  /*1ad50*/  STL.64 [R1+0x21e8], R80 ;  /* 0x0021e85001007387 */ /* 0x000fe80000100a00 */
[----:B------:R-:W-:Y:S01]  /*1ad60*/  STL.64 [R1+0x3b8], R4 ;  /* 0x0003b80401007387 */ /* 0x000fe20000100a00 */
[----:B-1----:R-:W-:-:S03]  /*1ad70*/  IMAD.WIDE R6, R2, 0x4, R90 ;  /* 0x0000000402067825 */ /* 0x002fc600078e025a */
[----:B------:R1:W-:Y:S04]  /*1ad80*/  STL.64 [R1+0x21f0], R4 ;  /* 0x0021f00401007387 */ /* 0x0003e80000100a00 */
[----:B------:R-:W-:Y:S04]  /*1ad90*/  STL.64 [R1+0x3a8], R6 ;  /* 0x0003a80601007387 */ /* 0x000fe80000100a00 */
[----:B------:R-:W-:Y:S01]  /*1ada0*/  STL.64 [R1+0x3b0], R88 ;  /* 0x0003b05801007387 */ /* 0x000fe20000100a00 */
[----:B-1----:R-:W-:-:S05]  /*1adb0*/  IMAD.WIDE R4, R2, 0x4, R92 ;  /* 0x0000000402047825 */ /* 0x002fca00078e025c */
[----:B------:R1:W-:Y:S04]  /*1adc0*/  STL.64 [R1+0x3a0], R4 ;  /* 0x0003a00401007387 */ /* 0x0003e80000100a00 */
[----:B------:R-:W-:Y:S04]  /*1add0*/  STL.64 [R1+0x21f8], R88 ;  /* 0x0021f85801007387 */ /* 0x000fe80000100a00 */
[----:B------:R-:W-:Y:S01]  /*1ade0*/  STL.64 [R1+0x398], R94 ;  /* 0x0003985e01007387 */ /* 0x000fe20000100a00 */
[----:B-1----:R-:W-:-:S03]  /*1adf0*/  IMAD.WIDE R4, R2, 0x4, R98 ;  /* 0x0000000402047825 */ /* 0x002fc600078e0262 */
[----:B------:R-:W-:Y:S04]  /*1ae00*/  STL.64 [R1+0x2200], R94 ;  /* 0x0022005e01007387 */ /* 0x000fe80000100a00 */
[----:B------:R1:W-:Y:S04]  /*1ae10*/  STL.64 [R1+0x388], R4 ;  /* 0x0003880401007387 */ /* 0x0003e80000100a00 */
[----:B------:R-:W-:Y:S04]  /*1ae20*/  STL.64 [R1+0x390], R96 ;  /* 0x0003906001007387 */ /* 0x000fe80000100a00 */
[----:B------:R-:W-:Y:S01]  /*1ae30*/  STL.64 [R1+0x2208], R96 ;  /* 0x0022086001007387 */ /* 0x000fe20000100a00 */
[----:B-1----:R-:W-:-:S05]  /*1ae40*/  IMAD.WIDE R4, R2, 0x4, R100 ;  /* 0x0000000402047825 */ /* 0x002fca00078e0264 */
[----:B------:R-:W-:Y:S04]  /*1ae50*/  STL.64 [R1+0x380], R4 ;  /* 0x0003800401007387 */ /* 0x000fe80000100a00 */
[----:B------:R1:W-:Y:S01]  /*1ae60*/  STL.64 [R1+0x2210], R4 ;  /* 0x0022100401007387 */ /* 0x0003e20000100a00 */
[----:B------:R-:W-:-:S03]  /*1ae70*/  IMAD.WIDE R80, R2, 0x4, R108 ;  /* 0x0000000402507825 */ /* 0x000fc600078e026c */
[----:B------:R-:W-:Y:S04]  /*1ae80*/  STL.64 [R1+0x378], R102 ;  /* 0x0003786601007387 */ /* 0x000fe80000100a00 */
[----:B------:R-:W-:Y:S01]  /*1ae90*/  STL.64 [R1+0x2218], R102 ;  /* 0x0022186601007387 */ /* 0x000fe20000100a00 */
[----:B-1----:R-:W-:-:S05]  /*1aea0*/  IMAD.WIDE R4, R2, 0x4, R106 ;  /* 0x0000000402047825 */ /* 0x002fca00078e026a */
[----:B------:R1:W-:Y:S04]  /*1aeb0*/  STL.64 [R1+0x368], R4 ;  /* 0x0003680401007387 */ /* 0x0003e80000100a00 */
[----:B------:R-:W-:Y:S01]  /*1aec0*/  STL.64 [R1+0x370], R104 ;  /* 0x0003706801007387 */ /* 0x000fe20000100a00 */
[----:B------:R-:W-:-:S03]  /*1aed0*/  IMAD.WIDE R6, R2, 0x4, R116 ;  /* 0x0000000402067825 */ /* 0x000fc600078e0274 */
[----:B------:R-:W-:Y:S01]  /*1aee0*/  STL.64 [R1+0x2220], R104 ;  /* 0x0022206801007387 */ /* 0x000fe20000100a00 */
[----:B-1----:R-:W-:-:S03]  /*1aef0*/  IMAD.WIDE R4, R2, 0x4, R114 ;  /* 0x0000000402047825 */ /* 0x002fc600078e0272 */
        /* <DEDUP_REMOVED lines=9> */
[----:B------:R-:W2:Y:S04]  /*1af90*/  LDL.LU.64 R46, [R1+0x280] ;  /* 0x00028000012e7983 */ /* 0x000ea80000300a00 */
[----:B------:R-:W3:Y:S01]  /*1afa0*/  LDL.LU.64 R30, [R1+0x288] ;  /* 0x00028800011e7983 */ /* 0x000ee20000300a00 */
[----:B-1----:R-:W-:-:S05]  /*1afb0*/  IMAD.WIDE R4, R2, 0x4, R122 ;  /* 0x0000000402047825 */ /* 0x002fca00078e027a */
[----:B------:R-:W-:Y:S04]  /*1afc0*/  STL.64 [R1+0x260], R4 ;  /* 0x0002600401007387 */ /* 0x000fe80000100a00 */
[----:B------:R-:W4:Y:S04]  /*1afd0*/  LDL.LU.64 R44, [R1+0x290] ;  /* 0x00029000012c7983 */ /* 0x000f280000300a00 */
[----:B------:R-:W4:Y:S01]  /*1afe0*/  LDL.LU.64 R38, [R1+0x298] ;  /* 0x0002980001267983 */ /* 0x000f220000300a00 */
[----:B------:R-:W-:-:S03]  /*1aff0*/  IMAD.WIDE R118, R2, 0x4, R118 ;  /* 0x0000000402767825 */ /* 0x000fc600078e0276 */
[----:B------:R-:W4:Y:S04]  /*1b000*/  LDL.LU.64 R242, [R1+0x2a0] ;  /* 0x0002a00001f27983 */ /* 0x000f280000300a00 */
[----:B------:R-:W4:Y:S01]  /*1b010*/  LDL.LU.64 R240, [R1+0x2a8] ;  /* 0x0002a80001f07983 */ /* 0x000f220000300a00 */
[----:B------:R-:W-:-:S03]  /*1b020*/  IMAD.WIDE R120, R2, 0x4, R120 ;  /* 0x0000000402787825 */ /* 0x000fc600078e0278 */
[----:B------:R-:W4:Y:S04]  /*1b030*/  LDL.LU.64 R60, [R1+0x2b0] ;  /* 0x0002b000013c7983 */ /* 0x000f280000300a00 */
[----:B------:R-:W4:Y:S04]  /*1b040*/  LDL.LU.64 R42, [R1+0x2b8] ;  /* 0x0002b800012a7983 */ /* 0x000f280000300a00 */
[----:B------:R-:W4:Y:S01]  /*1b050*/  LDL.LU.64 R32, [R1+0x2c0] ;  /* 0x0002c00001207983 */ /* 0x000f220000300a00 */
[----:B------:R-:W-:-:S03]  /*1b060*/  IMAD.WIDE R72, R2, 0x4, R124 ;  /* 0x0000000402487825 */ /* 0x000fc600078e027c */
[----:B------:R-:W4:Y:S04]  /*1b070*/  LDL.LU.64 R66, [R1+0x2c8] ;  /* 0x0002c80001427983 */ /* 0x000f280000300a00 */
[----:B------:R-:W4:Y:S01]  /*1b080*/  LDL.LU.64 R58, [R1+0x2d0] ;  /* 0x0002d000013a7983 */ /* 0x000f220000300a00 */
[----:B------:R-:W-:-:S03]  /*1b090*/  IMAD.WIDE R126, R2, 0x4, R126 ;  /* 0x00000004027e7825 */ /* 0x000fc600078e027e */
[----:B------:R-:W4:Y:S04]  /*1b0a0*/  LDL.LU.64 R40, [R1+0x2d8] ;  /* 0x0002d80001287983 */ /* 0x000f280000300a00 */
[----:B------:R-:W-:Y:S04]  /*1b0b0*/  STL.64 [R1+0x270], R118 ;  /* 0x0002707601007387 */ /* 0x000fe80000100a00 */
[----:B------:R-:W-:Y:S04]  /*1b0c0*/  STL.64 [R1+0x2248], R118 ;  /* 0x0022487601007387 */ /* 0x000fe80000100a00 */
[----:B------:R-:W-:Y:S01]  /*1b0d0*/  STL.64 [R1+0x268], R120 ;  /* 0x0002687801007387 */ /* 0x000fe20000100a00 */
[----:B------:R-:W-:-:S03]  /*1b0e0*/  IMAD.WIDE R128, R2, 0x4, R128 ;  /* 0x0000000402807825 */ /* 0x000fc600078e0280 */
[----:B------:R1:W-:Y:S01]  /*1b0f0*/  STL.64 [R1+0x2250], R120 ;  /* 0x0022507801007387 */ /* 0x0003e20000100a00 */
[----:B------:R-:W-:-:S03]  /*1b100*/  IMAD.WIDE R250, R2, 0x4, R132 ;  /* 0x0000000402fa7825 */ /* 0x000fc600078e0284 */
[----:B------:R-:W-:Y:S04]  /*1b110*/  STL.64 [R1+0x258], R72 ;  /* 0x0002584801007387 */ /* 0x000fe80000100a00 */
[----:B------:R4:W-:Y:S01]  /*1b120*/  STL.64 [R1+0x2258], R72 ;  /* 0x0022584801007387 */ /* 0x0009e20000100a00 */
[----:B-1----:R-:W-:-:S03]  /*1b130*/  IMAD.WIDE R120, R2, 0x4, R130 ;  /* 0x0000000402787825 */ /* 0x002fc600078e0282 */
[----:B------:R-:W-:Y:S04]  /*1b140*/  STL.64 [R1+0x250], R126 ;  /* 0x0002507e01007387 */ /* 0x000fe80000100a00 */
[----:B------:R-:W-:Y:S01]  /*1b150*/  STL.64 [R1+0x2260], R126 ;  /* 0x0022607e01007387 */ /* 0x000fe20000100a00 */
[----:B------:R-:W-:-:S03]  /*1b160*/  IMAD.WIDE R28, R2, 0x4, R138 ;  /* 0x00000004021c7825 */ /* 0x000fc600078e028a */
        /* <DEDUP_REMOVED lines=18> */
[----:B------:R1:W-:Y:S01]  /*1b290*/  STL.64 [R1+0x2280], R26 ;  /* 0x0022801a01007387 */ /* 0x0003e20000100a00 */
[----:B------:R-:W-:-:S03]  /*1b2a0*/  IMAD.WIDE R12, R2, 0x4, R154 ;  /* 0x00000004020c7825 */ /* 0x000fc600078e029a */
[----:B------:R1:W-:Y:S01]  /*1b2b0*/  STL.64 [R1+0x2288], R24 ;  /* 0x0022881801007387 */ /* 0x0003e20000100a00 */
[----:B------:R-:W-:-:S03]  /*1b2c0*/  IMAD.WIDE R10, R2, 0x4, R156 ;  /* 0x00000004020a7825 */ /* 0x000fc600078e029c */
[----:B------:R-:W-:Y:S01]  /*1b2d0*/  STL.64 [R1+0x228], R136 ;  /* 0x0002288801007387 */ /* 0x000fe20000100a00 */
[----:B------:R-:W-:-:S03]  /*1b2e0*/  IMAD.WIDE R158, R2, 0x4, R158 ;  /* 0x00000004029e7825 */ /* 0x000fc600078e029e */
[----:B------:R-:W-:Y:S04]  /*1b2f0*/  STL.64 [R1+0x2290], R136 ;  /* 0x0022908801007387 */ /* 0x000fe80000100a00 */
[----:B------:R1:W-:Y:S01]  /*1b300*/  STL.64 [R1+0x2298], R22 ;  /* 0x0022981601007387 */ /* 0x0003e20000100a00 */
[----:B------:R-:W-:-:S03]  /*1b310*/  IMAD.WIDE R162, R2, 0x4, R162 ;  /* 0x0000000402a27825 */ /* 0x000fc600078e02a2 */
[----:B------:R-:W-:Y:S04]  /*1b320*/  STL.64 [R1+0x22b0], R20 ;  /* 0x0022b01401007387 */ /* 0x000fe80000100a00 */
[----:B------:R-:W-:Y:S01]  /*1b330*/  STL.64 [R1+0x22b8], R18 ;  /* 0x0022b81201007387 */ /* 0x000fe20000100a00 */
        /* <DEDUP_REMOVED lines=25> */
[----:B------:R-:W-:Y:S01]  /*1b4d0*/  STL.64 [R1+0x1f8], R168 ;  /* 0x0001f8a801007387 */ /* 0x000fe20000100a00 */
[----:B------:R-:W-:-:S03]  /*1b4e0*/  IMAD.WIDE R140, R2, 0x4, R180 ;  /* 0x00000004028c7825 */ /* 0x000fc600078e02b4 */
[----:B------:R1:W-:Y:S01]  /*1b4f0*/  STL.64 [R1+0x2310], R168 ;  /* 0x002310a801007387 */ /* 0x0003e20000100a00 */
        /* <DEDUP_REMOVED lines=55> */
[----:B------:R-:W-:Y:S04]  /*1b870*/  STL.64 [R1+0x128], R122 ;  /* 0x0001287a01007387 */ /* 0x000fe80000100a00 */
[----:B------:R-:W-:Y:S04]  /*1b880*/  STL.64 [R1+0x120], R78 ;  /* 0x0001204e01007387 */ /* 0x000fe80000100a00 */
[----:B------:R-:W-:Y:S04]  /*1b890*/  STL.64 [R1+0x110], R94 ;  /* 0x0001105e01007387 */ /* 0x000fe80000100a00 */
[----:B------:R-:W-:Y:S04]  /*1b8a0*/  STL.64 [R1+0x118], R50 ;  /* 0x0001183201007387 */ /* 0x000fe80000100a00 */
[----:B------:R-:W-:Y:S01]  /*1b8b0*/  STL.64 [R1+0x108], R244 ;  /* 0x000108f401007387 */ /* 0x000fe20000100a00 */
[----:B---3--:R-:W-:-:S03]  /*1b8c0*/  IMAD.WIDE R80, R2, 0x4, R30 ;  /* 0x0000000402507825 */ /* 0x008fc600078e021e */
[----:B------:R-:W-:Y:S04]  /*1b8d0*/  STL.64 [R1+0x100], R76 ;  /* 0x0001004c01007387 */ /* 0x000fe80000100a00 */
[----:B------:R-:W-:Y:S04]  /*1b8e0*/  STL.64 [R1+0xf0], R88 ;  /* 0x0000f05801007387 */ /* 0x000fe80000100a00 */
[----:B------:R-:W-:Y:S04]  /*1b8f0*/  STL.64 [R1+0xf8], R48 ;  /* 0x0000f83001007387 */ /* 0x000fe80000100a00 */
[----:B------:R-:W-:Y:S04]  /*1b900*/  STL.64 [R1+0xe8], R246 ;  /* 0x0000e8f601007387 */ /* 0x000fe80000100a00 */
[----:B------:R-:W3:Y:S01]  /*1b910*/  LDL.LU.64 R30, [R1+0x2e0] ;  /* 0x0002e000011e7983 */ /* 0x000ee20000300a00 */
[----:B------:R-:W-:-:S04]  /*1b920*/  IMAD.WIDE R74, R2, 0x4, R238 ;  /* 0x00000004024a7825 */ /* 0x000fc800078e02ee */
[C---:B--2---:R-:W-:Y:S01]  /*1b930*/  IMAD.WIDE R46, R2.reuse, 0x4, R46 ;  /* 0x00000004022e7825 */ /* 0x044fe200078e022e */
[----:B------:R-:W-:Y:S03]  /*1b940*/  STL.64 [R1+0xe0], R74 ;  /* 0x0000e04a01007387 */ /* 0x000fe60000100a00 */
[C---:B----4-:R-:W-:Y:S01]  /*1b950*/  IMAD.WIDE R116, R2.reuse, 0x4, R44 ;  /* 0x0000000402747825 */ /* 0x050fe200078e022c */
[----:B------:R-:W2:Y:S03]  /*1b960*/  LDL.LU.64 R62, [R1+0x2e8] ;  /* 0x0002e800013e7983 */ /* 0x000ea60000300a00 */
[C---:B------:R-:W-:Y:S01]  /*1b970*/  IMAD.WIDE R70, R2.reuse, 0x4, R38 ;  /* 0x0000000402467825 */ /* 0x040fe200078e0226 */
[----:B------:R-:W-:Y:S03]  /*1b980*/  STL.64 [R1+0xd0], R80 ;  /* 0x0000d05001007387 */ /* 0x000fe60000100a00 */
[C---:B------:R-:W-:Y:S01]  /*1b990*/  IMAD.WIDE R44, R2.reuse, 0x4, R242 ;  /* 0x00000004022c7825 */ /* 0x040fe200078e02f2 */
[----:B------:R-:W-:Y:S03]  /*1b9a0*/  STL.64 [R1+0xd8], R46 ;  /* 0x0000d82e01007387 */ /* 0x000fe60000100a00 */
[C---:B------:R-:W-:Y:S01]  /*1b9b0*/  IMAD.WIDE R72, R2.reuse, 0x4, R240 ;  /* 0x0000000402487825 */ /* 0x040fe200078e02f0 */
[----:B------:R-:W4:Y:S04]  /*1b9c0*/  LDL.LU.64 R38, [R1+0x2f0] ;  /* 0x0002f00001267983 */ /* 0x000f280000300a00 */
[----:B------:R-:W4:Y:S01]  /*1b9d0*/  LDL.LU.64 R242, [R1+0x2f8] ;  /* 0x0002f80001f27983 */ /* 0x000f220000300a00 */
[----:B------:R-:W-:-:S03]  /*1b9e0*/  IMAD.WIDE R114, R2, 0x4, R60 ;  /* 0x0000000402727825 */ /* 0x000fc600078e023c */
[----:B------:R-:W-:Y:S01]  /*1b9f0*/  STL.64 [R1+0xc8], R116 ;  /* 0x0000c87401007387 */ /* 0x000fe20000100a00 */
[----:B------:R-:W-:-:S03]  /*1ba00*/  IMAD.WIDE R68, R2, 0x4, R42 ;  /* 0x0000000402447825 */ /* 0x000fc600078e022a */
[----:B------:R-:W4:Y:S04]  /*1ba10*/  LDL.LU.64 R240, [R1+0x300] ;  /* 0x0003000001f07983 */ /* 0x000f280000300a00 */
[----:B------:R-:W-:Y:S01]  /*1ba20*/  STL.64 [R1+0xc0], R70 ;  /* 0x0000c04601007387 */ /* 0x000fe20000100a00 */
[----:B------:R-:W-:-:S03]  /*1ba30*/  IMAD.WIDE R42, R2, 0x4, R32 ;  /* 0x00000004022a7825 */ /* 0x000fc600078e0220 */
[----:B------:R-:W4:Y:S04]  /*1ba40*/  LDL.LU.64 R100, [R1+0x308] ;  /* 0x0003080001647983 */ /* 0x000f280000300a00 */
[----:B------:R-:W-:Y:S01]  /*1ba50*/  STL.64 [R1+0xb0], R72 ;  /* 0x0000b04801007387 */ /* 0x000fe20000100a00 */
[----:B-1----:R-:W-:-:S03]  /*1ba60*/  IMAD.WIDE R26, R2, 0x4, R66 ;  /* 0x00000004021a7825 */ /* 0x002fc600078e0242 */
[----:B------:R-:W-:Y:S04]  /*1ba70*/  STL.64 [R1+0xb8], R44 ;  /* 0x0000b82c01007387 */ /* 0x000fe80000100a00 */
[----:B------:R-:W4:Y:S04]  /*1ba80*/  LDL.LU.64 R60, [R1+0x310] ;  /* 0x00031000013c7983 */ /* 0x000f280000300a00 */
[----:B------:R-:W4:Y:S01]  /*1ba90*/  LDL.LU.64 R32, [R1+0x318] ;  /* 0x0003180001207983 */ /* 0x000f220000300a00 */
[----:B------:R-:W-:-:S03]  /*1baa0*/  IMAD.WIDE R108, R2, 0x4, R58 ;  /* 0x00000004026c7825 */ /* 0x000fc600078e023a */
[----:B------:R-:W-:Y:S04]  /*1bab0*/  STL.64 [R1+0xa8], R114 ;  /* 0x0000a87201007387 */ /* 0x000fe80000100a00 */
[----:B------:R-:W-:Y:S01]  /*1bac0*/  STL.64 [R1+0xa0], R68 ;  /* 0x0000a04401007387 */ /* 0x000fe20000100a00 */
[----:B------:R-:W-:-:S03]  /*1bad0*/  IMAD.WIDE R66, R2, 0x4, R40 ;  /* 0x0000000402427825 */ /* 0x000fc600078e0228 */
[----:B------:R-:W4:Y:S04]  /*1bae0*/  LDL.LU.64 R6, [R1+0x328] ;  /* 0x0003280001067983 */ /* 0x000f280000300a00 */
[----:B------:R-:W4:Y:S04]  /*1baf0*/  LDL.LU.64 R98, [R1+0x330] ;  /* 0x0003300001627983 */ /* 0x000f280000300a00 */
[----:B------:R-:W4:Y:S04]  /*1bb00*/  LDL.LU.64 R58, [R1+0x338] ;  /* 0x00033800013a7983 */ /* 0x000f280000300a00 */
[----:B------:R1:W-:Y:S04]  /*1bb10*/  STL.64 [R1+0x90], R26 ;  /* 0x0000901a01007387 */ /* 0x0003e80000100a00 */
[----:B------:R-:W-:Y:S01]  /*1bb20*/  STL.64 [R1+0x98], R42 ;  /* 0x0000982a01007387 */ /* 0x000fe20000100a00 */
[----:B---3--:R-:W-:-:S03]  /*1bb30*/  IMAD.WIDE R40, R2, 0x4, R30 ;  /* 0x0000000402287825 */ /* 0x008fc600078e021e */
[----:B------:R-:W3:Y:S04]  /*1bb40*/  LDL.LU.64 R30, [R1+0x340] ;  /* 0x00034000011e7983 */ /* 0x000ee80000300a00 */
[----:B------:R-:W-:Y:S04]  /*1bb50*/  STL.64 [R1+0x88], R108 ;  /* 0x0000886c01007387 */ /* 0x000fe80000100a00 */
[----:B------:R-:W3:Y:S04]  /*1bb60*/  LDL.LU.64 R4, [R1+0x738] ;  /* 0x0007380001047983 */ /* 0x000ee80000300a00 */
[----:B------:R-:W3:Y:S01]  /*1bb70*/  LDL.LU.64 R64, [R1+0x748] ;  /* 0x0007480001407983 */ /* 0x000ee20000300a00 */
[----:B--2---:R-:W-:-:S03]  /*1bb80*/  IMAD.WIDE R24, R2, 0x4, R62 ;  /* 0x0000000402187825 */ /* 0x004fc600078e023e */
[----:B------:R-:W-:Y:S01]  /*1bb90*/  STL.64 [R1+0x80], R66 ;  /* 0x0000804201007387 */ /* 0x000fe20000100a00 */
[----:B----4-:R-:W-:-:S04]  /*1bba0*/  IMAD.WIDE R106, R2, 0x4, R38 ;  /* 0x00000004026a7825 */ /* 0x010fc800078e0226 */
[C---:B------:R-:W-:Y:S02]  /*1bbb0*/  IMAD.WIDE R62, R2.reuse, 0x4, R242 ;  /* 0x00000004023e7825 */ /* 0x040fe400078e02f2 */
[----:B------:R-:W2:Y:S04]  /*1bbc0*/  LDL.LU.64 R242, [R1+0x758] ;  /* 0x0007580001f27983 */ /* 0x000ea80000300a00 */
[----:B------:R4:W-:Y:S01]  /*1bbd0*/  STL.64 [R1+0x70], R24 ;  /* 0x0000701801007387 */ /* 0x0009e20000100a00 */
[----:B------:R-:W-:-:S03]  /*1bbe0*/  IMAD.WIDE R38, R2, 0x4, R240 ;  /* 0x0000000402267825 */ /* 0x000fc600078e02f0 */
[----:B------:R-:W-:Y:S04]  /*1bbf0*/  STL.64 [R1+0x78], R40 ;  /* 0x0000782801007387 */ /* 0x000fe80000100a00 */
[----:B------:R-:W4:Y:S01]  /*1bc00*/  LDL.LU.64 R240, [R1+0x760] ;  /* 0x0007600001f07983 */ /* 0x000f220000300a00 */
[----:B------:R-:W-:-:S03]  /*1bc10*/  IMAD.WIDE R22, R2, 0x4, R100 ;  /* 0x0000000402167825 */ /* 0x000fc600078e0264 */
[----:B------:R-:W2:Y:S04]  /*1bc20*/  LDL.LU.64 R28, [R1+0x768] ;  /* 0x00076800011c7983 */ /* 0x000ea80000300a00 */
[----:B------:R-:W4:Y:S04]  /*1bc30*/  LDL.LU.64 R250, [R1+0x770] ;  /* 0x0007700001fa7983 */ /* 0x000f280000300a00 */
[----:B------:R-:W-:Y:S01]  /*1bc40*/  STL.64 [R1+0x68], R106 ;  /* 0x0000686a01007387 */ /* 0x000fe20000100a00 */
[----:B------:R-:W-:-:S03]  /*1bc50*/  IMAD.WIDE R100, R2, 0x4, R60 ;  /* 0x0000000402647825 */ /* 0x000fc600078e023c */
[----:B------:R-:W-:Y:S01]  /*1bc60*/  STL.64 [R1+0x60], R62 ;  /* 0x0000603e01007387 */ /* 0x000fe20000100a00 */
[----:B------:R-:W-:-:S03]  /*1bc70*/  IMAD.WIDE R60, R2, 0x4, R32 ;  /* 0x00000004023c7825 */ /* 0x000fc600078e0220 */
[----:B------:R-:W4:Y:S01]  /*1bc80*/  LDL.LU.64 R128, [R1+0x778] ;  /* 0x0007780001807983 */ /* 0x000f220000300a00 */
[----:B------:R-:W-:-:S03]  /*1bc90*/  IMAD.WIDE R32, R2, 0x4, R8 ;  /* 0x0000000402207825 */ /* 0x000fc600078e0208 */
[----:B------:R1:W-:Y:S04]  /*1bca0*/  STL.64 [R1+0x50], R22 ;  /* 0x0000501601007387 */ /* 0x0003e80000100a00 */
[----:B------:R-:W-:Y:S01]  /*1bcb0*/  STL.64 [R1+0x58], R38 ;  /* 0x0000582601007387 */ /* 0x000fe20000100a00 */
[----:B------:R-:W-:-:S03]  /*1bcc0*/  IMAD.WIDE R6, R2, 0x4, R6 ;  /* 0x0000000402067825 */ /* 0x000fc600078e0206 */
[----:B------:R-:W4:Y:S01]  /*1bcd0*/  LDL.LU.64 R8, [R1+0x2340] ;  /* 0x0023400001087983 */ /* 0x000f220000300a00 */
[----:B------:R-:W-:-:S03]  /*1bce0*/  IMAD.WIDE R98, R2, 0x4, R98 ;  /* 0x0000000402627825 */ /* 0x000fc600078e0262 */
[----:B------:R-:W-:Y:S01]  /*1bcf0*/  STL.64 [R1+0x48], R100 ;  /* 0x0000486401007387 */ /* 0x000fe20000100a00 */
[----:B------:R-:W-:-:S03]  /*1bd00*/  IMAD.WIDE R58, R2, 0x4, R58 ;  /* 0x00000004023a7825 */ /* 0x000fc600078e023a */
[----:B------:R-:W-:Y:S04]  /*1bd10*/  STL.64 [R1+0x40], R60 ;  /* 0x0000403c01007387 */ /* 0x000fe80000100a00 */
[----:B------:R-:W4:Y:S04]  /*1bd20*/  LDL.LU.64 R120, [R1+0x780] ;  /* 0x0007800001787983 */ /* 0x000f280000300a00 */
[----:B------:R1:W-:Y:S04]  /*1bd30*/  STL.64 [R1+0x30], R6 ;  /* 0x0000300601007387 */ /* 0x0003e80000100a00 */
[----:B------:R-:W-:Y:S04]  /*1bd40*/  STL.64 [R1+0x38], R32 ;  /* 0x0000382001007387 */ /* 0x000fe80000100a00 */
[----:B------:R-:W-:Y:S04]  /*1bd50*/  STL.64 [R1+0x28], R98 ;  /* 0x0000286201007387 */ /* 0x000fe80000100a00 */
[----:B------:R-:W-:Y:S01]  /*1bd60*/  STL.64 [R1+0x20], R58 ;  /* 0x0000203a01007387 */ /* 0x000fe20000100a00 */
[----:B---3--:R-:W-:-:S04]  /*1bd70*/  IMAD.WIDE R30, R2, 0x4, R30 ;  /* 0x00000004021e7825 */ /* 0x008fc800078e021e */
[----:B------:R-:W-:-:S05]  /*1bd80*/  IMAD.WIDE R4, R2, 0x4, R4 ;  /* 0x0000000402047825 */ /* 0x000fca00078e0204 */
[----:B------:R3:W-:Y:S04]  /*1bd90*/  STL.64 [R1+0x10], R4 ;  /* 0x0000100401007387 */ /* 0x0007e80000100a00 */
[----:B------:R-:W-:Y:S04]  /*1bda0*/  STL.64 [R1+0x18], R30 ;  /* 0x0000181e01007387 */ /* 0x000fe80000100a00 */
[----:B------:R-:W3:Y:S01]  /*1bdb0*/  LDL.LU.64 R126, [R1+0x788] ;  /* 0x00078800017e7983 */ /* 0x000ee20000300a00 */
[----:B------:R-:W-:-:S05]  /*1bdc0*/  IMAD.WIDE R64, R2, 0x4, R64 ;  /* 0x0000000402407825 */ /* 0x000fca00078e0240 */
[----:B------:R1:W-:Y:S04]  /*1bdd0*/  STL.64 [R1+0x8], R64 ;  /* 0x0000084001007387 */ /* 0x0003e80000100a00 */
[----:B------:R-:W3:Y:S04]  /*1bde0*/  LDL.LU.64 R168, [R1+0x790] ;  /* 0x0007900001a87983 */ /* 0x000ee80000300a00 */
        /* <DEDUP_REMOVED lines=17> */
[----:B------:R-:W3:Y:S01]  /*1bf00*/  LDL.LU.64 R146, [R1+0x830] ;  /* 0x0008300001927983 */ /* 0x000ee20000300a00 */
[----:B--2---:R-:W-:-:S03]  /*1bf10*/  IMAD.WIDE R238, R2, 0x4, R28 ;  /* 0x0000000402ee7825 */ /* 0x004fc600078e021c */
[----:B------:R-:W2:Y:S01]  /*1bf20*/  LDL.LU.64 R144, [R1+0x838] ;  /* 0x0008380001907983 */ /* 0x000ea20000300a00 */
[----:B----4-:R-:W-:-:S03]  /*1bf30*/  IMAD.WIDE R236, R2, 0x4, R250 ;  /* 0x0000000402ec7825 */ /* 0x010fc600078e02fa */
[----:B------:R-:W4:Y:S01]  /*1bf40*/  LDL.LU.64 R136, [R1+0x840] ;  /* 0x0008400001887983 */ /* 0x000f220000300a00 */
[----:B------:R-:W-:-:S03]  /*1bf50*/  IMAD.WIDE R234, R2, 0x4, R128 ;  /* 0x0000000402ea7825 */ /* 0x000fc600078e0280 */
[----:B------:R-:W4:Y:S01]  /*1bf60*/  LDL.LU.64 R142, [R1+0x850] ;  /* 0x00085000018e7983 */ /* 0x000f220000300a00 */
[----:B------:R-:W-:-:S03]  /*1bf70*/  IMAD.WIDE R232, R2, 0x4, R120 ;  /* 0x0000000402e87825 */ /* 0x000fc600078e0278 */
[----:B------:R-:W4:Y:S01]  /*1bf80*/  LDL.LU.64 R134, [R1+0x848] ;  /* 0x0008480001867983 */ /* 0x000f220000300a00 */
[----:B------:R-:W-:-:S03]  /*1bf90*/  IMAD.WIDE R182, R2, 0x4, R248 ;  /* 0x0000000402b67825 */ /* 0x000fc600078e02f8 */
[----:B------:R-:W2:Y:S04]  /*1bfa0*/  LDL.LU.64 R28, [R1+0x858] ;  /* 0x00085800011c7983 */ /* 0x000ea80000300a00 */
[----:B------:R-:W4:Y:S04]  /*1bfb0*/  LDL.64 R250, [R1+0x888] ;  /* 0x0008880001fa7983 */ /* 0x000f280000100a00 */
[----:B------:R-:W4:Y:S04]  /*1bfc0*/  LDL.64 R128, [R1+0x868] ;  /* 0x0008680001807983 */ /* 0x000f280000100a00 */
[----:B------:R-:W4:Y:S01]  /*1bfd0*/  LDL.64 R120, [R1+0x728] ;  /* 0x0007280001787983 */ /* 0x000f220000100a00 */
[----:B---3--:R-:W-:-:S03]  /*1bfe0*/  IMAD.WIDE R230, R2, 0x4, R126 ;  /* 0x0000000402e67825 */ /* 0x008fc600078e027e */
[----:B------:R-:W3:Y:S04]  /*1bff0*/  LDL.64 R126, [R1+0x708] ;  /* 0x00070800017e7983 */ /* 0x000ee80000100a00 */
[----:B------:R-:W2:Y:S01]  /*1c000*/  LDL.LU.64 R248, [R1+0x2338] ;  /* 0x0023380001f87983 */ /* 0x000ea20000300a00 */
[----:B------:R-:W-:-:S04]  /*1c010*/  IMAD.WIDE R228, R2, 0x4, R168 ;  /* 0x0000000402e47825 */ /* 0x000fc800078e02a8 */
[----:B------:R-:W-:-:S04]  /*1c020*/  IMAD.WIDE R226, R2, 0x4, R170 ;  /* 0x0000000402e27825 */ /* 0x000fc800078e02aa */
[C---:B--2---:R-:W-:Y:S02]  /*1c030*/  IMAD.WIDE R204, R2.reuse, 0x4, R248 ;  /* 0x0000000402cc7825 */ /* 0x044fe400078e02f8 */
[----:B------:R-:W4:Y:S04]  /*1c040*/  LDL.LU.64 R248, [R1+0x2330] ;  /* 0x0023300001f87983 */ /* 0x000f280000300a00 */
[----:B------:R-:W2:Y:S01]  /*1c050*/  LDL.64 R118, [R1+0x6e8] ;  /* 0x0006e80001767983 */ /* 0x000ea20000100a00 */
[----:B------:R-:W-:-:S03]  /*1c060*/  IMAD.WIDE R224, R2, 0x4, R166 ;  /* 0x0000000402e07825 */ /* 0x000fc600078e02a6 */
        /* <DEDUP_REMOVED lines=22> */
[----:B------:R-:W2:Y:S04]  /*1c1d0*/  LDL.64 R14, [R1+0x568] ;  /* 0x00056800010e7983 */ /* 0x000ea80000100a00 */
[----:B------:R-:W2:Y:S04]  /*1c1e0*/  LDL.64 R16, [R1+0x548] ;  /* 0x0005480001107983 */ /* 0x000ea80000100a00 */
[----:B------:R-:W2:Y:S04]  /*1c1f0*/  LDL.64 R18, [R1+0x528] ;  /* 0x0005280001127983 */ /* 0x000ea80000100a00 */
[----:B------:R-:W2:Y:S04]  /*1c200*/  LDL.64 R20, [R1+0x508] ;  /* 0x0005080001147983 */ /* 0x000ea80000100a00 */
[----:B------:R-:W2:Y:S04]  /*1c210*/  LDL.64 R28, [R1+0x4e8] ;  /* 0x0004e800011c7983 */ /* 0x000ea80000100a00 */
[----:B----4-:R-:W-:Y:S04]  /*1c220*/  LDGSTS.E [R248+0x20000], desc[UR4][R250.64], P0 ;  /* 0x20000000faf87fae */ /* 0x010fe80008121844 */
[----:B------:R-:W-:Y:S04]  /*1c230*/  LDGSTS.E [R248+0x20400], desc[UR4][R128.64], P0 ;  /* 0x2040000080f87fae */ /* 0x000fe80008121844 */
[----:B------:R-:W-:Y:S01]  /*1c240*/  LDGSTS.E [R248+0x20800], desc[UR4][R120.64], P0 ;  /* 0x2080000078f87fae */ /* 0x000fe20008121844 */
[----:B------:R-:W-:-:S03]  /*1c250*/  IMAD.WIDE R190, R2, 0x4, R156 ;  /* 0x0000000402be7825 */ /* 0x000fc600078e029c */
[----:B---3--:R-:W-:Y:S01]  /*1c260*/  LDGSTS.E [R248+0x20c00], desc[UR4][R126.64], P0 ;  /* 0x20c000007ef87fae */ /* 0x008fe20008121844 */
[----:B------:R-:W-:-:S03]  /*1c270*/  IMAD.WIDE R194, R2, 0x4, R154 ;  /* 0x0000000402c27825 */ /* 0x000fc600078e029a */
[----:B------:R-:W3:Y:S04]  /*1c280*/  LDL.64 R156, [R1+0x4a8] ;  /* 0x0004a800019c7983 */ /* 0x000ee80000100a00 */
[----:B------:R-:W4:Y:S01]  /*1c290*/  LDL.64 R120, [R1+0x4c8] ;  /* 0x0004c80001787983 */ /* 0x000f220000100a00 */
[----:B------:R-:W-:-:S03]  /*1c2a0*/  IMAD.WIDE R198, R2, 0x4, R152 ;  /* 0x0000000402c67825 */ /* 0x000fc600078e0298 */
[----:B------:R-:W3:Y:S01]  /*1c2b0*/  LDL.64 R154, [R1+0x488] ;  /* 0x00048800019a7983 */ /* 0x000ee20000100a00 */
        /* <DEDUP_REMOVED lines=13> */
[----:B------:R-:W3:Y:S04]  /*1c390*/  LDL.64 R142, [R1+0x3a8] ;  /* 0x0003a800018e7983 */ /* 0x000ee80000100a00 */
[----:B------:R-:W3:Y:S04]  /*1c3a0*/  LDL.64 R134, [R1+0x388] ;  /* 0x0003880001867983 */ /* 0x000ee80000100a00 */
[----:B------:R-:W3:Y:S04]  /*1c3b0*/  LDL.64 R250, [R1+0x368] ;  /* 0x0003680001fa7983 */ /* 0x000ee80000100a00 */
[----:B------:R-:W3:Y:S04]  /*1c3c0*/  LDL.64 R128, [R1+0x348] ;  /* 0x0003480001807983 */ /* 0x000ee80000100a00 */
[----:B------:R-:W3:Y:S04]  /*1c3d0*/  LDL.64 R126, [R1+0x260] ;  /* 0x00026000017e7983 */ /* 0x000ee80000100a00 */
[----:B--2---:R-:W-:Y:S04]  /*1c3e0*/  LDGSTS.E [R248+0x21000], desc[UR4][R118.64], P0 ;  /* 0x2100000076f87fae */ /* 0x004fe80008121844 */
[----:B------:R-:W-:Y:S04]  /*1c3f0*/  LDGSTS.E [R248+0x21400], desc[UR4][R174.64], P0 ;  /* 0x21400000aef87fae */ /* 0x000fe80008121844 */
[----:B------:R-:W-:Y:S04]  /*1c400*/  LDGSTS.E [R248+0x21800], desc[UR4][R172.64], P0 ;  /* 0x21800000acf87fae */ /* 0x000fe80008121844 */
[----:B------:R-:W2:Y:S04]  /*1c410*/  LDL.LU.64 R118, [R1+0x2328] ;  /* 0x0023280001767983 */ /* 0x000ea80000300a00 */
[----:B------:R-:W2:Y:S04]  /*1c420*/  LDL.LU.64 R174, [R1+0x2320] ;  /* 0x0023200001ae7983 */ /* 0x000ea80000300a00 */
[----:B------:R-:W2:Y:S04]  /*1c430*/  LDL.LU.64 R172, [R1+0x2318] ;  /* 0x0023180001ac7983 */ /* 0x000ea80000300a00 */
[----:B------:R-:W-:Y:S04]  /*1c440*/  LDGSTS.E [R248+0x21c00], desc[UR4][R168.64], P0 ;  /* 0x21c00000a8f87fae */ /* 0x000fe80008121844 */
        /* <DEDUP_REMOVED lines=25> */
[----:B------:R-:W2:Y:S04]  /*1c5e0*/  LDL.LU.64 R20, [R1+0x22b0] ;  /* 0x0022b00001147983 */ /* 0x000ea80000300a00 */
[----:B------:R-:W2:Y:S04]  /*1c5f0*/  LDL.LU.64 R28, [R1+0x22a8] ;  /* 0x0022a800011c7983 */ /* 0x000ea80000300a00 */
[----:B----4-:R-:W-:Y:S04]  /*1c600*/  LDGSTS.E [R248+0x25400], desc[UR4][R120.64], P0 ;  /* 0x2540000078f87fae */ /* 0x010fe80008121844 */
[----:B---3--:R-:W-:Y:S04]  /*1c610*/  LDGSTS.E [R248+0x25800], desc[UR4][R156.64], P0 ;  /* 0x258000009cf87fae */ /* 0x008fe80008121844 */
[----:B------:R-:W-:Y:S04]  /*1c620*/  LDGSTS.E [R248+0x25c00], desc[UR4][R154.64], P0 ;  /* 0x25c000009af87fae */ /* 0x000fe80008121844 */
[----:B------:R-:W3:Y:S04]  /*1c630*/  LDL.LU.64 R120, [R1+0x22a0] ;  /* 0x0022a00001787983 */ /* 0x000ee80000300a00 */
        /* <DEDUP_REMOVED lines=11> */
[----:B------:R-:W4:Y:S04]  /*1c6f0*/  LDL.64 R136, [R1+0x860] ;  /* 0x0008600001887983 */ /* 0x000f280000100a00 */
[----:B------:R-:W4:Y:S04]  /*1c700*/  LDL.64 R134, [R1+0x6e0] ;  /* 0x0006e00001867983 */ /* 0x000f280000100a00 */
[----:B------:R-:W4:Y:S04]  /*1c710*/  LDL.64 R250, [R1+0x6c0] ;  /* 0x0006c00001fa7983 */ /* 0x000f280000100a00 */
[----:B------:R-:W4:Y:S04]  /*1c720*/  LDL.64 R128, [R1+0x6a0] ;  /* 0x0006a00001807983 */ /* 0x000f280000100a00 */
[----:B------:R-:W4:Y:S01]  /*1c730*/  LDL.64 R126, [R1+0x680] ;  /* 0x00068000017e7983 */ /* 0x000f220000100a00 */
[----:B------:R-:W-:-:S03]  /*1c740*/  IMAD.WIDE R240, R2, 0x4, R240 ;  /* 0x0000000402f07825 */ /* 0x000fc600078e02f0 */
        /* <DEDUP_REMOVED lines=8> */
[----:B---3--:R-:W-:Y:S04]  /*1c7d0*/  LDGSTS.E [R248+0x30c00], desc[UR4][R120.64], P0 ;  /* 0x30c0000078f87fae */ /* 0x008fe80008121844 */
        /* <DEDUP_REMOVED lines=18> */
[----:B-1----:R-:W2:Y:S04]  /*1c900*/  LDL.64 R26, [R1+0x700] ;  /* 0x00070000011a7983 */ /* 0x002ea80000100a00 */
[----:B------:R-:W3:Y:S04]  /*1c910*/  LDL.64 R24, [R1+0x720] ;  /* 0x0007200001187983 */ /* 0x000ee80000100a00 */
[----:B------:R-:W4:Y:S04]  /*1c920*/  LDL.64 R22, [R1+0x880] ;  /* 0x0008800001167983 */ /* 0x000f280000100a00 */
[----:B------:R-:W2:Y:S04]  /*1c930*/  LDL.64 R72, [R1+0x660] ;  /* 0x0006600001487983 */ /* 0x000ea80000100a00 */
[----:B------:R-:W2:Y:S04]  /*1c940*/  LDL.64 R120, [R1+0x640] ;  /* 0x0006400001787983 */ /* 0x000ea80000100a00 */
[----:B------:R-:W-:Y:S04]  /*1c950*/  LDGSTS.E [R248+0x35800], desc[UR4][R6.64], P0 ;  /* 0x3580000006f87fae */ /* 0x000fe80008121844 */
[----:B------:R-:W2:Y:S04]  /*1c960*/  LDL.64 R118, [R1+0x620] ;  /* 0x0006200001767983 */ /* 0x000ea80000100a00 */
[----:B------:R-:W2:Y:S04]  /*1c970*/  LDL.64 R112, [R1+0x5e0] ;  /* 0x0005e00001707983 */ /* 0x000ea80000100a00 */
[----:B------:R-:W2:Y:S04]  /*1c980*/  LDL.64 R6, [R1+0x600] ;  /* 0x0006000001067983 */ /* 0x000ea80000100a00 */
[----:B------:R-:W2:Y:S04]  /*1c990*/  LDL.64 R110, [R1+0x5c0] ;  /* 0x0005c000016e7983 */ /* 0x000ea80000100a00 */
[----:B------:R-:W2:Y:S04]  /*1c9a0*/  LDL.64 R80, [R1+0x5a0] ;  /* 0x0005a00001507983 */ /* 0x000ea80000100a00 */
[----:B------:R-:W2:Y:S04]  /*1c9b0*/  LDL.64 R104, [R1+0x580] ;  /* 0x0005800001687983 */ /* 0x000ea80000100a00 */
[----:B------:R-:W-:Y:S04]  /*1c9c0*/  LDGSTS.E [R248+0x35c00], desc[UR4][R4.64], P0 ;  /* 0x35c0000004f87fae */ /* 0x000fe80008121844 */
[----:B------:R-:W2:Y:S04]  /*1c9d0*/  LDL.64 R102, [R1+0x560] ;  /* 0x0005600001667983 */ /* 0x000ea80000100a00 */
[----:B------:R-:W-:Y:S04]  /*1c9e0*/  LDGSTS.E [R248+0x36000], desc[UR4][R240.64], P0 ;  /* 0x36000000f0f87fae */ /* 0x000fe80008121844 */
[----:B------:R-:W2:Y:S04]  /*1c9f0*/  LDL.64 R4, [R1+0x540] ;  /* 0x0005400001047983 */ /* 0x000ea80000100a00 */
[----:B------:R-:W-:Y:S04]  /*1ca00*/  LDGSTS.E [R248+0x36400], desc[UR4][R232.64], P0 ;  /* 0x36400000e8f87fae */ /* 0x000fe80008121844 */
[----:B------:R-:W-:Y:S04]  /*1ca10*/  LDGSTS.E [R248+0x36800], desc[UR4][R224.64], P0 ;  /* 0x36800000e0f87fae */ /* 0x000fe80008121844 */
[----:B------:R-:W-:Y:S04]  /*1ca20*/  LDGSTS.E [R248+0x36c00], desc[UR4][R184.64], P0 ;  /* 0x36c00000b8f87fae */ /* 0x000fe80008121844 */
[----:B------:R-:W-:Y:S04]  /*1ca30*/  LDGSTS.E [R248+0x37000], desc[UR4][R192.64], P0 ;  /* 0x37000000c0f87fae */ /* 0x000fe80008121844 */
[----:B------:R-:W-:Y:S04]  /*1ca40*/  LDGSTS.E [R248+0x37400], desc[UR4][R200.64], P0 ;  /* 0x37400000c8f87fae */ /* 0x000fe80008121844 */
[----:B------:R-:W-:Y:S04]  /*1ca50*/  LDGSTS.E [R248+0x37800], desc[UR4][R208.64], P0 ;  /* 0x37800000d0f87fae */ /* 0x000fe80008121844 */
[----:B------:R-:W-:Y:S04]  /*1ca60*/  LDGSTS.E [R248+0x37c00], desc[UR4][R216.64], P0 ;  /* 0x37c00000d8f87fae */ /* 0x000fe80008121844 */
[----:B------:R-:W2:Y:S04]  /*1ca70*/  LDL.64 R96, [R1+0x520] ;  /* 0x0005200001607983 */ /* 0x000ea80000100a00 */
[----:B------:R-:W2:Y:S04]  /*1ca80*/  LDL.64 R94, [R1+0x500] ;  /* 0x00050000015e7983 */ /* 0x000ea80000100a00 */
[----:B------:R-:W2:Y:S04]  /*1ca90*/  LDL.64 R88, [R1+0x4e0] ;  /* 0x0004e00001587983 */ /* 0x000ea80000100a00 */
[----:B------:R-:W2:Y:S04]  /*1caa0*/  LDL.64 R170, [R1+0x4c0] ;  /* 0x0004c00001aa7983 */ /* 0x000ea80000100a00 */
[----:B------:R-:W2:Y:S04]  /*1cab0*/  LDL.64 R162, [R1+0x4a0] ;  /* 0x0004a00001a27983 */ /* 0x000ea80000100a00 */
[----:B----4-:R-:W-:Y:S04]  /*1cac0*/  LDGSTS.E [R249+0x20100], desc[UR4][R22.64], P0 ;  /* 0x2010000016f97fae */ /* 0x010fe80008121844 */
[----:B------:R-:W-:Y:S04]  /*1cad0*/  LDGSTS.E [R249+0x20500], desc[UR4][R136.64], P0 ;  /* 0x2050000088f97fae */ /* 0x000fe80008121844 */
[----:B---3--:R-:W-:Y:S04]  /*1cae0*/  LDGSTS.E [R249+0x20900], desc[UR4][R24.64], P0 ;  /* 0x2090000018f97fae */ /* 0x008fe80008121844 */
[----:B------:R-:W3:Y:S04]  /*1caf0*/  LDL.LU.64 R22, [R1+0x2298] ;  /* 0x0022980001167983 */ /* 0x000ee80000300a00 */
[----:B------:R-:W4:Y:S04]  /*1cb00*/  LDL.LU.64 R136, [R1+0x2290] ;  /* 0x0022900001887983 */ /* 0x000f280000300a00 */
[----:B------:R-:W3:Y:S04]  /*1cb10*/  LDL.LU.64 R24, [R1+0x2288] ;  /* 0x0022880001187983 */ /* 0x000ee80000300a00 */
[----:B--2---:R-:W-:Y:S04]  /*1cb20*/  LDGSTS.E [R249+0x20d00], desc[UR4][R26.64], P0 ;  /* 0x20d000001af97fae */ /* 0x004fe80008121844 */
[----:B------:R-:W-:Y:S04]  /*1cb30*/  LDGSTS.E [R249+0x21100], desc[UR4][R134.64], P0 ;  /* 0x2110000086f97fae */ /* 0x000fe80008121844 */
[----:B------:R-:W-:Y:S04]  /*1cb40*/  LDGSTS.E [R249+0x21500], desc[UR4][R250.64], P0 ;  /* 0x21500000faf97fae */ /* 0x000fe80008121844 */
[----:B------:R-:W2:Y:S04]  /*1cb50*/  LDL.LU.64 R26, [R1+0x2280] ;  /* 0x00228000011a7983 */ /* 0x000ea80000300a00 */
[----:B------:R-:W4:Y:S04]  /*1cb60*/  LDL.LU.64 R134, [R1+0x2278] ;  /* 0x0022780001867983 */ /* 0x000f280000300a00 */
[----:B------:R-:W3:Y:S04]  /*1cb70*/  LDL.LU.64 R250, [R1+0x2270] ;  /* 0x0022700001fa7983 */ /* 0x000ee80000300a00 */
[----:B------:R-:W-:Y:S04]  /*1cb80*/  LDGSTS.E [R249+0x21900], desc[UR4][R128.64], P0 ;  /* 0x2190000080f97fae */ /* 0x000fe80008121844 */
[----:B------:R-:W-:Y:S04]  /*1cb90*/  LDGSTS.E [R249+0x21d00], desc[UR4][R126.64], P0 ;  /* 0x21d000007ef97fae */ /* 0x000fe80008121844 */
[----:B------:R-:W-:Y:S04]  /*1cba0*/  LDGSTS.E [R249+0x22100], desc[UR4][R72.64], P0 ;  /* 0x2210000048f97fae */ /* 0x000fe80008121844 */
[----:B------:R-:W4:Y:S04]  /*1cbb0*/  LDL.LU.64 R128, [R1+0x2268] ;  /* 0x0022680001807983 */ /* 0x000f280000300a00 */
[----:B------:R-:W4:Y:S04]  /*1cbc0*/  LDL.LU.64 R126, [R1+0x2260] ;  /* 0x00226000017e7983 */ /* 0x000f280000300a00 */
[----:B------:R-:W2:Y:S04]  /*1cbd0*/  LDL.LU.64 R72, [R1+0x2258] ;  /* 0x0022580001487983 */ /* 0x000ea80000300a00 */
[----:B------:R-:W-:Y:S04]  /*1cbe0*/  LDGSTS.E [R249+0x22500], desc[UR4][R120.64], P0 ;  /* 0x2250000078f97fae */ /* 0x000fe80008121844 */
[----:B------:R-:W-:Y:S04]  /*1cbf0*/  LDGSTS.E [R249+0x22900], desc[UR4][R118.64], P0 ;  /* 0x2290000076f97fae */ /* 0x000fe80008121844 */
[----:B------:R-:W-:Y:S04]  /*1cc00*/  LDGSTS.E [R249+0x22d00], desc[UR4][R6.64], P0 ;  /* 0x22d0000006f97fae */ /* 0x000fe80008121844 */
[----:B------:R-:W4:Y:S04]  /*1cc10*/  LDL.LU.64 R120, [R1+0x2250] ;  /* 0x0022500001787983 */ /* 0x000f280000300a00 */
        /* <DEDUP_REMOVED lines=27> */
[----:B------:R-:W4:Y:S04]  /*1cdd0*/  LDL.LU.64 R96, [R1+0x2208] ;  /* 0x0022080001607983 */ /* 0x000f280000300a00 */
[----:B------:R-:W4:Y:S04]  /*1cde0*/  LDL.LU.64 R94, [R1+0x2200] ;  /* 0x00220000015e7983 */ /* 0x000f280000300a00 */
[----:B------:R-:W4:Y:S04]  /*1cdf0*/  LDL.LU.64 R88, [R1+0x21f8] ;  /* 0x0021f80001587983 */ /* 0x000f280000300a00 */
        /* <DEDUP_REMOVED lines=18> */
[----:B------:R-:W3:Y:S04]  /*1cf20*/  LDL.LU.64 R72, [R1+0x21d8] ;  /* 0x0021d80001487983 */ /* 0x000ee80000300a00 */
[----:B------:R-:W-:Y:S04]  /*1cf30*/  LDGSTS.E [R249+0x33900], desc[UR4][R122.64], P0 ;  /* 0x339000007af97fae */ /* 0x000fe80008121844 */
[----:B------:R-:W2:Y:S04]  /*1cf40*/  LDL.LU.64 R250, [R1+0x21d0] ;  /* 0x0021d00001fa7983 */ /* 0x000ea80000300a00 */
[----:B------:R-:W-:Y:S04]  /*1cf50*/  LDGSTS.E [R249+0x33d00], desc[UR4][R244.64], P0 ;  /* 0x33d00000f4f97fae */ /* 0x000fe80008121844 */
[----:B------:R-:W-:Y:S04]  /*1cf60*/  LDGSTS.E [R249+0x34100], desc[UR4][R246.64], P0 ;  /* 0x34100000f6f97fae */ /* 0x000fe80008121844 */
        /* <DEDUP_REMOVED lines=8> */
[----:B------:R-:W4:Y:S04]  /*1cff0*/  LDL.64 R246, [R1+0x718] ;  /* 0x0007180001f67983 */ /* 0x000f280000100a00 */
[----:B------:R-:W3:Y:S04]  /*1d000*/  LDL.64 R172, [R1+0x6f8] ;  /* 0x0006f80001ac7983 */ /* 0x000ee80000100a00 */
[----:B------:R-:W4:Y:S04]  /*1d010*/  LDL.64 R64, [R1+0x740] ;  /* 0x0007400001407983 */ /* 0x000f280000100a00 */
[----:B------:R-:W3:Y:S04]  /*1d020*/  LDL.64 R170, [R1+0x6d8] ;  /* 0x0006d80001aa7983 */ /* 0x000ee80000100a00 */
        /* <DEDUP_REMOVED lines=14> */
[----:B------:R-:W-:Y:S04]  /*1d110*/  LDGSTS.E [R249+0x36100], desc[UR4][R238.64], P0 ;  /* 0x36100000eef97fae */ /* 0x000fe80008121844 */
        /* <DEDUP_REMOVED lines=15> */
[----:B--2---:R-:W-:Y:S04]  /*1d210*/  LDGSTS.E [R250+0x20200], desc[UR4][R244.64], P0 ;  /* 0x20200000f4fa7fae */ /* 0x004fe80008121844 */
[----:B------:R-:W2:Y:S04]  /*1d220*/  LDL.LU.64 R244, [R1+0x21c8] ;  /* 0x0021c80001f47983 */ /* 0x000ea80000300a00 */
[----:B----4-:R-:W-:Y:S04]  /*1d230*/  LDGSTS.E [R250+0x20600], desc[UR4][R64.64], P0 ;  /* 0x2060000040fa7fae */ /* 0x010fe80008121844 */
[----:B------:R-:W-:Y:S04]  /*1d240*/  LDGSTS.E [R250+0x20a00], desc[UR4][R246.64], P0 ;  /* 0x20a00000f6fa7fae */ /* 0x000fe80008121844 */
[----:B---3--:R-:W-:Y:S04]  /*1d250*/  LDGSTS.E [R250+0x20e00], desc[UR4][R172.64], P0 ;  /* 0x20e00000acfa7fae */ /* 0x008fe80008121844 */
        /* <DEDUP_REMOVED lines=17> */
[----:B------:R-:W3:Y:S04]  /*1d370*/  LDL.LU.64 R64, [R1+0x21c0] ;  /* 0x0021c00001407983 */ /* 0x000ee80000300a00 */
[----:B------:R-:W-:Y:S04]  /*1d380*/  LDGSTS.E [R250+0x25600], desc[UR4][R116.64], P0 ;  /* 0x2560000074fa7fae */ /* 0x000fe80008121844 */
[----:B------:R-:W4:Y:S04]  /*1d390*/  LDL.LU.64 R246, [R1+0x21b8] ;  /* 0x0021b80001f67983 */ /* 0x000f280000300a00 */
        /* <DEDUP_REMOVED lines=15> */
[----:B------:R-:W-:Y:S04]  /*1d490*/  LDGSTS.E [R250+0x30a00], desc[UR4][R126.64], P0 ;  /* 0x30a000007efa7fae */ /* 0x000fe80008121844 */
[----:B------:R-:W2:Y:S04]  /*1d4a0*/  LDL.64 R114, [R1+0x870] ;  /* 0x0008700001727983 */ /* 0x000ea80000100a00 */
[----:B------:R-:W-:Y:S04]  /*1d4b0*/  LDGSTS.E [R250+0x30e00], desc[UR4][R134.64], P0 ;  /* 0x30e0000086fa7fae */ /* 0x000fe80008121844 */
[----:B------:R-:W3:Y:S04]  /*1d4c0*/  LDL.64 R110, [R1+0x730] ;  /* 0x00073000016e7983 */ /* 0x000ee80000100a00 */
[----:B------:R-:W-:Y:S04]  /*1d4d0*/  LDGSTS.E [R250+0x31200], desc[UR4][R24.64], P0 ;  /* 0x3120000018fa7fae */ /* 0x000fe80008121844 */
[----:B------:R-:W4:Y:S04]  /*1d4e0*/  LDL.64 R108, [R1+0x710] ;  /* 0x00071000016c7983 */ /* 0x000f280000100a00 */
        /* <DEDUP_REMOVED lines=36> */
[----:B------:R-:W4:Y:S01]  /*1d730*/  LDL.64 R58, [R1+0x4b0] ;  /* 0x0004b000013a7983 */ /* 0x000f220000100a00 */
[----:B------:R-:W-:-:S05]  /*1d740*/  IMAD.WIDE R8, R2, 0x4, R8 ;  /* 0x0000000402087825 */ /* 0x000fca00078e0208 */
        /* <DEDUP_REMOVED lines=59> */
[----:B------:R-:W4:Y:S04]  /*1db00*/  LDL.LU.64 R34, [R1+0xc30] ;  /* 0x000c300001227983 */ /* 0x000f280000300a00 */
        /* <DEDUP_REMOVED lines=8> */
[----:B------:R-:W3:Y:S04]  /*1db90*/  LDL.LU.64 R42, [R1+0xc20] ;  /* 0x000c2000012a7983 */ /* 0x000ee80000300a00 */
[----:B------:R-:W3:Y:S04]  /*1dba0*/  LDL.LU.64 R40, [R1+0xc18] ;  /* 0x000c180001287983 */ /* 0x000ee80000300a00 */
[----:B------:R-:W-:Y:S01]  /*1dbb0*/  LDGSTS.E [R251+0x35300], desc[UR4][R38.64], P0 ;  /* 0x3530000026fb7fae */ /* 0x000fe20008121844 */
[----:B------:R-:W-:-:S03]  /*1dbc0*/  IMAD.WIDE R242, R2, 0x4, R242 ;  /* 0x0000000402f27825 */ /* 0x000fc600078e02f2 */
[----:B------:R1:W-:Y:S04]  /*1dbd0*/  LDGSTS.E [R251+0x35700], desc[UR4][R32.64], P0 ;  /* 0x3570000020fb7fae */ /* 0x0003e80008121844 */
[----:B------:R1:W-:Y:S04]  /*1dbe0*/  LDGSTS.E [R251+0x35b00], desc[UR4][R30.64], P0 ;  /* 0x35b000001efb7fae */ /* 0x0003e80008121844 */
[----:B------:R-:W3:Y:S04]  /*1dbf0*/  LDL.LU.64 R38, [R1+0xc10] ;  /* 0x000c100001267983 */ /* 0x000ee80000300a00 */
[----:B------:R3:W-:Y:S01]  /*1dc00*/  STL.64 [R1+0x1fa0], R250 ;  /* 0x001fa0fa01007387 */ /* 0x0007e20000100a00 */
[----:B-1----:R-:W1:Y:S03]  /*1dc10*/  LDC R32, c[0x0][0x230] ;  /* 0x00008c00ff207b82 */ /* 0x002e660000000800 */
[----:B------:R-:W3:Y:S04]  /*1dc20*/  LDL.LU.64 R52, [R1+0xc08] ;  /* 0x000c080001347983 */ /* 0x000ee80000300a00 */
[----:B------:R-:W3:Y:S01]  /*1dc30*/  LDL.LU.64 R50, [R1+0xc00] ;  /* 0x000c000001327983 */ /* 0x000ee20000300a00 */
[----:B------:R-:W1:Y:S03]  /*1dc40*/  LDC R31, c[0x0][0x230] ;  /* 0x00008c00ff1f7b82 */ /* 0x000e660000000800 */
[----:B------:R-:W3:Y:S04]  /*1dc50*/  LDL.LU.64 R48, [R1+0xae8] ;  /* 0x000ae80001307983 */ /* 0x000ee80000300a00 */
[----:B------:R-:W3:Y:S01]  /*1dc60*/  LDL.LU.64 R46, [R1+0xae0] ;  /* 0x000ae000012e7983 */ /* 0x000ee20000300a00 */
[----:B------:R-:W1:Y:S03]  /*1dc70*/  LDC R33, c[0x0][0x230] ;  /* 0x00008c00ff217b82 */ /* 0x000e660000000800 */
        /* <DEDUP_REMOVED lines=8> */
[----:B------:R-:W-:Y:S01]  /*1dd00*/  LDGSTS.E [R251+0x37f00], desc[UR4][R222.64], P0 ;  /* 0x37f00000defb7fae */ /* 0x000fe20008121844 */
[----:B--2---:R-:W-:-:S04]  /*1dd10*/  IMAD.WIDE R176, R4, 0x4, R36 ;  /* 0x0000000404b07825 */ /* 0x004fc800078e0224 */
[C---:B----4-:R-:W-:Y:S01]  /*1dd20*/  IMAD.WIDE R174, R4.reuse, 0x4, R34 ;  /* 0x0000000404ae7825 */ /* 0x050fe200078e0222 */
[----:B------:R-:W-:Y:S03]  /*1dd30*/  STL.64 [R1+0x1c48], R176 ;  /* 0x001c48b001007387 */ /* 0x000fe60000100a00 */
[C---:B---3--:R-:W-:Y:S01]  /*1dd40*/  IMAD.WIDE R172, R4.reuse, 0x4, R44 ;  /* 0x0000000404ac7825 */ /* 0x048fe200078e022c */
[----:B------:R-:W-:Y:S03]  /*1dd50*/  STL.64 [R1+0x1c50], R174 ;  /* 0x001c50ae01007387 */ /* 0x000fe60000100a00 */
[C---:B------:R-:W-:Y:S01]  /*1dd60*/  IMAD.WIDE R170, R4.reuse, 0x4, R42 ;  /* 0x0000000404aa7825 */ /* 0x040fe200078e022a */
[----:B------:R-:W2:Y:S03]  /*1dd70*/  LDL.LU.64 R44, [R1+0xad8] ;  /* 0x000ad800012c7983 */ /* 0x000ea60000300a00 */
[C---:B------:R-:W-:Y:S01]  /*1dd80*/  IMAD.WIDE R168, R4.reuse, 0x4, R40 ;  /* 0x0000000404a87825 */ /* 0x040fe200078e0228 */
[----:B------:R-:W3:Y:S03]  /*1dd90*/  LDL.LU.64 R42, [R1+0xad0] ;  /* 0x000ad000012a7983 */ /* 0x000ee60000300a00 */
[C---:B------:R-:W-:Y:S01]  /*1dda0*/  IMAD.WIDE R166, R4.reuse, 0x4, R38 ;  /* 0x0000000404a67825 */ /* 0x040fe200078e0226 */
[----:B------:R-:W4:Y:S03]  /*1ddb0*/  LDL.LU.64 R40, [R1+0xac8] ;  /* 0x000ac80001287983 */ /* 0x000f260000300a00 */
[C---:B------:R-:W-:Y:S01]  /*1ddc0*/  IMAD.WIDE R164, R4.reuse, 0x4, R52 ;  /* 0x0000000404a47825 */ /* 0x040fe200078e0234 */
[----:B------:R-:W4:Y:S03]  /*1ddd0*/  LDL.LU.64 R38, [R1+0xac0] ;  /* 0x000ac00001267983 */ /* 0x000f260000300a00 */
[C---:B------:R-:W-:Y:S01]  /*1dde0*/  IMAD.WIDE R162, R4.reuse, 0x4, R50 ;  /* 0x0000000404a27825 */ /* 0x040fe200078e0232 */
[----:B------:R-:W-:Y:S01]  /*1ddf0*/  STL.64 [R1+0x1c58], R172 ;  /* 0x001c58ac01007387 */ /* 0x000fe20000100a00 */
[----:B-1----:R-:W-:Y:S01]  /*1de00*/  IADD3 R31, R31, -0xa2, RZ ;  /* 0xffffff5e1f1f7810 */ /* 0x002fe20007ffe0ff */
[----:B------:R-:W1:Y:S02]  /*1de10*/  LDC R35, c[0x0][0x230] ;  /* 0x00008c00ff237b82 */ /* 0x000e640000000800 */
[----:B------:R1:W-:Y:S04]  /*1de20*/  STL.64 [R1+0x1c60], R170 ;  /* 0x001c60aa01007387 */ /* 0x0003e80000100a00 */
[----:B------:R-:W-:Y:S01]  /*1de30*/  STL.64 [R1+0x1c68], R168 ;  /* 0x001c68a801007387 */ /* 0x000fe20000100a00 */
[C---:B------:R-:W-:Y:S01]  /*1de40*/  IMAD.WIDE R160, R4.reuse, 0x4, R48 ;  /* 0x0000000404a07825 */ /* 0x040fe200078e0230 */
[----:B------:R-:W1:Y:S02]  /*1de50*/  LDC R34, c[0x0][0x230] ;  /* 0x00008c00ff227b82 */ /* 0x000e640000000800 */
[----:B------:R-:W-:Y:S01]  /*1de60*/  STL.64 [R1+0x1c70], R166 ;  /* 0x001c70a601007387 */ /* 0x000fe20000100a00 */
[----:B------:R-:W-:-:S03]  /*1de70*/  IMAD.WIDE R158, R4, 0x4, R46 ;  /* 0x00000004049e7825 */ /* 0x000fc600078e022e */
[----:B------:R-:W4:Y:S02]  /*1de80*/  LDL.LU.64 R52, [R1+0xab8] ;  /* 0x000ab80001347983 */ /* 0x000f240000300a00 */
[----:B------:R-:W1:Y:S02]  /*1de90*/  LDC R36, c[0x0][0x230] ;  /* 0x00008c00ff247b82 */ /* 0x000e640000000800 */
[----:B------:R-:W4:Y:S04]  /*1dea0*/  LDL.LU.64 R50, [R1+0xab0] ;  /* 0x000ab00001327983 */ /* 0x000f280000300a00 */
[----:B------:R-:W4:Y:S02]  /*1deb0*/  LDL.LU.64 R48, [R1+0xbf8] ;  /* 0x000bf80001307983 */ /* 0x000f240000300a00 */
[----:B------:R-:W1:Y:S02]  /*1dec0*/  LDC R37, c[0x0][0x230] ;  /* 0x00008c00ff257b82 */ /* 0x000e640000000800 */
[----:B------:R-:W4:Y:S04]  /*1ded0*/  LDL.LU.64 R46, [R1+0xbf0] ;  /* 0x000bf000012e7983 */ /* 0x000f280000300a00 */
[----:B------:R1:W-:Y:S04]  /*1dee0*/  STL.64 [R1+0x1c78], R164 ;  /* 0x001c78a401007387 */ /* 0x0003e80000100a00 */
[----:B------:R-:W-:Y:S04]  /*1def0*/  STL.64 [R1+0x1c80], R162 ;  /* 0x001c80a201007387 */ /* 0x000fe80000100a00 */
[----:B------:R-:W-:Y:S04]  /*1df00*/  STL.64 [R1+0x1c88], R160 ;  /* 0x001c88a001007387 */ /* 0x000fe80000100a00 */
[----:B------:R-:W-:Y:S04]  /*1df10*/  STL.64 [R1+0x1c90], R158 ;  /* 0x001c909e01007387 */ /* 0x000fe80000100a00 */
[----:B------:R-:W4:Y:S04]  /*1df20*/  LDL.LU.64 R54, [R1+0xbe8] ;  /* 0x000be80001367983 */ /* 0x000f280000300a00 */
[----:B------:R-:W0:Y:S01]  /*1df30*/  LDGDEPBAR ;  /* 0x00000000000079af */ /* 0x000e220000000000 */
[----:B--2---:R-:W-:-:S04]  /*1df40*/  IMAD.WIDE R156, R4, 0x4, R44 ;  /* 0x00000004049c7825 */ /* 0x004fc800078e022c */
[C---:B---3--:R-:W-:Y:S01]  /*1df50*/  IMAD.WIDE R154, R4.reuse, 0x4, R42 ;  /* 0x00000004049a7825 */ /* 0x048fe200078e022a */
[----:B------:R-:W2:Y:S04]  /*1df60*/  LDL.LU.64 R44, [R1+0xbe0] ;  /* 0x000be000012c7983 */ /* 0x000ea80000300a00 */
[----:B------:R-:W3:Y:S01]  /*1df70*/  LDL.LU.64 R42, [R1+0xbd8] ;  /* 0x000bd800012a7983 */ /* 0x000ee20000300a00 */
[----:B----4-:R-:W-:-:S04]  /*1df80*/  IMAD.WIDE R152, R4, 0x4, R40 ;  /* 0x0000000404987825 */ /* 0x010fc800078e0228 */
[C---:B------:R-:W-:Y:S01]  /*1df90*/  IMAD.WIDE R150, R4.reuse, 0x4, R38 ;  /* 0x0000000404967825 */ /* 0x040fe200078e0226 */
[----:B------:R-:W4:Y:S01]  /*1dfa0*/  LDL.LU.64 R40, [R1+0xbd0] ;  /* 0x000bd00001287983 */ /* 0x000f220000300a00 */
[----:B------:R-:W-:Y:S01]  /*1dfb0*/  ISETP.GE.U32.AND P0, PT, R31, 0x7fffff1f, PT ;  /* 0x7fffff1f1f00780c */ /* 0x000fe20003f06070 */
[----:B------:R-:W1:Y:S02]  /*1dfc0*/  LDC R38, c[0x0][0x230] ;  /* 0x00008c00ff267b82 */ /* 0x000e640000000800 */
[----:B------:R-:W-:Y:S04]  /*1dfd0*/  STL.64 [R1+0x1c98], R156 ;  /* 0x001c989c01007387 */ /* 0x000fe80000100a00 */
[----:B------:R-:W-:Y:S02]  /*1dfe0*/  STL.64 [R1+0x1ca0], R154 ;  /* 0x001ca09a01007387 */ /* 0x000fe40000100a00 */
[----:B------:R-:W1:Y:S02]  /*1dff0*/  LDC R31, c[0x0][0x230] ;  /* 0x00008c00ff1f7b82 */ /* 0x000e640000000800 */
[----:B------:R-:W-:Y:S04]  /*1e000*/  STL.64 [R1+0x1ca8], R152 ;  /* 0x001ca89801007387 */ /* 0x000fe80000100a00 */
[----:B------:R-:W-:Y:S02]  /*1e010*/  STL.64 [R1+0x1cb0], R150 ;  /* 0x001cb09601007387 */ /* 0x000fe40000100a00 */
[----:B------:R-:W1:Y:S01]  /*1e020*/  LDC R39, c[0x0][0x230] ;  /* 0x00008c00ff277b82 */ /* 0x000e620000000800 */
[----:B------:R-:W-:-:S07]  /*1e030*/  IMAD.WIDE R148, R4, 0x4, R52 ;  /* 0x0000000404947825 */ /* 0x000fce00078e0234 */
[----:B------:R-:W-:Y:S01]  /*1e040*/  BAR.SYNC.DEFER_BLOCKING 0x0 ;  /* 0x0000000000007b1d */ /* 0x000fe20000010000 */
[----:B------:R-:W-:-:S05]  /*1e050*/  IMAD.WIDE R146, R4, 0x4, R50 ;  /* 0x0000000404927825 */ /* 0x000fca00078e0232 */
[----:B------:R-:W4:Y:S01]  /*1e060*/  LDL.LU.64 R52, [R1+0xbc8] ;  /* 0x000bc80001347983 */ /* 0x000f220000300a00 */
[----:B------:R-:W-:-:S03]  /*1e070*/  IMAD.WIDE R144, R4, 0x4, R48 ;  /* 0x0000000404907825 */ /* 0x000fc600078e0230 */
[----:B------:R-:W4:Y:S01]  /*1e080*/  LDL.LU.64 R50, [R1+0xbc0] ;  /* 0x000bc00001327983 */ /* 0x000f220000300a00 */
[----:B------:R-:W-:-:S03]  /*1e090*/  IMAD.WIDE R142, R4, 0x4, R46 ;  /* 0x00000004048e7825 */ /* 0x000fc600078e022e */
[----:B------:R-:W4:Y:S04]  /*1e0a0*/  LDL.LU.64 R48, [R1+0xaa8] ;  /* 0x000aa80001307983 */ /* 0x000f280000300a00 */
[----:B------:R-:W4:Y:S04]  /*1e0b0*/  LDL.LU.64 R46, [R1+0xaa0] ;  /* 0x000aa000012e7983 */ /* 0x000f280000300a00 */
[----:B------:R-:W-:Y:S04]  /*1e0c0*/  STL.64 [R1+0x1cb8], R148 ;  /* 0x001cb89401007387 */ /* 0x000fe80000100a00 */
[----:B------:R-:W-:Y:S01]  /*1e0d0*/  STL.64 [R1+0x1cc0], R146 ;  /* 0x001cc09201007387 */ /* 0x000fe20000100a00 */
[----:B------:R-:W-:-:S03]  /*1e0e0*/  IMAD.WIDE R140, R4, 0x4, R54 ;  /* 0x00000004048c7825 */ /* 0x000fc600078e0236 */
[----:B------:R-:W-:Y:S04]  /*1e0f0*/  STL.64 [R1+0x1cc8], R144 ;  /* 0x001cc89001007387 */ /* 0x000fe80000100a00 */
[----:B------:R-:W-:Y:S04]  /*1e100*/  STL.64 [R1+0x1cd0], R142 ;  /* 0x001cd08e01007387 */ /* 0x000fe80000100a00 */
[----:B------:R-:W4:Y:S01]  /*1e110*/  LDL.LU.64 R54, [R1+0xa98] ;  /* 0x000a980001367983 */ /* 0x000f220000300a00 */
[----:B--2---:R-:W-:-:S03]  /*1e120*/  IMAD.WIDE R138, R4, 0x4, R44 ;  /* 0x00000004048a7825 */ /* 0x004fc600078e022c */
[----:B------:R-:W-:Y:S01]  /*1e130*/  @!PT LDS RZ, [RZ] ;  /* 0x00000000fffff984 */ /* 0x000fe20000000800 */
[----:B------:R-:W-:Y:S01]  /*1e140*/  @!PT LDS RZ, [RZ] ;  /* 0x00000000fffff984 */ /* 0x000fe20000000800 */
[----:B------:R-:W-:Y:S01]  /*1e150*/  @!PT LDS RZ, [RZ] ;  /* 0x00000000fffff984 */ /* 0x000fe20000000800 */
[----:B------:R-:W-:Y:S01]  /*1e160*/  LDGSTS.E [R247+-0x20000], desc[UR4][R176.64], !P6 ;  /* 0xe0000000b0f77fae */ /* 0x000fe2000f121844 */
[----:B---3--:R-:W-:-:S03]  /*1e170*/  IMAD.WIDE R136, R4, 0x4, R42 ;  /* 0x0000000404887825 */ /* 0x008fc600078e022a */
[----:B------:R-:W2:Y:S04]  /*1e180*/  LDL.LU.64 R44, [R1+0xa90] ;  /* 0x000a9000012c7983 */ /* 0x000ea80000300a00 */
[----:B------:R-:W3:Y:S01]  /*1e190*/  LDL.LU.64 R42, [R1+0xa88] ;  /* 0x000a8800012a7983 */ /* 0x000ee20000300a00 */
[----:B----4-:R-:W-:-:S03]  /*1e1a0*/  IMAD.WIDE R134, R4, 0x4, R40 ;  /* 0x0000000404867825 */ /* 0x010fc600078e0228 */
[----:B------:R-:W-:Y:S04]  /*1e1b0*/  LDGSTS.E [R247+-0x1c000], desc[UR4][R174.64], !P6 ;  /* 0xe4000000aef77fae */ /* 0x000fe8000f121844 */
[----:B------:R-:W4:Y:S04]  /*1e1c0*/  LDL.LU.64 R40, [R1+0xa80] ;  /* 0x000a800001287983 */ /* 0x000f280000300a00 */
[----:B------:R-:W-:Y:S04]  /*1e1d0*/  STL.64 [R1+0x1cd8], R140 ;  /* 0x001cd88c01007387 */ /* 0x000fe80000100a00 */
[----:B------:R-:W-:Y:S04]  /*1e1e0*/  STL.64 [R1+0x1ce0], R138 ;  /* 0x001ce08a01007387 */ /* 0x000fe80000100a00 */
[----:B------:R-:W-:Y:S04]  /*1e1f0*/  STL.64 [R1+0x1ce8], R136 ;  /* 0x001ce88801007387 */ /* 0x000fe80000100a00 */
[----:B------:R-:W-:Y:S01]  /*1e200*/  STL.64 [R1+0x1cf0], R134 ;  /* 0x001cf08601007387 */ /* 0x000fe20000100a00 */
[----:B-1----:R-:W-:-:S02]  /*1e210*/  VIADD R30, R31, 0xffffff5d ;  /* 0xffffff5d1f1e7836 */ /* 0x002fc40000000000 */
[----:B------:R-:W1:Y:S01]  /*1e220*/  LDC R31, c[0x0][0x230] ;  /* 0x00008c00ff1f7b82 */ /* 0x000e620000000800 */
[----:B------:R-:W-:Y:S01]  /*1e230*/  LDGSTS.E [R247+-0x1fffc], desc[UR4][R172.64], !P1 ;  /* 0xe0004000acf77fae */ /* 0x000fe2000c921844 */
[----:B------:R-:W-:-:S04]  /*1e240*/  IMAD.WIDE R132, R4, 0x4, R52 ;  /* 0x0000000404847825 */ /* 0x000fc800078e0234 */
[C---:B------:R-:W-:Y:S01]  /*1e250*/  IMAD.WIDE R130, R4.reuse, 0x4, R50 ;  /* 0x0000000404827825 */ /* 0x040fe200078e0232 */
[----:B------:R-:W4:Y:S03]  /*1e260*/  LDL.LU.64 R52, [R1+0xa78] ;  /* 0x000a780001347983 */ /* 0x000f260000300a00 */
[C---:B------:R-:W-:Y:S01]  /*1e270*/  IMAD.WIDE R128, R4.reuse, 0x4, R48 ;  /* 0x0000000404807825 */ /* 0x040fe200078e0230 */
[----:B------:R-:W4:Y:S03]  /*1e280*/  LDL.LU.64 R50, [R1+0xa70] ;  /* 0x000a700001327983 */ /* 0x000f260000300a00 */
[C---:B------:R-:W-:Y:S01]  /*1e290*/  IMAD.WIDE R126, R4.reuse, 0x4, R46 ;  /* 0x00000004047e7825 */ /* 0x040fe200078e022e */
[----:B------:R-:W4:Y:S04]  /*1e2a0*/  LDL.LU.64 R48, [R1+0xbb8] ;  /* 0x000bb80001307983 */ /* 0x000f280000300a00 */
[----:B------:R-:W4:Y:S04]  /*1e2b0*/  LDL.LU.64 R46, [R1+0xbb0] ;  /* 0x000bb000012e7983 */ /* 0x000f280000300a00 */
[----:B------:R-:W-:Y:S04]  /*1e2c0*/  STL.64 [R1+0x1cf8], R132 ;  /* 0x001cf88401007387 */ /* 0x000fe80000100a00 */
[----:B------:R-:W-:Y:S04]  /*1e2d0*/  STL.64 [R1+0x1d00], R130 ;  /* 0x001d008201007387 */ /* 0x000fe80000100a00 */
[----:B------:R-:W-:Y:S01]  /*1e2e0*/  STL.64 [R1+0x1d08], R128 ;  /* 0x001d088001007387 */ /* 0x000fe20000100a00 */
[----:B------:R-:W-:-:S03]  /*1e2f0*/  IMAD.WIDE R124, R4, 0x4, R54 ;  /* 0x00000004047c7825 */ /* 0x000fc600078e0236 */
[----:B------:R-:W-:Y:S04]  /*1e300*/  STL.64 [R1+0x1d10], R126 ;  /* 0x001d107e01007387 */ /* 0x000fe80000100a00 */
[----:B------:R-:W4:Y:S01]  /*1e310*/  LDL.LU.64 R54, [R1+0xba8] ;  /* 0x000ba80001367983 */ /* 0x000f220000300a00 */
[----:B--2---:R-:W-:-:S04]  /*1e320*/  IMAD.WIDE R122, R4, 0x4, R44 ;  /* 0x00000004047a7825 */ /* 0x004fc800078e022c */
[C---:B---3--:R-:W-:Y:S01]  /*1e330*/  IMAD.WIDE R120, R4.reuse, 0x4, R42 ;  /* 0x0000000404787825 */ /* 0x048fe200078e022a */
[----:B------:R-:W2:Y:S04]  /*1e340*/  LDL.LU.64 R44, [R1+0xba0] ;  /* 0x000ba000012c7983 */ /* 0x000ea80000300a00 */
[----:B------:R-:W3:Y:S01]  /*1e350*/  LDL.LU.64 R42, [R1+0xb98] ;  /* 0x000b9800012a7983 */ /* 0x000ee20000300a00 */
[----:B----4-:R-:W-:Y:S01]  /*1e360*/  IMAD.WIDE R118, R4, 0x4, R40 ;  /* 0x0000000404767825 */ /* 0x010fe200078e0228 */
[----:B------:R-:W-:Y:S02]  /*1e370*/  ISETP.GE.U32.AND P6, PT, R30, 0x7fffff1e, PT ;  /* 0x7fffff1e1e00780c */ /* 0x000fe40003fc6070 */
[----:B------:R-:W4:Y:S04]  /*1e380*/  LDL.LU.64 R40, [R1+0xb90] ;  /* 0x000b900001287983 */ /* 0x000f280000300a00 */
[----:B------:R-:W-:Y:S04]  /*1e390*/  STL.64 [R1+0x1d18], R124 ;  /* 0x001d187c01007387 */ /* 0x000fe80000100a00 */
[----:B------:R-:W-:Y:S04]  /*1e3a0*/  STL.64 [R1+0x1d20], R122 ;  /* 0x001d207a01007387 */ /* 0x000fe80000100a00 */
[----:B------:R-:W-:Y:S04]  /*1e3b0*/  STL.64 [R1+0x1d28], R120 ;  /* 0x001d287801007387 */ /* 0x000fe80000100a00 */
[----:B------:R-:W-:Y:S01]  /*1e3c0*/  STL.64 [R1+0x1d30], R118 ;  /* 0x001d307601007387 */ /* 0x000fe20000100a00 */
[----:B-1----:R-:W-:-:S03]  /*1e3d0*/  VIADD R31, R31, 0xffffff5c ;  /* 0xffffff5c1f1f7836 */ /* 0x002fc60000000000 */
[----:B------:R-:W-:Y:S01]  /*1e3e0*/  LDGSTS.E [R247+-0x1bffc], desc[UR4][R170.64], !P1 ;  /* 0xe4004000aaf77fae */ /* 0x000fe2000c921844 */
[----:B------:R-:W-:-:S03]  /*1e3f0*/  IMAD.WIDE R116, R4, 0x4, R52 ;  /* 0x0000000404747825 */ /* 0x000fc600078e0234 */
[----:B------:R-:W-:Y:S01]  /*1e400*/  LDGSTS.E [R247+-0x1fff8], desc[UR4][R168.64], !P2 ;  /* 0xe0008000a8f77fae */ /* 0x000fe2000d121844 */
[----:B------:R-:W-:-:S03]  /*1e410*/  IMAD.WIDE R114, R4, 0x4, R50 ;  /* 0x0000000404727825 */ /* 0x000fc600078e0232 */
[----:B------:R-:W4:Y:S01]  /*1e420*/  LDL.LU.64 R52, [R1+0xb88] ;  /* 0x000b880001347983 */ /* 0x000f220000300a00 */
[----:B------:R-:W-:-:S03]  /*1e430*/  IMAD.WIDE R112, R4, 0x4, R48 ;  /* 0x0000000404707825 */ /* 0x000fc600078e0230 */
[----:B------:R-:W4:Y:S01]  /*1e440*/  LDL.LU.64 R50, [R1+0xb80] ;  /* 0x000b800001327983 */ /* 0x000f220000300a00 */
[----:B------:R-:W-:-:S03]  /*1e450*/  IMAD.WIDE R110, R4, 0x4, R46 ;  /* 0x00000004046e7825 */ /* 0x000fc600078e022e */
[----:B------:R-:W4:Y:S04]  /*1e460*/  LDL.LU.64 R48, [R1+0xa68] ;  /* 0x000a680001307983 */ /* 0x000f280000300a00 */
[----:B------:R-:W4:Y:S04]  /*1e470*/  LDL.LU.64 R46, [R1+0xa60] ;  /* 0x000a6000012e7983 */ /* 0x000f280000300a00 */
[----:B------:R-:W-:Y:S04]  /*1e480*/  STL.64 [R1+0x1d38], R116 ;  /* 0x001d387401007387 */ /* 0x000fe80000100a00 */
[----:B------:R-:W-:Y:S04]  /*1e490*/  STL.64 [R1+0x1d48], R246 ;  /* 0x001d48f601007387 */ /* 0x000fe80000100a00 */
[----:B------:R-:W-:Y:S01]  /*1e4a0*/  STL.64 [R1+0x1d40], R114 ;  /* 0x001d407201007387 */ /* 0x000fe20000100a00 */
[----:B------:R-:W-:-:S03]  /*1e4b0*/  IMAD.WIDE R108, R4, 0x4, R54 ;  /* 0x00000004046c7825 */ /* 0x000fc600078e0236 */
[----:B------:R-:W-:Y:S04]  /*1e4c0*/  STL.64 [R1+0x1d50], R112 ;  /* 0x001d507001007387 */ /* 0x000fe80000100a00 */
[----:B------:R-:W-:Y:S04]  /*1e4d0*/  STL.64 [R1+0x1d58], R110 ;  /* 0x001d586e01007387 */ /* 0x000fe80000100a00 */
[----:B------:R-:W4:Y:S01]  /*1e4e0*/  LDL.LU.64 R54, [R1+0xa58] ;  /* 0x000a580001367983 */ /* 0x000f220000300a00 */
[----:B--2---:R-:W-:-:S03]  /*1e4f0*/  IMAD.WIDE R106, R4, 0x4, R44 ;  /* 0x00000004046a7825 */ /* 0x004fc600078e022c */
[----:B------:R-:W-:Y:S01]  /*1e500*/  LDGSTS.E [R247+-0x1bff8], desc[UR4][R166.64], !P2 ;  /* 0xe4008000a6f77fae */ /* 0x000fe2000d121844 */
[----:B---3--:R-:W-:-:S03]  /*1e510*/  IMAD.WIDE R104, R4, 0x4, R42 ;  /* 0x0000000404687825 */ /* 0x008fc600078e022a */
[----:B------:R-:W2:Y:S04]  /*1e520*/  LDL.LU.64 R44, [R1+0xa50] ;  /* 0x000a5000012c7983 */ /* 0x000ea80000300a00 */
[----:B------:R-:W3:Y:S01]  /*1e530*/  LDL.LU.64 R42, [R1+0xa48] ;  /* 0x000a4800012a7983 */ /* 0x000ee20000300a00 */
[----:B----4-:R-:W-:-:S04]  /*1e540*/  IMAD.WIDE R102, R4, 0x4, R40 ;  /* 0x0000000404667825 */ /* 0x010fc800078e0228 */
[----:B------:R-:W-:Y:S01]  /*1e550*/  VIADD R30, R35, 0xffffff7b ;  /* 0xffffff7b231e7836 */ /* 0x000fe20000000000 */
[----:B------:R-:W4:Y:S01]  /*1e560*/  LDL.LU.64 R40, [R1+0xa40] ;  /* 0x000a400001287983 */ /* 0x000f220000300a00 */
[----:B------:R-:W1:Y:S03]  /*1e570*/  LDC R35, c[0x0][0x230] ;  /* 0x00008c00ff237b82 */ /* 0x000e660000000800 */
[----:B------:R-:W-:Y:S04]  /*1e580*/  STL.64 [R1+0x1d60], R108 ;  /* 0x001d606c01007387 */ /* 0x000fe80000100a00 */
[----:B------:R-:W-:Y:S04]  /*1e590*/  STL.64 [R1+0x1d68], R106 ;  /* 0x001d686a01007387 */ /* 0x000fe80000100a00 */
[----:B------:R-:W-:Y:S04]  /*1e5a0*/  STL.64 [R1+0x1d70], R104 ;  /* 0x001d706801007387 */ /* 0x000fe80000100a00 */
[----:B------:R-:W-:Y:S01]  /*1e5b0*/  STL.64 [R1+0x1d78], R102 ;  /* 0x001d786601007387 */ /* 0x000fe20000100a00 */
[----:B------:R-:W-:-:S03]  /*1e5c0*/  ISETP.GE.U32.AND P1, PT, R31, 0x7fffff1d, PT ;  /* 0x7fffff1d1f00780c */ /* 0x000fc60003f26070 */
        /* <DEDUP_REMOVED lines=11> */
[----:B------:R-:W-:Y:S04]  /*1e680*/  STL.64 [R1+0x1d90], R96 ;  /* 0x001d906001007387 */ /* 0x000fe80000100a00 */
[----:B------:R-:W-:Y:S01]  /*1e690*/  STL.64 [R1+0x1d98], R94 ;  /* 0x001d985e01007387 */ /* 0x000fe20000100a00 */
[----:B------:R-:W-:-:S04]  /*1e6a0*/  IMAD.WIDE R92, R4, 0x4, R54 ;  /* 0x00000004045c7825 */ /* 0x000fc800078e0236 */
[C---:B--2---:R-:W-:Y:S01]  /*1e6b0*/  IMAD.WIDE R90, R4.reuse, 0x4, R44 ;  /* 0x00000004045a7825 */ /* 0x044fe200078e022c */
[----:B------:R-:W2:Y:S03]  /*1e6c0*/  LDL.LU.64 R54, [R1+0xb68] ;  /* 0x000b680001367983 */ /* 0x000ea60000300a00 */
[C---:B---3--:R-:W-:Y:S01]  /*1e6d0*/  IMAD.WIDE R88, R4.reuse, 0x4, R42 ;  /* 0x0000000404587825 */ /* 0x048fe200078e022a */
[----:B------:R-:W3:Y:S04]  /*1e6e0*/  LDL.LU.64 R44, [R1+0xb60] ;  /* 0x000b6000012c7983 */ /* 0x000ee80000300a00 */
[----:B------:R-:W3:Y:S01]  /*1e6f0*/  LDL.LU.64 R42, [R1+0xb58] ;  /* 0x000b5800012a7983 */ /* 0x000ee20000300a00 */
[----:B----4-:R-:W-:Y:S01]  /*1e700*/  IMAD.WIDE R86, R4, 0x4, R40 ;  /* 0x0000000404567825 */ /* 0x010fe200078e0228 */
[----:B------:R-:W-:-:S02]  /*1e710*/  ISETP.GE.U32.AND P2, PT, R30, 0x7fffff3c, PT ;  /* 0x7fffff3c1e00780c */ /* 0x000fc40003f46070 */
[----:B------:R-:W4:Y:S04]  /*1e720*/  LDL.LU.64 R40, [R1+0xb50] ;  /* 0x000b500001287983 */ /* 0x000f280000300a00 */
[----:B------:R-:W-:Y:S04]  /*1e730*/  STL.64 [R1+0x1da0], R92 ;  /* 0x001da05c01007387 */ /* 0x000fe80000100a00 */
[----:B------:R-:W-:Y:S04]  /*1e740*/  STL.64 [R1+0x1da8], R90 ;  /* 0x001da85a01007387 */ /* 0x000fe80000100a00 */
[----:B------:R-:W-:Y:S04]  /*1e750*/  STL.64 [R1+0x1db0], R88 ;  /* 0x001db05801007387 */ /* 0x000fe80000100a00 */
[----:B------:R-:W-:Y:S01]  /*1e760*/  STL.64 [R1+0x1db8], R86 ;  /* 0x001db85601007387 */ /* 0x000fe20000100a00 */
[----:B------:R-:W-:-:S03]  /*1e770*/  VIADD R31, R32, 0xffffff7a ;  /* 0xffffff7a201f7836 */ /* 0x000fc60000000000 */
[----:B------:R-:W-:Y:S01]  /*1e780*/  LDGSTS.E [R247+-0x1bff4], desc[UR4][R162.64], !P4 ;  /* 0xe400c000a2f77fae */ /* 0x000fe2000e121844 */
[C---:B------:R-:W-:Y:S01]  /*1e790*/  IMAD.WIDE R84, R4.reuse, 0x4, R52 ;  /* 0x0000000404547825 */ /* 0x040fe200078e0234 */
[----:B------:R-:W1:Y:S02]  /*1e7a0*/  LDC R32, c[0x0][0x230] ;  /* 0x00008c00ff207b82 */ /* 0x000e640000000800 */
[----:B------:R-:W4:Y:S01]  /*1e7b0*/  LDL.LU.64 R52, [R1+0xb48] ;  /* 0x000b480001347983 */ /* 0x000f220000300a00 */
[----:B------:R-:W-:-:S03]  /*1e7c0*/  IMAD.WIDE R82, R4, 0x4, R50 ;  /* 0x0000000404527825 */ /* 0x000fc600078e0232 */
[----:B------:R-:W4:Y:S01]  /*1e7d0*/  LDL.LU.64 R50, [R1+0xb40] ;  /* 0x000b400001327983 */ /* 0x000f220000300a00 */
[----:B------:R-:W-:-:S03]  /*1e7e0*/  IMAD.WIDE R80, R4, 0x4, R48 ;  /* 0x0000000404507825 */ /* 0x000fc600078e0230 */
[----:B------:R-:W4:Y:S01]  /*1e7f0*/  LDL.LU.64 R48, [R1+0xa28] ;  /* 0x000a280001307983 */ /* 0x000f220000300a00 */
[----:B------:R-:W-:-:S03]  /*1e800*/  IMAD.WIDE R78, R4, 0x4, R46 ;  /* 0x00000004044e7825 */ /* 0x000fc600078e022e */
[----:B------:R-:W4:Y:S04]  /*1e810*/  LDL.LU.64 R46, [R1+0xa20] ;  /* 0x000a2000012e7983 */ /* 0x000f280000300a00 */
[----:B------:R-:W-:Y:S04]  /*1e820*/  STL.64 [R1+0x1dc0], R84 ;  /* 0x001dc05401007387 */ /* 0x000fe80000100a00 */
[----:B------:R-:W-:Y:S04]  /*1e830*/  STL.64 [R1+0x1dc8], R82 ;  /* 0x001dc85201007387 */ /* 0x000fe80000100a00 */
[----:B------:R-:W-:Y:S04]  /*1e840*/  STL.64 [R1+0x1dd0], R80 ;  /* 0x001dd05001007387 */ /* 0x000fe80000100a00 */
[----:B------:R-:W-:Y:S01]  /*1e850*/  STL.64 [R1+0x1dd8], R78 ;  /* 0x001dd84e01007387 */ /* 0x000fe20000100a00 */
[----:B--2---:R-:W-:-:S04]  /*1e860*/  IMAD.WIDE R76, R4, 0x4, R54 ;  /* 0x00000004044c7825 */ /* 0x004fc800078e0236 */
[C---:B---3--:R-:W-:Y:S01]  /*1e870*/  IMAD.WIDE R74, R4.reuse, 0x4, R44 ;  /* 0x00000004044a7825 */ /* 0x048fe200078e022c */
[----:B------:R-:W2:Y:S03]  /*1e880*/  LDL.LU.64 R54, [R1+0xa18] ;  /* 0x000a180001367983 */ /* 0x000ea60000300a00 */
[C---:B------:R-:W-:Y:S01]  /*1e890*/  IMAD.WIDE R72, R4.reuse, 0x4, R42 ;  /* 0x0000000404487825 */ /* 0x040fe200078e022a */
[----:B------:R-:W3:Y:S04]  /*1e8a0*/  LDL.LU.64 R44, [R1+0xa10] ;  /* 0x000a1000012c7983 */ /* 0x000ee80000300a00 */
        /* <DEDUP_REMOVED lines=22> */
[----:B------:R-:W-:Y:S04]  /*1ea10*/  STL.64 [R1+0x1e10], R64 ;  /* 0x001e104001007387 */ /* 0x000fe80000100a00 */
[----:B------:R1:W-:Y:S01]  /*1ea20*/  STL.64 [R1+0x1e18], R62 ;  /* 0x001e183e01007387 */ /* 0x0003e20000100a00 */
[----:B--2---:R-:W-:-:S03]  /*1ea30*/  IMAD.WIDE R60, R4, 0x4, R54 ;  /* 0x00000004043c7825 */ /* 0x004fc600078e0236 */
[----:B------:R-:W-:Y:S01]  /*1ea40*/  LDGSTS.E [R247+-0x17ffc], desc[UR4][R156.64], !P0 ;  /* 0xe80040009cf77fae */ /* 0x000fe2000c121844 */
[----:B---3--:R-:W-:-:S03]  /*1ea50*/  IMAD.WIDE R58, R4, 0x4, R44 ;  /* 0x00000004043a7825 */ /* 0x008fc600078e022c */
[----:B------:R-:W-:Y:S01]  /*1ea60*/  LDGSTS.E [R247+-0x13ffc], desc[UR4][R154.64], !P0 ;  /* 0xec0040009af77fae */ /* 0x000fe2000c121844 */
[----:B------:R-:W-:-:S03]  /*1ea70*/  IMAD.WIDE R56, R4, 0x4, R42 ;  /* 0x0000000404387825 */ /* 0x000fc600078e022a */
[----:B------:R-:W2:Y:S04]  /*1ea80*/  LDL.LU.64 R44, [R1+0xb28] ;  /* 0x000b2800012c7983 */ /* 0x000ea80000300a00 */
[----:B------:R-:W3:Y:S01]  /*1ea90*/  LDL.LU.64 R42, [R1+0xb20] ;  /* 0x000b2000012a7983 */ /* 0x000ee20000300a00 */
[----:B------:R-:W-:Y:S02]  /*1eaa0*/  VIADD R31, R34, 0xffffff78 ;  /* 0xffffff78221f7836 */ /* 0x000fe40000000000 */
[----:B------:R-:W1:Y:S01]  /*1eab0*/  LDC R34, c[0x0][0x230] ;  /* 0x00008c00ff227b82 */ /* 0x000e620000000800 */
[----:B------:R-:W-:Y:S01]  /*1eac0*/  ISETP.GE.U32.AND P5, PT, R30, 0x7fffff3a, PT ;  /* 0x7fffff3a1e00780c */ /* 0x000fe20003fa6070 */
[----:B------:R-:W-:Y:S01]  /*1ead0*/  LDGSTS.E [R247+-0x17ff8], desc[UR4][R152.64], !P6 ;  /* 0xe800800098f77fae */ /* 0x000fe2000f121844 */
[----:B----4-:R-:W-:Y:S01]  /*1eae0*/  IMAD.WIDE R54, R4, 0x4, R40 ;  /* 0x0000000404367825 */ /* 0x010fe200078e0228 */
[----:B------:R-:W-:-:S02]  /*1eaf0*/  ISETP.GE.U32.AND P0, PT, R31, 0x7fffff39, PT ;  /* 0x7fffff391f00780c */ /* 0x000fc40003f06070 */
[----:B------:R-:W4:Y:S04]  /*1eb00*/  LDL.LU.64 R40, [R1+0xb18] ;  /* 0x000b180001287983 */ /* 0x000f280000300a00 */
[----:B------:R-:W2:Y:S01]  /*1eb10*/  LDL.LU.64 R250, [R1+0xb10] ;  /* 0x000b100001fa7983 */ /* 0x000ea20000300a00 */
[----:B------:R-:W-:Y:S01]  /*1eb20*/  IADD3 R30, R36, -0xa5, RZ ;  /* 0xffffff5b241e7810 */ /* 0x000fe20007ffe0ff */
[----:B-1----:R-:W-:Y:S01]  /*1eb30*/  VIADD R31, R35, 0xffffff5a ;  /* 0xffffff5a231f7836 */ /* 0x002fe20000000000 */
[----:B------:R-:W1:Y:S01]  /*1eb40*/  LDC R36, c[0x0][0x230] ;  /* 0x00008c00ff247b82 */ /* 0x000e620000000800 */
[----:B------:R-:W-:Y:S01]  /*1eb50*/  LDGSTS.E [R247+-0x13ff8], desc[UR4][R150.64], !P6 ;  /* 0xec00800096f77fae */ /* 0x000fe2000f121844 */
[----:B------:R-:W-:Y:S01]  /*1eb60*/  ISETP.GE.U32.AND P6, PT, R30, 0x7fffff1c, PT ;  /* 0x7fffff1c1e00780c */ /* 0x000fe20003fc6070 */
[----:B------:R-:W-:-:S02]  /*1eb70*/  VIADD R30, R37, 0xffffff59 ;  /* 0xffffff59251e7836 */ /* 0x000fc40000000000 */
[----:B------:R-:W-:Y:S03]  /*1eb80*/  LDGSTS.E [R247+-0x17ff4], desc[UR4][R148.64], !P1 ;  /* 0xe800c00094f77fae */ /* 0x000fe6000c921844 */
[----:B------:R-:W1:Y:S01]  /*1eb90*/  LDC R35, c[0x0][0x230] ;  /* 0x00008c00ff237b82 */ /* 0x000e620000000800 */
[----:B------:R-:W-:Y:S01]  /*1eba0*/  LDGSTS.E [R247+-0x13ff4], desc[UR4][R146.64], !P1 ;  /* 0xec00c00092f77fae */ /* 0x000fe2000c921844 */
[----:B------:R-:W-:-:S03]  /*1ebb0*/  ISETP.GE.U32.AND P1, PT, R31, 0x7fffff1b, PT ;  /* 0x7fffff1b1f00780c */ /* 0x000fc60003f26070 */
[----:B------:R-:W-:Y:S03]  /*1ebc0*/  LDGSTS.E [R246+-0x20000], desc[UR4][R144.64], !P2 ;  /* 0xe000000090f67fae */ /* 0x000fe6000d121844 */
[----:B------:R-:W1:Y:S01]  /*1ebd0*/  LDC R37, c[0x0][0x230] ;  /* 0x00008c00ff257b82 */ /* 0x000e620000000800 */
[----:B------:R-:W-:Y:S01]  /*1ebe0*/  LDGSTS.E [R246+-0x1c000], desc[UR4][R142.64], !P2 ;  /* 0xe40000008ef67fae */ /* 0x000fe2000d121844 */
[----:B------:R-:W-:Y:S01]  /*1ebf0*/  ISETP.GE.U32.AND P2, PT, R30, 0x7fffff1a, PT ;  /* 0x7fffff1a1e00780c */ /* 0x000fe20003f46070 */
[----:B------:R-:W-:Y:S02]  /*1ec00*/  VIADD R31, R32, 0xffffff58 ;  /* 0xffffff58201f7836 */ /* 0x000fe40000000000 */
[----:B------:R-:W-:Y:S01]  /*1ec10*/  VIADD R30, R33, 0xffffff77 ;  /* 0xffffff77211e7836 */ /* 0x000fe20000000000 */
[----:B------:R-:W-:Y:S02]  /*1ec20*/  LDGSTS.E [R246+-0x1fffc], desc[UR4][R140.64], !P4 ;  /* 0xe00040008cf67fae */ /* 0x000fe4000e121844 */
[----:B------:R-:W1:Y:S02]  /*1ec30*/  LDC R33, c[0x0][0x230] ;  /* 0x00008c00ff217b82 */ /* 0x000e640000000800 */
[----:B------:R-:W-:Y:S01]  /*1ec40*/  LDGSTS.E [R246+-0x1bffc], desc[UR4][R138.64], !P4 ;  /* 0xe40040008af67fae */ /* 0x000fe2000e121844 */
[----:B------:R-:W-:Y:S01]  /*1ec50*/  ISETP.GE.U32.AND P4, PT, R31, 0x7fffff19, PT ;  /* 0x7fffff191f00780c */ /* 0x000fe20003f86070 */
[----:B------:R-:W-:-:S02]  /*1ec60*/  VIADD R31, R34, 0xffffff76 ;  /* 0xffffff76221f7836 */ /* 0x000fc40000000000 */
[----:B------:R-:W-:Y:S02]  /*1ec70*/  LDGSTS.E [R246+-0x1fff8], desc[UR4][R136.64], !P5 ;  /* 0xe000800088f67fae */ /* 0x000fe4000e921844 */
[----:B------:R-:W1:Y:S02]  /*1ec80*/  LDC R32, c[0x0][0x230] ;  /* 0x00008c00ff207b82 */ /* 0x000e640000000800 */
[----:B------:R-:W-:Y:S01]  /*1ec90*/  LDGSTS.E [R246+-0x1bff8], desc[UR4][R134.64], !P5 ;  /* 0xe400800086f67fae */ /* 0x000fe2000e921844 */
[----:B------:R-:W-:Y:S01]  /*1eca0*/  ISETP.GE.U32.AND P5, PT, R30, 0x7fffff38, PT ;  /* 0x7fffff381e00780c */ /* 0x000fe20003fa6070 */
[----:B------:R-:W-:Y:S02]  /*1ecb0*/  VIADD R30, R38, 0xffffff75 ;  /* 0xffffff75261e7836 */ /* 0x000fe40000000000 */
[----:B------:R-:W-:Y:S02]  /*1ecc0*/  LDGSTS.E [R246+-0x1fff4], desc[UR4][R132.64], !P0 ;  /* 0xe000c00084f67fae */ /* 0x000fe4000c121844 */
[----:B------:R-:W1:Y:S02]  /*1ecd0*/  LDC R38, c[0x0][0x230] ;  /* 0x00008c00ff267b82 */ /* 0x000e640000000800 */
[----:B------:R-:W-:Y:S01]  /*1ece0*/  LDGSTS.E [R246+-0x1bff4], desc[UR4][R130.64], !P0 ;  /* 0xe400c00082f67fae */ /* 0x000fe2000c121844 */
[----:B------:R-:W-:-:S02]  /*1ecf0*/  ISETP.GE.U32.AND P0, PT, R31, 0x7fffff37, PT ;  /* 0x7fffff371f00780c */ /* 0x000fc40003f06070 */
[----:B-1----:R-:W-:Y:S01]  /*1ed00*/  IADD3 R31, R35, -0x8c, RZ ;  /* 0xffffff74231f7810 */ /* 0x002fe20007ffe0ff */
[----:B------:R-:W-:Y:S02]  /*1ed10*/  LDGSTS.E [R246+-0x18000], desc[UR4][R128.64], !P6 ;  /* 0xe800000080f67fae */ /* 0x000fe4000f121844 */
[----:B------:R-:W1:Y:S02]  /*1ed20*/  LDC R35, c[0x0][0x230] ;  /* 0x00008c00ff237b82 */ /* 0x000e640000000800 */
[----:B------:R-:W-:Y:S01]  /*1ed30*/  LDGSTS.E [R246+-0x14000], desc[UR4][R126.64], !P6 ;  /* 0xec0000007ef67fae */ /* 0x000fe2000f121844 */
[----:B------:R-:W-:Y:S01]  /*1ed40*/  ISETP.GE.U32.AND P6, PT, R30, 0x7fffff36, PT ;  /* 0x7fffff361e00780c */ /* 0x000fe20003fc6070 */
[----:B------:R-:W-:Y:S02]  /*1ed50*/  VIADD R30, R37, 0xffffff57 ;  /* 0xffffff57251e7836 */ /* 0x000fe40000000000 */
[----:B------:R-:W-:Y:S02]  /*1ed60*/  LDGSTS.E [R246+-0x17ffc], desc[UR4][R124.64], !P1 ;  /* 0xe80040007cf67fae */ /* 0x000fe4000c921844 */
[----:B------:R-:W1:Y:S02]  /*1ed70*/  LDC R37, c[0x0][0x230] ;  /* 0x00008c00ff257b82 */ /* 0x000e640000000800 */
[----:B------:R-:W-:Y:S04]  /*1ed80*/  LDGSTS.E [R246+-0x13ffc], desc[UR4][R122.64], !P1 ;  /* 0xec0040007af67fae */ /* 0x000fe8000c921844 */
[----:B------:R-:W-:Y:S01]  /*1ed90*/  LDGSTS.E [R246+-0x17ff8], desc[UR4][R120.64], !P2 ;  /* 0xe800800078f67fae */ /* 0x000fe2000d121844 */
[----:B------:R-:W-:Y:S01]  /*1eda0*/  ISETP.GE.U32.AND P1, PT, R31, 0x7fffff35, PT ;  /* 0x7fffff351f00780c */ /* 0x000fe20003f26070 */
[----:B------:R-:W-:Y:S01]  /*1edb0*/  IMAD.WIDE R52, R4, 0x4, R52 ;  /* 0x0000000404347825 */ /* 0x000fe200078e0234 */
[----:B------:R-:W1:Y:S01]  /*1edc0*/  LDC R34, c[0x0][0x230] ;  /* 0x00008c00ff227b82 */ /* 0x000e620000000800 */
[----:B------:R-:W-:Y:S01]  /*1edd0*/  LDGSTS.E [R246+-0x13ff8], desc[UR4][R118.64], !P2 ;  /* 0xec00800076f67fae */ /* 0x000fe2000d121844 */
[----:B------:R-:W-:Y:S01]  /*1ede0*/  ISETP.GE.U32.AND P2, PT, R30, 0x7fffff18, PT ;  /* 0x7fffff181e00780c */ /* 0x000fe20003f46070 */
[----:B------:R-:W-:-:S02]  /*1edf0*/  VIADD R30, R36, 0xffffff55 ;  /* 0xffffff55241e7836 */ /* 0x000fc40000000000 */
[----:B------:R-:W-:Y:S01]  /*1ee00*/  LDGSTS.E [R246+-0x17ff4], desc[UR4][R116.64], !P4 ;  /* 0xe800c00074f67fae */ /* 0x000fe2000e121844 */
[----:B------:R-:W-:Y:S02]  /*1ee10*/  VIADD R31, R33, 0xffffff56 ;  /* 0xffffff56211f7836 */ /* 0x000fe40000000000 */
[----:B------:R-:W1:Y:S01]  /*1ee20*/  LDC R36, c[0x0][0x230] ;  /* 0x00008c00ff247b82 */ /* 0x000e620000000800 */
        /* <DEDUP_REMOVED lines=8> */
[----:B------:R-:W-:Y:S01]  /*1eeb0*/  STL.64 [R1+0x1e20], R60 ;  /* 0x001e203c01007387 */ /* 0x000fe20000100a00 */
[----:B------:R-:W-:Y:S02]  /*1eec0*/  VIADD R31, R32, 0xffffff54 ;  /* 0xffffff54201f7836 */ /* 0x000fe40000000000 */
[----:B------:R-:W1:Y:S01]  /*1eed0*/  LDC R39, c[0x0][0x230] ;  /* 0x00008c00ff277b82 */ /* 0x000e620000000800 */
[----:B------:R-:W-:Y:S04]  /*1eee0*/  STL.64 [R1+0x1e28], R58 ;  /* 0x001e283a01007387 */ /* 0x000fe80000100a00 */
[----:B------:R-:W-:Y:S01]  /*1eef0*/  STL.64 [R1+0x1e30], R56 ;  /* 0x001e303801007387 */ /* 0x000fe20000100a00 */
[----:B------:R-:W-:Y:S02]  /*1ef00*/  IMAD.WIDE R48, R4, 0x4, R48 ;  /* 0x0000000404307825 */ /* 0x000fe400078e0230 */
[----:B------:R-:W2:Y:S01]  /*1ef10*/  LDC R32, c[0x0][0x230] ;  /* 0x00008c00ff207b82 */ /* 0x000ea20000000800 */
[----:B------:R-:W-:Y:S04]  /*1ef20*/  LDGSTS.E [R245+-0x1fffc], desc[UR4][R108.64], !P0 ;  /* 0xe00040006cf57fae */ /* 0x000fe8000c121844 */
[----:B------:R4:W-:Y:S04]  /*1ef30*/  STL.64 [R1+0x1e38], R54 ;  /* 0x001e383601007387 */ /* 0x0009e80000100a00 */
[----:B------:R-:W-:Y:S04]  /*1ef40*/  LDGSTS.E [R245+-0x1bffc], desc[UR4][R106.64], !P0 ;  /* 0xe40040006af57fae */ /* 0x000fe8000c121844 */
[----:B------:R-:W4:Y:S04]  /*1ef50*/  LDL.LU.64 R170, [R1+0xb08] ;  /* 0x000b080001aa7983 */ /* 0x000f280000300a00 */
[----:B------:R-:W-:Y:S04]  /*1ef60*/  LDGSTS.E [R245+-0x1fff8], desc[UR4][R104.64], !P6 ;  /* 0xe000800068f57fae */ /* 0x000fe8000f121844 */
[----:B------:R-:W4:Y:S01]  /*1ef70*/  LDL.LU.64 R172, [R1+0xb00] ;  /* 0x000b000001ac7983 */ /* 0x000f220000300a00 */
[----:B------:R-:W-:-:S03]  /*1ef80*/  ISETP.GE.U32.AND P0, PT, R31, 0x7fffff15, PT ;  /* 0x7fffff151f00780c */ /* 0x000fc60003f06070 */
[----:B------:R-:W-:Y:S01]  /*1ef90*/  LDGSTS.E [R245+-0x1bff8], desc[UR4][R102.64], !P6 ;  /* 0xe400800066f57fae */ /* 0x000fe2000f121844 */
[----:B------:R-:W-:Y:S02]  /*1efa0*/  ISETP.GE.U32.AND P6, PT, R30, 0x7fffff34, PT ;  /* 0x7fffff341e00780c */ /* 0x000fe40003fc6070 */
[----:B------:R-:W-:Y:S01]  /*1efb0*/  IADD3 R30, R38, -0x8f, RZ ;  /* 0xffffff71261e7810 */ /* 0x000fe20007ffe0ff */
[----:B-1----:R-:W-:Y:S01]  /*1efc0*/  VIADD R31, R35, 0xffffff72 ;  /* 0xffffff72231f7836 */ /* 0x002fe20000000000 */
[----:B------:R-:W1:Y:S01]  /*1efd0*/  LDC R38, c[0x0][0x230] ;  /* 0x00008c00ff267b82 */ /* 0x000e620000000800 */
[----:B------:R-:W-:Y:S04]  /*1efe0*/  LDGSTS.E [R245+-0x1fff4], desc[UR4][R100.64], !P1 ;  /* 0xe000c00064f57fae */ /* 0x000fe8000c921844 */
[----:B------:R-:W4:Y:S01]  /*1eff0*/  LDL.LU.64 R174, [R1+0x9e8] ;  /* 0x0009e80001ae7983 */ /* 0x000f220000300a00 */
[----:B------:R-:W-:-:S02]  /*1f000*/  IMAD.WIDE R46, R4, 0x4, R46 ;  /* 0x00000004042e7825 */ /* 0x000fc400078e022e */
[----:B------:R-:W2:Y:S01]  /*1f010*/  LDC R35, c[0x0][0x230] ;  /* 0x00008c00ff237b82 */ /* 0x000ea20000000800 */
[----:B------:R-:W-:Y:S01]  /*1f020*/  LDGSTS.E [R245+-0x1bff4], desc[UR4][R98.64], !P1 ;  /* 0xe400c00062f57fae */ /* 0x000fe2000c921844 */
[----:B------:R-:W-:-:S03]  /*1f030*/  ISETP.GE.U32.AND P1, PT, R31, 0x7fffff33, PT ;  /* 0x7fffff331f00780c */ /* 0x000fc60003f26070 */
[----:B------:R-:W-:Y:S04]  /*1f040*/  LDGSTS.E [R245+-0x18000], desc[UR4][R96.64], !P2 ;  /* 0xe800000060f57fae */ /* 0x000fe8000d121844 */
[----:B------:R-:W-:Y:S01]  /*1f050*/  LDGSTS.E [R245+-0x14000], desc[UR4][R94.64], !P2 ;  /* 0xec0000005ef57fae */ /* 0x000fe2000d121844 */
[----:B------:R-:W-:Y:S01]  /*1f060*/  ISETP.GE.U32.AND P2, PT, R30, 0x7fffff32, PT ;  /* 0x7fffff321e00780c */ /* 0x000fe20003f46070 */
[----:B------:R-:W-:Y:S02]  /*1f070*/  VIADD R30, R37, 0xffffff53 ;  /* 0xffffff53251e7836 */ /* 0x000fe40000000000 */
[----:B------:R-:W4:Y:S01]  /*1f080*/  LDL.LU.64 R176, [R1+0x9e0] ;  /* 0x0009e00001b07983 */ /* 0x000f220000300a00 */
[----:B------:R-:W-:Y:S01]  /*1f090*/  VIADD R31, R34, 0xffffff70 ;  /* 0xffffff70221f7836 */ /* 0x000fe20000000000 */
[----:B------:R-:W2:Y:S02]  /*1f0a0*/  LDC R37, c[0x0][0x230] ;  /* 0x00008c00ff257b82 */ /* 0x000ea40000000800 */
[----:B------:R-:W-:Y:S04]  /*1f0b0*/  LDGSTS.E [R245+-0x17ffc], desc[UR4][R92.64], !P4 ;  /* 0xe80040005cf57fae */ /* 0x000fe8000e121844 */
[----:B------:R-:W-:Y:S02]  /*1f0c0*/  LDGSTS.E [R245+-0x13ffc], desc[UR4][R90.64], !P4 ;  /* 0xec0040005af57fae */ /* 0x000fe4000e121844 */
[----:B------:R-:W2:Y:S02]  /*1f0d0*/  LDC R34, c[0x0][0x230] ;  /* 0x00008c00ff227b82 */ /* 0x000ea40000000800 */
[----:B------:R-:W-:Y:S04]  /*1f0e0*/  LDGSTS.E [R245+-0x17ff8], desc[UR4][R88.64], !P5 ;  /* 0xe800800058f57fae */ /* 0x000fe8000e921844 */
[----:B------:R-:W-:Y:S01]  /*1f0f0*/  LDGSTS.E [R245+-0x13ff8], desc[UR4][R86.64], !P5 ;  /* 0xec00800056f57fae */ /* 0x000fe2000e921844 */
[----:B------:R-:W-:Y:S01]  /*1f100*/  ISETP.GE.U32.AND P5, PT, R30, 0x7fffff14, PT ;  /* 0x7fffff141e00780c */ /* 0x000fe20003fa6070 */
[----:B------:R-:W-:-:S02]  /*1f110*/  VIADD R30, R36, 0xffffff51 ;  /* 0xffffff51241e7836 */ /* 0x000fc40000000000 */
[----:B------:R-:W-:Y:S04]  /*1f120*/  LDGSTS.E [R245+-0x17ff4], desc[UR4][R84.64], !P0 ;  /* 0xe800c00054f57fae */ /* 0x000fe8000c121844 */
[----:B------:R-:W-:Y:S01]  /*1f130*/  STL.64 [R1+0x1e40], R52 ;  /* 0x001e403401007387 */ /* 0x000fe20000100a00 */
[----:B------:R-:W-:Y:S01]  /*1f140*/  ISETP.GE.U32.AND P4, PT, R31, 0x7fffff31, PT ;  /* 0x7fffff311f00780c */ /* 0x000fe20003f86070 */
[----:B------:R-:W3:Y:S02]  /*1f150*/  LDC R36, c[0x0][0x230] ;  /* 0x00008c00ff247b82 */ /* 0x000ee40000000800 */
[----:B------:R-:W-:Y:S04]  /*1f160*/  LDGSTS.E [R245+-0x13ff4], desc[UR4][R82.64], !P0 ;  /* 0xec00c00052f57fae */ /* 0x000fe8000c121844 */
[----:B------:R-:W-:Y:S04]  /*1f170*/  LDGSTS.E [R244+-0x20000], desc[UR4][R80.64], !P6 ;  /* 0xe000000050f47fae */ /* 0x000fe8000f121844 */
[----:B------:R-:W-:Y:S01]  /*1f180*/  LDGSTS.E [R244+-0x1c000], desc[UR4][R78.64], !P6 ;  /* 0xe40000004ef47fae */ /* 0x000fe2000f121844 */
[----:B------:R-:W-:Y:S01]  /*1f190*/  ISETP.GE.U32.AND P6, PT, R30, 0x7fffff12, PT ;  /* 0x7fffff121e00780c */ /* 0x000fe20003fc6070 */
[----:B------:R-:W-:-:S02]  /*1f1a0*/  VIADD R30, R39, 0xffffff6f ;  /* 0xffffff6f271e7836 */ /* 0x000fc40000000000 */
[----:B------:R-:W-:Y:S04]  /*1f1b0*/  STL.64 [R1+0x1e50], R244 ;  /* 0x001e50f401007387 */ /* 0x000fe80000100a00 */
[----:B------:R-:W-:Y:S04]  /*1f1c0*/  STL.64 [R1+0x1e48], R50 ;  /* 0x001e483201007387 */ /* 0x000fe80000100a00 */
[----:B------:R4:W-:Y:S04]  /*1f1d0*/  STL.64 [R1+0x1e58], R48 ;  /* 0x001e583001007387 */ /* 0x0009e80000100a00 */
[----:B------:R-:W-:Y:S04]  /*1f1e0*/  LDGSTS.E [R244+-0x1fffc], desc[UR4][R76.64], !P1 ;  /* 0xe00040004cf47fae */ /* 0x000fe8000c921844 */
[----:B------:R4:W-:Y:S04]  /*1f1f0*/  STL.64 [R1+0x1e60], R46 ;  /* 0x001e602e01007387 */ /* 0x0009e80000100a00 */
[----:B------:R-:W-:Y:S04]  /*1f200*/  LDGSTS.E [R244+-0x1bffc], desc[UR4][R74.64], !P1 ;  /* 0xe40040004af47fae */ /* 0x000fe8000c921844 */
[----:B------:R-:W4:Y:S04]  /*1f210*/  LDL.LU.64 R164, [R1+0x9d8] ;  /* 0x0009d80001a47983 */ /* 0x000f280000300a00 */
[----:B------:R-:W-:Y:S04]  /*1f220*/  LDGSTS.E [R244+-0x1fff8], desc[UR4][R72.64], !P2 ;  /* 0xe000800048f47fae */ /* 0x000fe8000d121844 */
[----:B------:R-:W4:Y:S04]  /*1f230*/  LDL.LU.64 R166, [R1+0x9d0] ;  /* 0x0009d00001a67983 */ /* 0x000f280000300a00 */
[----:B------:R-:W-:Y:S01]  /*1f240*/  LDGSTS.E [R244+-0x1bff8], desc[UR4][R70.64], !P2 ;  /* 0xe400800046f47fae */ /* 0x000fe2000d121844 */
[----:B------:R-:W-:Y:S01]  /*1f250*/  ISETP.GE.U32.AND P2, PT, R30, 0x7fffff30, PT ;  /* 0x7fffff301e00780c */ /* 0x000fe20003f46070 */
[----:B-1----:R-:W-:-:S02]  /*1f260*/  VIADD R30, R38, 0xffffff6d ;  /* 0xffffff6d261e7836 */ /* 0x002fc40000000000 */
[----:B------:R-:W4:Y:S01]  /*1f270*/  LDL.LU.64 R168, [R1+0x9c8] ;  /* 0x0009c80001a87983 */ /* 0x000f220000300a00 */
[----:B------:R-:W-:Y:S02]  /*1f280*/  VIADD R31, R33, 0xffffff52 ;  /* 0xffffff52211f7836 */ /* 0x000fe40000000000 */
[----:B------:R-:W1:Y:S01]  /*1f290*/  LDC R33, c[0x0][0x230] ;  /* 0x00008c00ff217b82 */ /* 0x000e620000000800 */
[----:B------:R-:W-:Y:S01]  /*1f2a0*/  LDGSTS.E [R244+-0x1fff4], desc[UR4][R68.64], !P4 ;  /* 0xe000c00044f47fae */ /* 0x000fe2000e121844 */
[----:B--2---:R-:W-:Y:S01]  /*1f2b0*/  IMAD.WIDE R38, R4, 0x4, R250 ;  /* 0x0000000404267825 */ /* 0x004fe200078e02fa */
[----:B------:R-:W-:Y:S02]  /*1f2c0*/  ISETP.GE.U32.AND P0, PT, R31, 0x7fffff13, PT ;  /* 0x7fffff131f00780c */ /* 0x000fe40003f06070 */
[----:B------:R-:W2:Y:S01]  /*1f2d0*/  LDL.LU.64 R250, [R1+0x9c0] ;  /* 0x0009c00001fa7983 */ /* 0x000ea20000300a00 */
[----:B------:R-:W-:-:S03]  /*1f2e0*/  VIADD R31, R32, 0xffffff50 ;  /* 0xffffff50201f7836 */ /* 0x000fc60000000000 */
[----:B------:R-:W-:Y:S01]  /*1f2f0*/  LDGSTS.E [R244+-0x1bff4], desc[UR4][R66.64], !P4 ;  /* 0xe400c00042f47fae */ /* 0x000fe2000e121844 */
[----:B------:R-:W1:Y:S01]  /*1f300*/  LDC R32, c[0x0][0x230] ;  /* 0x00008c00ff207b82 */ /* 0x000e620000000800 */
[----:B------:R-:W-:Y:S02]  /*1f310*/  ISETP.GE.U32.AND P1, PT, R31, 0x7fffff11, PT ;  /* 0x7fffff111f00780c */ /* 0x000fe40003f26070 */
[----:B------:R-:W-:Y:S01]  /*1f320*/  LDGSTS.E [R244+-0x18000], desc[UR4][R64.64], !P5 ;  /* 0xe800000040f47fae */ /* 0x000fe2000e921844 */
[----:B------:R-:W-:-:S03]  /*1f330*/  IADD3 R31, R35, -0x92, RZ ;  /* 0xffffff6e231f7810 */ /* 0x000fc60007ffe0ff */
[----:B------:R3:W-:Y:S01]  /*1f340*/  LDGSTS.E [R244+-0x14000], desc[UR4][R62.64], !P5 ;  /* 0xec0000003ef47fae */ /* 0x0007e2000e921844 */
[----:B------:R-:W-:Y:S01]  /*1f350*/  ISETP.GE.U32.AND P4, PT, R31, 0x7fffff2f, PT ;  /* 0x7fffff2f1f00780c */ /* 0x000fe20003f86070 */
[----:B------:R-:W-:Y:S01]  /*1f360*/  VIADD R31, R34, 0xffffff6c ;  /* 0xffffff6c221f7836 */ /* 0x000fe20000000000 */
[----:B------:R-:W1:Y:S01]  /*1f370*/  LDC R35, c[0x0][0x230] ;  /* 0x00008c00ff237b82 */ /* 0x000e620000000800 */
[----:B------:R-:W-:Y:S01]  /*1f380*/  ISETP.GE.U32.AND P5, PT, R30, 0x7fffff2e, PT ;  /* 0x7fffff2e1e00780c */ /* 0x000fe20003fa6070 */
[----:B------:R-:W-:Y:S06]  /*1f390*/  LDGSTS.E [R244+-0x17ffc], desc[UR4][R60.64], !P0 ;  /* 0xe80040003cf47fae */ /* 0x000fec000c121844 */
[----:B------:R-:W1:Y:S01]  /*1f3a0*/  LDC R34, c[0x0][0x230] ;  /* 0x00008c00ff227b82 */ /* 0x000e620000000800 */
[----:B------:R-:W-:Y:S01]  /*1f3b0*/  VIADD R30, R37, 0xffffff4f ;  /* 0xffffff4f251e7836 */ /* 0x000fe20000000000 */
[----:B------:R-:W-:Y:S01]  /*1f3c0*/  LDGSTS.E [R244+-0x13ffc], desc[UR4][R58.64], !P0 ;  /* 0xec0040003af47fae */ /* 0x000fe2000c121844 */
[----:B------:R-:W-:-:S03]  /*1f3d0*/  IMAD.WIDE R44, R4, 0x4, R44 ;  /* 0x00000004042c7825 */ /* 0x000fc600078e022c */
[----:B------:R-:W-:Y:S01]  /*1f3e0*/  LDGSTS.E [R244+-0x17ff8], desc[UR4][R56.64], !P6 ;  /* 0xe800800038f47fae */ /* 0x000fe2000f121844 */
[----:B---3--:R-:W-:Y:S01]  /*1f3f0*/  IMAD.WIDE R42, R4, 0x4, R42 ;  /* 0x00000004042a7825 */ /* 0x008fe200078e022a */
[----:B------:R-:W3:Y:S02]  /*1f400*/  LDC R62, c[0x0][0x230] ;  /* 0x00008c00ff3e7b82 */ /* 0x000ee40000000800 */
[----:B------:R1:W-:Y:S01]  /*1f410*/  LDGSTS.E [R244+-0x13ff8], desc[UR4][R54.64], !P6 ;  /* 0xec00800036f47fae */ /* 0x0003e2000f121844 */
[----:B------:R-:W-:Y:S01]  /*1f420*/  ISETP.GE.U32.AND P6, PT, R30, 0x7fffff10, PT ;  /* 0x7fffff101e00780c */ /* 0x000fe20003fc6070 */
[----:B------:R-:W-:Y:S01]  /*1f430*/  VIADD R30, R36, 0xffffff4d ;  /* 0xffffff4d241e7836 */ /* 0x000fe20000000000 */
[----:B------:R-:W-:Y:S01]  /*1f440*/  ISETP.GE.U32.AND P0, PT, R31, 0x7fffff2d, PT ;  /* 0x7fffff2d1f00780c */ /* 0x000fe20003f06070 */
[----:B------:R-:W-:Y:S01]  /*1f450*/  LDGSTS.E [R244+-0x17ff4], desc[UR4][R52.64], !P1 ;  /* 0xe800c00034f47fae */ /* 0x000fe2000c921844 */
[----:B----4-:R-:W-:-:S03]  /*1f460*/  IMAD.WIDE R40, R4, 0x4, R40 ;  /* 0x0000000404287825 */ /* 0x010fc600078e0228 */
[----:B------:R-:W-:Y:S01]  /*1f470*/  LDGSTS.E [R244+-0x13ff4], desc[UR4][R50.64], !P1 ;  /* 0xec00c00032f47fae */ /* 0x000fe2000c921844 */
[----:B-1----:R-:W-:-:S03]  /*1f480*/  VIADD R31, R33, 0xffffff4e ;  /* 0xffffff4e211f7836 */ /* 0x002fc60000000000 */
[----:B------:R1:W-:Y:S01]  /*1f490*/  LDGSTS.E [R6+-0x20000], desc[UR4][R48.64], !P2 ;  /* 0xe000000030067fae */ /* 0x0003e2000d121844 */
[----:B------:R-:W4:Y:S03]  /*1f4a0*/  LDC R55, c[0x0][0x230] ;  /* 0x00008c00ff377b82 */ /* 0x000f260000000800 */
[----:B------:R1:W-:Y:S01]  /*1f4b0*/  LDGSTS.E [R6+-0x1c000], desc[UR4][R46.64], !P2 ;  /* 0xe40000002e067fae */ /* 0x0003e2000d121844 */
[----:B------:R-:W-:Y:S02]  /*1f4c0*/  ISETP.GE.U32.AND P2, PT, R30, 0x7fffff0e, PT ;  /* 0x7fffff0e1e00780c */ /* 0x000fe40003f46070 */
[----:B------:R-:W-:Y:S01]  /*1f4d0*/  IADD3 R30, R35, -0x95, RZ ;  /* 0xffffff6b231e7810 */ /* 0x000fe20007ffe0ff */
[----:B------:R-:W-:Y:S01]  /*1f4e0*/  STL.64 [R1+0x1e68], R44 ;  /* 0x001e682c01007387 */ /* 0x000fe20000100a00 */
[----:B------:R-:W-:Y:S01]  /*1f4f0*/  ISETP.GE.U32.AND P1, PT, R31, 0x7fffff0f, PT ;  /* 0x7fffff0f1f00780c */ /* 0x000fe20003f26070 */
[----:B------:R-:W4:Y:S02]  /*1f500*/  LDC R54, c[0x0][0x230] ;  /* 0x00008c00ff367b82 */ /* 0x000f240000000800 */
[----:B------:R-:W-:Y:S01]  /*1f510*/  STL.64 [R1+0x1e70], R42 ;  /* 0x001e702a01007387 */ /* 0x000fe20000100a00 */
[----:B-1----:R-:W-:-:S03]  /*1f520*/  VIADD R48, R34, 0xffffff6a ;  /* 0xffffff6a22307836 */ /* 0x002fc60000000000 */
[----:B------:R-:W-:Y:S01]  /*1f530*/  STL.64 [R1+0x1e78], R40 ;  /* 0x001e782801007387 */ /* 0x000fe20000100a00 */
[----:B------:R-:W-:Y:S01]  /*1f540*/  VIADD R31, R32, 0xffffff4c ;  /* 0xffffff4c201f7836 */ /* 0x000fe20000000000 */
[----:B------:R-:W1:Y:S02]  /*1f550*/  LDC R47, c[0x0][0x230] ;  /* 0x00008c00ff2f7b82 */ /* 0x000e640000000800 */
[----:B------:R3:W-:Y:S04]  /*1f560*/  STL.64 [R1+0x1e80], R38 ;  /* 0x001e802601007387 */ /* 0x0007e80000100a00 */
[----:B------:R-:W-:Y:S02]  /*1f570*/  LDGSTS.E [R6+-0x1fffc], desc[UR4][R44.64], !P4 ;  /* 0xe00040002c067fae */ /* 0x000fe4000e121844 */
[----:B------:R-:W4:Y:S02]  /*1f580*/  LDC R46, c[0x0][0x230] ;  /* 0x00008c00ff2e7b82 */ /* 0x000f240000000800 */
[----:B------:R-:W-:Y:S01]  /*1f590*/  LDGSTS.E [R6+-0x1bffc], desc[UR4][R42.64], !P4 ;  /* 0xe40040002a067fae */ /* 0x000fe2000e121844 */
[----:B------:R-:W-:-:S03]  /*1f5a0*/  ISETP.GE.U32.AND P4, PT, R31, 0x7fffff0d, PT ;  /* 0x7fffff0d1f00780c */ /* 0x000fc60003f86070 */
[----:B------:R-:W-:Y:S04]  /*1f5b0*/  LDGSTS.E [R6+-0x1fff8], desc[UR4][R40.64], !P5 ;  /* 0xe000800028067fae */ /* 0x000fe8000e921844 */
[----:B------:R3:W-:Y:S01]  /*1f5c0*/  LDGSTS.E [R6+-0x1bff8], desc[UR4][R38.64], !P5 ;  /* 0xe400800026067fae */ /* 0x0007e2000e921844 */
[----:B------:R-:W-:Y:S01]  /*1f5d0*/  ISETP.GE.U32.AND P5, PT, R30, 0x7fffff2c, PT ;  /* 0x7fffff2c1e00780c */ /* 0x000fe20003fa6070 */
[C---:B------:R-:W-:Y:S02]  /*1f5e0*/  IMAD.WIDE R36, R4.reuse, 0x4, R170 ;  /* 0x0000000404247825 */ /* 0x040fe400078e02aa */
[----:B------:R-:W4:Y:S02]  /*1f5f0*/  LDL.LU.64 R170, [R1+0x9b8] ;  /* 0x0009b80001aa7983 */ /* 0x000f240000300a00 */
[----:B------:R-:W-:-:S02]  /*1f600*/  IMAD.WIDE R34, R4, 0x4, R172 ;  /* 0x0000000404227825 */ /* 0x000fc400078e02ac */
[----:B------:R-:W-:Y:S04]  /*1f610*/  LDGSTS.E [R6+-0x1fff4], desc[UR4][R36.64], !P0 ;  /* 0xe000c00024067fae */ /* 0x000fe8000c121844 */
[----:B------:R-:W4:Y:S04]  /*1f620*/  LDL.LU.64 R172, [R1+0x9b0] ;  /* 0x0009b00001ac7983 */ /* 0x000f280000300a00 */
[----:B------:R-:W-:Y:S04]  /*1f630*/  STL.64 [R1+0x1e88], R36 ;  /* 0x001e882401007387 */ /* 0x000fe80000100a00 */
[----:B------:R-:W-:Y:S01]  /*1f640*/  STL.64 [R1+0x1e90], R34 ;  /* 0x001e902201007387 */ /* 0x000fe20000100a00 */
[----:B------:R-:W-:-:S03]  /*1f650*/  IMAD.WIDE R32, R4, 0x4, R174 ;  /* 0x0000000404207825 */ /* 0x000fc600078e02ae */
[----:B------:R-:W4:Y:S01]  /*1f660*/  LDL.LU.64 R174, [R1+0xaf8] ;  /* 0x000af80001ae7983 */ /* 0x000f220000300a00 */
[----:B---3--:R-:W-:-:S03]  /*1f670*/  VIADD R38, R62, 0xffffff69 ;  /* 0xffffff693e267836 */ /* 0x008fc60000000000 */
[----:B------:R-:W-:Y:S04]  /*1f680*/  LDGSTS.E [R6+-0x1bff4], desc[UR4][R34.64], !P0 ;  /* 0xe400c00022067fae */ /* 0x000fe8000c121844 */
[----:B------:R3:W-:Y:S01]  /*1f690*/  LDGSTS.E [R6+-0x18000], desc[UR4][R32.64], !P6 ;  /* 0xe800000020067fae */ /* 0x0007e2000f121844 */
[----:B------:R-:W-:-:S03]  /*1f6a0*/  IMAD.WIDE R30, R4, 0x4, R176 ;  /* 0x00000004041e7825 */ /* 0x000fc600078e02b0 */
[----:B------:R-:W4:Y:S04]  /*1f6b0*/  LDL.LU.64 R176, [R1+0xaf0] ;  /* 0x000af00001b07983 */ /* 0x000f280000300a00 */
[----:B------:R1:W-:Y:S01]  /*1f6c0*/  LDGSTS.E [R6+-0x14000], desc[UR4][R30.64], !P6 ;  /* 0xec0000001e067fae */ /* 0x0003e2000f121844 */
[----:B------:R-:W-:-:S03]  /*1f6d0*/  ISETP.GE.U32.AND P6, PT, R38, 0x7fffff2a, PT ;  /* 0x7fffff2a2600780c */ /* 0x000fc60003fc6070 */
[----:B------:R3:W-:Y:S04]  /*1f6e0*/  STL.64 [R1+0x1e98], R32 ;  /* 0x001e982001007387 */ /* 0x0007e80000100a00 */
[----:B------:R1:W-:Y:S01]  /*1f6f0*/  STL.64 [R1+0x1ea0], R30 ;  /* 0x001ea01e01007387 */ /* 0x0003e20000100a00 */
[----:B---3--:R-:W3:Y:S01]  /*1f700*/  LDC R32, c[0x0][0x230] ;  /* 0x00008c00ff207b82 */ /* 0x008ee20000000800 */
[----:B------:R-:W-:-:S04]  /*1f710*/  IMAD.WIDE R40, R4, 0x4, R164 ;  /* 0x0000000404287825 */ /* 0x000fc800078e02a4 */
[----:B------:R-:W-:-:S04]  /*1f720*/  IMAD.WIDE R36, R4, 0x4, R168 ;  /* 0x0000000404247825 */ /* 0x000fc800078e02a8 */
[C---:B------:R-:W-:Y:S01]  /*1f730*/  IMAD.WIDE R38, R4.reuse, 0x4, R166 ;  /* 0x0000000404267825 */ /* 0x040fe200078e02a6 */
[----:B------:R3:W-:Y:S03]  /*1f740*/  STL.64 [R1+0x290], R40 ;  /* 0x0002902801007387 */ /* 0x0007e60000100a00 */
[C---:B--2---:R-:W-:Y:S01]  /*1f750*/  IMAD.WIDE R34, R4.reuse, 0x4, R250 ;  /* 0x0000000404227825 */ /* 0x044fe200078e02fa */
[----:B------:R2:W-:Y:S03]  /*1f760*/  STL.64 [R1+0x298], R38 ;  /* 0x0002982601007387 */ /* 0x0005e60000100a00 */
[----:B----4-:R-:W-:Y:S01]  /*1f770*/  IMAD.WIDE R42, R4, 0x4, R170 ;  /* 0x00000004042a7825 */ /* 0x010fe200078e02aa */
[----:B------:R-:W4:Y:S01]  /*1f780*/  LDL.LU.64 R164, [R1+0x9a8] ;  /* 0x0009a80001a47983 */ /* 0x000f220000300a00 */
[----:B------:R-:W-:Y:S01]  /*1f790*/  ISETP.GE.U32.AND P0, PT, R48, 0x7fffff2b, PT ;  /* 0x7fffff2b3000780c */ /* 0x000fe20003f06070 */
[----:B-1----:R-:W1:Y:S02]  /*1f7a0*/  LDC R31, c[0x0][0x230] ;  /* 0x00008c00ff1f7b82 */ /* 0x002e640000000800 */
[----:B------:R2:W-:Y:S04]  /*1f7b0*/  STL.64 [R1+0x2a0], R36 ;  /* 0x0002a02401007387 */ /* 0x0005e80000100a00 */
[----:B------:R-:W4:Y:S04]  /*1f7c0*/  LDL.LU.64 R166, [R1+0x9a0] ;  /* 0x0009a00001a67983 */ /* 0x000f280000300a00 */
[----:B------:R1:W-:Y:S04]  /*1f7d0*/  STL.64 [R1+0x2a8], R34 ;  /* 0x0002a82201007387 */ /* 0x0003e80000100a00 */
[----:B------:R-:W4:Y:S04]  /*1f7e0*/  LDL.LU.64 R168, [R1+0x998] ;  /* 0x0009980001a87983 */ /* 0x000f280000300a00 */
[----:B------:R-:W4:Y:S04]  /*1f7f0*/  LDL.LU.64 R250, [R1+0x990] ;  /* 0x0009900001fa7983 */ /* 0x000f280000300a00 */
[----:B------:R3:W-:Y:S04]  /*1f800*/  LDGSTS.E [R6+-0x17ffc], desc[UR4][R40.64], !P1 ;  /* 0xe800400028067fae */ /* 0x0007e8000c921844 */
[----:B------:R2:W-:Y:S04]  /*1f810*/  LDGSTS.E [R6+-0x13ffc], desc[UR4][R38.64], !P1 ;  /* 0xec00400026067fae */ /* 0x0005e8000c921844 */
[----:B------:R2:W-:Y:S01]  /*1f820*/  LDGSTS.E [R6+-0x17ff8], desc[UR4][R36.64], !P2 ;  /* 0xe800800024067fae */ /* 0x0005e2000d121844 */
[----:B---3--:R-:W-:-:S03]  /*1f830*/  IMAD.WIDE R40, R4, 0x4, R172 ;  /* 0x0000000404287825 */ /* 0x008fc600078e02ac */
[----:B------:R-:W-:Y:S01]  /*1f840*/  STL.64 [R1+0x2b0], R42 ;  /* 0x0002b02a01007387 */ /* 0x000fe20000100a00 */
[----:B--2---:R-:W-:-:S03]  /*1f850*/  IMAD.WIDE R38, R4, 0x4, R174 ;  /* 0x0000000404267825 */ /* 0x004fc600078e02ae */
[----:B------:R-:W-:Y:S01]  /*1f860*/  STL.64 [R1+0x2b8], R40 ;  /* 0x0002b82801007387 */ /* 0x000fe20000100a00 */
[----:B------:R-:W-:-:S03]  /*1f870*/  IMAD.WIDE R36, R4, 0x4, R176 ;  /* 0x0000000404247825 */ /* 0x000fc600078e02b0 */
[----:B------:R-:W2:Y:S04]  /*1f880*/  LDL.LU.64 R170, [R1+0x988] ;  /* 0x0009880001aa7983 */ /* 0x000ea80000300a00 */
[----:B------:R-:W-:Y:S04]  /*1f890*/  STL.64 [R1+0x2c0], R38 ;  /* 0x0002c02601007387 */ /* 0x000fe80000100a00 */
[----:B------:R-:W3:Y:S04]  /*1f8a0*/  LDL.LU.64 R172, [R1+0x980] ;  /* 0x0009800001ac7983 */ /* 0x000ee80000300a00 */
[----:B------:R-:W-:Y:S04]  /*1f8b0*/  STL.64 [R1+0xdc8], R36 ;  /* 0x000dc82401007387 */ /* 0x000fe80000100a00 */
[----:B------:R-:W3:Y:S04]  /*1f8c0*/  LDL.LU.64 R174, [R1+0x978] ;  /* 0x0009780001ae7983 */ /* 0x000ee80000300a00 */
[----:B------:R-:W3:Y:S04]  /*1f8d0*/  LDL.LU.64 R176, [R1+0x970] ;  /* 0x0009700001b07983 */ /* 0x000ee80000300a00 */
[----:B------:R1:W-:Y:S04]  /*1f8e0*/  LDGSTS.E [R6+-0x13ff8], desc[UR4][R34.64], !P2 ;  /* 0xec00800022067fae */ /* 0x0003e8000d121844 */
[----:B------:R-:W-:Y:S04]  /*1f8f0*/  LDGSTS.E [R6+-0x17ff4], desc[UR4][R42.64], !P4 ;  /* 0xe800c0002a067fae */ /* 0x000fe8000e121844 */
[----:B------:R1:W-:Y:S04]  /*1f900*/  LDGSTS.E [R6+-0x13ff4], desc[UR4][R40.64], !P4 ;  /* 0xec00c00028067fae */ /* 0x0003e8000e121844 */
[----:B------:R4:W-:Y:S01]  /*1f910*/  LDGSTS.E [R5+-0x20000], desc[UR4][R38.64], !P5 ;  /* 0xe000000026057fae */ /* 0x0009e2000e921844 */
[----:B-1----:R-:W1:Y:S03]  /*1f920*/  LDC R34, c[0x0][0x230] ;  /* 0x00008c00ff227b82 */ /* 0x002e660000000800 */
[----:B------:R1:W-:Y:S04]  /*1f930*/  STL.64 [R1+0x1ea8], R6 ;  /* 0x001ea80601007387 */ /* 0x0003e80000100a00 */
[----:B------:R4:W-:Y:S01]  /*1f940*/  LDGSTS.E [R5+-0x1c000], desc[UR4][R36.64], !P5 ;  /* 0xe400000024057fae */ /* 0x0009e2000e921844 */
[----:B------:R-:W-:-:S02]  /*1f950*/  VIADD R35, R47, 0xffffff4a ;  /* 0xffffff4a2f237836 */ /* 0x000fc40000000000 */
[----:B------:R-:W-:Y:S02]  /*1f960*/  VIADD R33, R55, 0xffffff68 ;  /* 0xffffff6837217836 */ /* 0x000fe40000000000 */
[----:B------:R-:W-:Y:S01]  /*1f970*/  VIADD R30, R54, 0xffffff4b ;  /* 0xffffff4b361e7836 */ /* 0x000fe20000000000 */
[----:B------:R-:W-:Y:S01]  /*1f980*/  IADD3 R31, R31, -0xb8, RZ ;  /* 0xffffff481f1f7810 */ /* 0x000fe20007ffe0ff */
[----:B-1----:R-:W1:Y:S01]  /*1f990*/  LDC R6, c[0x0][0x230] ;  /* 0x00008c00ff067b82 */ /* 0x002e620000000800 */
[----:B----4-:R-:W-:-:S04]  /*1f9a0*/  IMAD.WIDE R42, R4, 0x4, R164 ;  /* 0x00000004042a7825 */ /* 0x010fc800078e02a4 */
[C---:B------:R-:W-:Y:S01]  /*1f9b0*/  IMAD.WIDE R40, R4.reuse, 0x4, R166 ;  /* 0x0000000404287825 */ /* 0x040fe200078e02a6 */
[----:B------:R-:W-:Y:S04]  /*1f9c0*/  STL.64 [R1+0xdc0], R42 ;  /* 0x000dc02a01007387 */ /* 0x000fe80000100a00 */
[----:B------:R2:W-:Y:S01]  /*1f9d0*/  STL.64 [R1+0xdb8], R40 ;  /* 0x000db82801007387 */ /* 0x0005e20000100a00 */
[----:B------:R-:W-:-:S03]  /*1f9e0*/  IMAD.WIDE R38, R4, 0x4, R168 ;  /* 0x0000000404267825 */ /* 0x000fc600078e02a8 */
[----:B------:R-:W4:Y:S01]  /*1f9f0*/  LDL.LU.64 R164, [R1+0x968] ;  /* 0x0009680001a47983 */ /* 0x000f220000300a00 */
[----:B------:R-:W-:-:S03]  /*1fa00*/  IMAD.WIDE R36, R4, 0x4, R250 ;  /* 0x0000000404247825 */ /* 0x000fc600078e02fa */
[----:B------:R-:W4:Y:S04]  /*1fa10*/  LDL.LU.64 R166, [R1+0x960] ;  /* 0x0009600001a67983 */ /* 0x000f280000300a00 */
[----:B------:R3:W-:Y:S04]  /*1fa20*/  STL.64 [R1+0xdb0], R38 ;  /* 0x000db02601007387 */ /* 0x0007e80000100a00 */
[----:B------:R1:W-:Y:S04]  /*1fa30*/  STL.64 [R1+0xda8], R36 ;  /* 0x000da82401007387 */ /* 0x0003e80000100a00 */
[----:B------:R-:W4:Y:S04]  /*1fa40*/  LDL.LU.64 R168, [R1+0x958] ;  /* 0x0009580001a87983 */ /* 0x000f280000300a00 */
[----:B------:R-:W4:Y:S01]  /*1fa50*/  LDL.LU.64 R250, [R1+0x950] ;  /* 0x0009500001fa7983 */ /* 0x000f220000300a00 */
[----:B------:R-:W-:Y:S01]  /*1fa60*/  VIADD R7, R32, 0xffffff67 ;  /* 0xffffff6720077836 */ /* 0x000fe20000000000 */
[----:B------:R-:W-:Y:S01]  /*1fa70*/  ISETP.GE.U32.AND P4, PT, R35, 0x7fffff0b, PT ;  /* 0x7fffff0b2300780c */ /* 0x000fe20003f86070 */
[----:B------:R-:W4:Y:S01]  /*1fa80*/  LDC R32, c[0x0][0x230] ;  /* 0x00008c00ff207b82 */ /* 0x000f220000000800 */
[----:B------:R-:W-:Y:S04]  /*1fa90*/  LDGSTS.E [R5+-0x1fffc], desc[UR4][R42.64], !P0 ;  /* 0xe00040002a057fae */ /* 0x000fe8000c121844 */
[----:B------:R2:W-:Y:S04]  /*1faa0*/  LDGSTS.E [R5+-0x1bffc], desc[UR4][R40.64], !P0 ;  /* 0xe400400028057fae */ /* 0x0005e8000c121844 */
[----:B------:R3:W-:Y:S04]  /*1fab0*/  LDGSTS.E [R5+-0x1fff8], desc[UR4][R38.64], !P6 ;  /* 0xe000800026057fae */ /* 0x0007e8000f121844 */
[----:B------:R1:W-:Y:S01]  /*1fac0*/  LDGSTS.E [R5+-0x1bff8], desc[UR4][R36.64], !P6 ;  /* 0xe400800024057fae */ /* 0x0003e2000f121844 */
[----:B------:R-:W-:Y:S01]  /*1fad0*/  ISETP.GE.U32.AND P6, PT, R7, 0x7fffff28, PT ;  /* 0x7fffff280700780c */ /* 0x000fe20003fc6070 */
[----:B--2---:R-:W-:-:S04]  /*1fae0*/  IMAD.WIDE R40, R4, 0x4, R170 ;  /* 0x0000000404287825 */ /* 0x004fc800078e02aa */
[----:B---3--:R-:W-:Y:S01]  /*1faf0*/  IMAD.WIDE R38, R4, 0x4, R172 ;  /* 0x0000000404267825 */ /* 0x008fe200078e02ac */
[----:B------:R4:W-:Y:S03]  /*1fb00*/  STL.64 [R1+0xda0], R40 ;  /* 0x000da02801007387 */ /* 0x0009e60000100a00 */
[----:B------:R-:W-:Y:S02]  /*1fb10*/  VIADD R7, R34, 0xffffff65 ;  /* 0xffffff6522077836 */ /* 0x000fe40000000000 */
[C---:B-1----:R-:W-:Y:S01]  /*1fb20*/  IMAD.WIDE R36, R4.reuse, 0x4, R174 ;  /* 0x0000000404247825 */ /* 0x042fe200078e02ae */
[----:B------:R1:W-:Y:S03]  /*1fb30*/  STL.64 [R1+0xd98], R38 ;  /* 0x000d982601007387 */ /* 0x0003e60000100a00 */
[----:B------:R-:W-:Y:S01]  /*1fb40*/  IMAD.WIDE R34, R4, 0x4, R176 ;  /* 0x0000000404227825 */ /* 0x000fe200078e02b0 */
[----:B------:R-:W2:Y:S04]  /*1fb50*/  LDL.LU.64 R170, [R1+0x948] ;  /* 0x0009480001aa7983 */ /* 0x000ea80000300a00 */
[----:B------:R-:W3:Y:S04]  /*1fb60*/  LDL.LU.64 R172, [R1+0x940] ;  /* 0x0009400001ac7983 */ /* 0x000ee80000300a00 */
[----:B------:R1:W-:Y:S04]  /*1fb70*/  STL.64 [R1+0x340], R36 ;  /* 0x0003402401007387 */ /* 0x0003e80000100a00 */
[----:B------:R1:W-:Y:S01]  /*1fb80*/  STL.64 [R1+0x338], R34 ;  /* 0x0003382201007387 */ /* 0x0003e20000100a00 */
[----:B------:R-:W-:-:S03]  /*1fb90*/  ISETP.GE.U32.AND P1, PT, R33, 0x7fffff29, PT ;  /* 0x7fffff292100780c */ /* 0x000fc60003f26070 */
[----:B------:R-:W3:Y:S04]  /*1fba0*/  LDL.LU.64 R174, [R1+0x938] ;  /* 0x0009380001ae7983 */ /* 0x000ee80000300a00 */
[----:B------:R-:W3:Y:S01]  /*1fbb0*/  LDL.LU.64 R176, [R1+0x930] ;  /* 0x0009300001b07983 */ /* 0x000ee20000300a00 */
[----:B------:R-:W-:Y:S01]  /*1fbc0*/  ISETP.GE.U32.AND P2, PT, R30, 0x7fffff0c, PT ;  /* 0x7fffff0c1e00780c */ /* 0x000fe20003f46070 */
[----:B------:R-:W-:Y:S01]  /*1fbd0*/  VIADD R33, R46, 0xffffff49 ;  /* 0xffffff492e217836 */ /* 0x000fe20000000000 */
[----:B------:R-:W-:Y:S01]  /*1fbe0*/  ISETP.GE.U32.AND P0, PT, R31, 0x7fffff09, PT ;  /* 0x7fffff091f00780c */ /* 0x000fe20003f06070 */
[----:B------:R-:W3:Y:S02]  /*1fbf0*/  LDC R30, c[0x0][0x230] ;  /* 0x00008c00ff1e7b82 */ /* 0x000ee40000000800 */
[----:B------:R4:W-:Y:S04]  /*1fc00*/  LDGSTS.E [R5+-0x1fff4], desc[UR4][R40.64], !P1 ;  /* 0xe000c00028057fae */ /* 0x0009e8000c921844 */
[----:B------:R1:W-:Y:S01]  /*1fc10*/  LDGSTS.E [R5+-0x1bff4], desc[UR4][R38.64], !P1 ;  /* 0xe400c00026057fae */ /* 0x0003e2000c921844 */
[----:B------:R-:W-:Y:S01]  /*1fc20*/  ISETP.GE.U32.AND P5, PT, R33, 0x7fffff0a, PT ;  /* 0x7fffff0a2100780c */ /* 0x000fe20003fa6070 */
[----:B------:R-:W3:Y:S02]  /*1fc30*/  LDC R31, c[0x0][0x230] ;  /* 0x00008c00ff1f7b82 */ /* 0x000ee40000000800 */
[----:B------:R1:W-:Y:S04]  /*1fc40*/  LDGSTS.E [R5+-0x18000], desc[UR4][R36.64], !P2 ;  /* 0xe800000024057fae */ /* 0x0003e8000d121844 */
[----:B------:R1:W-:Y:S02]  /*1fc50*/  LDGSTS.E [R5+-0x14000], desc[UR4][R34.64], !P2 ;  /* 0xec00000022057fae */ /* 0x0003e4000d121844 */
[----:B------:R-:W3:Y:S01]  /*1fc60*/  LDC R33, c[0x0][0x230] ;  /* 0x00008c00ff217b82 */ /* 0x000ee20000000800 */
[----:B----4-:R-:W-:-:S04]  /*1fc70*/  IMAD.WIDE R40, R4, 0x4, R164 ;  /* 0x0000000404287825 */ /* 0x010fc800078e02a4 */
[C---:B-1----:R-:W-:Y:S01]  /*1fc80*/  IMAD.WIDE R38, R4.reuse, 0x4, R166 ;  /* 0x0000000404267825 */ /* 0x042fe200078e02a6 */
[----:B------:R2:W-:Y:S04]  /*1fc90*/  STL.64 [R1+0x330], R40 ;  /* 0x0003302801007387 */ /* 0x0005e80000100a00 */
[----:B------:R3:W-:Y:S04]  /*1fca0*/  STL.64 [R1+0x328], R38 ;  /* 0x0003282601007387 */ /* 0x0007e80000100a00 */
[----:B------:R-:W4:Y:S01]  /*1fcb0*/  LDL.LU.64 R164, [R1+0x928] ;  /* 0x0009280001a47983 */ /* 0x000f220000300a00 */
[----:B------:R-:W-:-:S03]  /*1fcc0*/  IMAD.WIDE R36, R4, 0x4, R168 ;  /* 0x0000000404247825 */ /* 0x000fc600078e02a8 */
[----:B------:R-:W4:Y:S01]  /*1fcd0*/  LDL.LU.64 R166, [R1+0x920] ;  /* 0x0009200001a67983 */ /* 0x000f220000300a00 */
[----:B------:R-:W-:-:S03]  /*1fce0*/  IMAD.WIDE R34, R4, 0x4, R250 ;  /* 0x0000000404227825 */ /* 0x000fc600078e02fa */
[----:B------:R1:W-:Y:S04]  /*1fcf0*/  STL.64 [R1+0x320], R36 ;  /* 0x0003202401007387 */ /* 0x0003e80000100a00 */
[----:B------:R1:W-:Y:S04]  /*1fd00*/  STL.64 [R1+0x318], R34 ;  /* 0x0003182201007387 */ /* 0x0003e80000100a00 */
[----:B------:R-:W4:Y:S04]  /*1fd10*/  LDL.LU.64 R168, [R1+0x918] ;  /* 0x0009180001a87983 */ /* 0x000f280000300a00 */
[----:B------:R-:W4:Y:S04]  /*1fd20*/  LDL.LU.64 R250, [R1+0x910] ;  /* 0x0009100001fa7983 */ /* 0x000f280000300a00 */
[----:B------:R2:W-:Y:S04]  /*1fd30*/  LDGSTS.E [R5+-0x17ffc], desc[UR4][R40.64], !P4 ;  /* 0xe800400028057fae */ /* 0x0005e8000e121844 */
[----:B------:R3:W-:Y:S04]  /*1fd40*/  LDGSTS.E [R5+-0x13ffc], desc[UR4][R38.64], !P4 ;  /* 0xec00400026057fae */ /* 0x0007e8000e121844 */
[----:B------:R1:W-:Y:S04]  /*1fd50*/  LDGSTS.E [R5+-0x17ff8], desc[UR4][R36.64], !P5 ;  /* 0xe800800024057fae */ /* 0x0003e8000e921844 */
[----:B------:R1:W-:Y:S01]  /*1fd60*/  LDGSTS.E [R5+-0x13ff8], desc[UR4][R34.64], !P5 ;  /* 0xec00800022057fae */ /* 0x0003e2000e921844 */
[----:B--2---:R-:W-:-:S04]  /*1fd70*/  IMAD.WIDE R40, R4, 0x4, R170 ;  /* 0x0000000404287825 */ /* 0x004fc800078e02aa */
[C---:B---3--:R-:W-:Y:S01]  /*1fd80*/  IMAD.WIDE R38, R4.reuse, 0x4, R172 ;  /* 0x0000000404267825 */ /* 0x048fe200078e02ac */
[----:B------:R4:W-:Y:S04]  /*1fd90*/  STL.64 [R1+0x310], R40 ;  /* 0x0003102801007387 */ /* 0x0009e80000100a00 */
[----:B------:R2:W-:Y:S04]  /*1fda0*/  STL.64 [R1+0x308], R38 ;  /* 0x0003082601007387 */ /* 0x0005e80000100a00 */
[----:B------:R-:W3:Y:S01]  /*1fdb0*/  LDL.LU.64 R170, [R1+0x908] ;  /* 0x0009080001aa7983 */ /* 0x000ee20000300a00 */
[----:B-1----:R-:W-:-:S03]  /*1fdc0*/  IMAD.WIDE R36, R4, 0x4, R174 ;  /* 0x0000000404247825 */ /* 0x002fc600078e02ae */
[----:B------:R-:W3:Y:S01]  /*1fdd0*/  LDL.LU.64 R172, [R1+0x900] ;  /* 0x0009000001ac7983 */ /* 0x000ee20000300a00 */
[----:B------:R-:W-:-:S03]  /*1fde0*/  IMAD.WIDE R34, R4, 0x4, R176 ;  /* 0x0000000404227825 */ /* 0x000fc600078e02b0 */
[----:B------:R1:W-:Y:S04]  /*1fdf0*/  STL.64 [R1+0xd90], R36 ;  /* 0x000d902401007387 */ /* 0x0003e80000100a00 */
[----:B------:R1:W-:Y:S04]  /*1fe00*/  STL.64 [R1+0xd88], R34 ;  /* 0x000d882201007387 */ /* 0x0003e80000100a00 */
[----:B------:R-:W3:Y:S04]  /*1fe10*/  LDL.LU.64 R174, [R1+0x8f8] ;  /* 0x0008f80001ae7983 */ /* 0x000ee80000300a00 */
[----:B------:R-:W3:Y:S04]  /*1fe20*/  LDL.LU.64 R176, [R1+0x8f0] ;  /* 0x0008f00001b07983 */ /* 0x000ee80000300a00 */
[----:B------:R4:W-:Y:S04]  /*1fe30*/  LDGSTS.E [R5+-0x17ff4], desc[UR4][R40.64], !P0 ;  /* 0xe800c00028057fae */ /* 0x0009e8000c121844 */
[----:B------:R2:W-:Y:S04]  /*1fe40*/  LDGSTS.E [R5+-0x13ff4], desc[UR4][R38.64], !P0 ;  /* 0xec00c00026057fae */ /* 0x0005e8000c121844 */
[----:B------:R1:W-:Y:S04]  /*1fe50*/  LDGSTS.E [R3+-0x20000], desc[UR4][R36.64], !P6 ;  /* 0xe000000024037fae */ /* 0x0003e8000f121844 */
[----:B------:R1:W-:Y:S01]  /*1fe60*/  LDGSTS.E [R3+-0x1c000], desc[UR4][R34.64], !P6 ;  /* 0xe400000022037fae */ /* 0x0003e2000f121844 */
[----:B----4-:R-:W-:-:S04]  /*1fe70*/  IMAD.WIDE R40, R4, 0x4, R164 ;  /* 0x0000000404287825 */ /* 0x010fc800078e02a4 */
[C---:B--2---:R-:W-:Y:S01]  /*1fe80*/  IMAD.WIDE R38, R4.reuse, 0x4, R166 ;  /* 0x0000000404267825 */ /* 0x044fe200078e02a6 */
[----:B------:R3:W-:Y:S04]  /*1fe90*/  STL.64 [R1+0xd80], R40 ;  /* 0x000d802801007387 */ /* 0x0007e80000100a00 */
[----:B------:R2:W-:Y:S01]  /*1fea0*/  STL.64 [R1+0xd78], R38 ;  /* 0x000d782601007387 */ /* 0x0005e20000100a00 */
[----:B-1----:R-:W-:-:S04]  /*1feb0*/  IMAD.WIDE R36, R4, 0x4, R168 ;  /* 0x0000000404247825 */ /* 0x002fc800078e02a8 */
[----:B------:R-:W-:Y:S01]  /*1fec0*/  IMAD.WIDE R34, R4, 0x4, R250 ;  /* 0x0000000404227825 */ /* 0x000fe200078e02fa */
[----:B------:R1:W-:Y:S04]  /*1fed0*/  STL.64 [R1+0xd70], R36 ;  /* 0x000d702401007387 */ /* 0x0003e80000100a00 */
[----:B------:R-:W4:Y:S01]  /*1fee0*/  LDL.LU.64 R250, [R1+0x8e8] ;  /* 0x0008e80001fa7983 */ /* 0x000f220000300a00 */
[----:B------:R-:W-:Y:S01]  /*1fef0*/  VIADD R30, R30, 0xffffff66 ;  /* 0xffffff661e1e7836 */ /* 0x000fe20000000000 */
[----:B------:R-:W-:Y:S02]  /*1ff00*/  ISETP.GE.U32.AND P2, PT, R7, 0x7fffff26, PT ;  /* 0x7fffff260700780c */ /* 0x000fe40003f46070 */
[----:B------:R1:W-:Y:S01]  /*1ff10*/  STL.64 [R1+0xd68], R34 ;  /* 0x000d682201007387 */ /* 0x0003e20000100a00 */
[----:B------:R-:W-:Y:S01]  /*1ff20*/  VIADD R33, R33, 0xffffff64 ;  /* 0xffffff6421217836 */ /* 0x000fe20000000000 */
[----:B------:R-:W-:Y:S01]  /*1ff30*/  ISETP.GE.U32.AND P1, PT, R30, 0x7fffff27, PT ;  /* 0x7fffff271e00780c */ /* 0x000fe20003f26070 */
[----:B------:R-:W-:Y:S01]  /*1ff40*/  VIADD R32, R32, 0xffffff46 ;  /* 0xffffff4620207836 */ /* 0x000fe20000000000 */
[----:B------:R-:W4:Y:S01]  /*1ff50*/  LDL.LU.64 R158, [R1+0x8e0] ;  /* 0x0008e000019e7983 */ /* 0x000f220000300a00 */
[----:B------:R-:W1:Y:S03]  /*1ff60*/  LDC R30, c[0x0][0x230] ;  /* 0x00008c00ff1e7b82 */ /* 0x000e660000000800 */
[----:B------:R-:W4:Y:S04]  /*1ff70*/  LDL.LU.64 R160, [R1+0x8d8] ;  /* 0x0008d80001a07983 */ /* 0x000f280000300a00 */
[----:B------:R-:W4:Y:S01]  /*1ff80*/  LDL.LU.64 R162, [R1+0x8d0] ;  /* 0x0008d00001a27983 */ /* 0x000f220000300a00 */
[----:B------:R-:W-:Y:S01]  /*1ff90*/  IADD3 R31, R31, -0xbb, RZ ;  /* 0xffffff451f1f7810 */ /* 0x000fe20007ffe0ff */
[----:B------:R-:W-:Y:S01]  /*1ffa0*/  VIADD R6, R6, 0xffffff47 ;  /* 0xffffff4706067836 */ /* 0x000fe20000000000 */
[----:B------:R-:W4:Y:S01]  /*1ffb0*/  LDC R7, c[0x0][0x230] ;  /* 0x00008c00ff077b82 */ /* 0x000f220000000800 */
[----:B------:R3:W-:Y:S04]  /*1ffc0*/  LDGSTS.E [R3+-0x1fffc], desc[UR4][R40.64], !P1 ;  /* 0xe000400028037fae */ /* 0x0007e8000c921844 */
[----:B------:R2:W-:Y:S04]  /*1ffd0*/  LDGSTS.E [R3+-0x1bffc], desc[UR4][R38.64], !P1 ;  /* 0xe400400026037fae */ /* 0x0005e8000c921844 */
[----:B------:R1:W-:Y:S01]  /*1ffe0*/  LDGSTS.E [R3+-0x1fff8], desc[UR4][R36.64], !P2 ;  /* 0xe000800024037fae */ /* 0x0003e2000d121844 */
[----:B---3--:R-:W-:-:S03]  /*1fff0*/  IMAD.WIDE R40, R4, 0x4, R170 ;  /* 0x0000000404287825 */ /* 0x008fc600078e02aa */
[----:B------:R-:W3:Y:S01]  /*20000*/  LDL.LU.64 R164, [R1+0x8c8] ;  /* 0x0008c80001a47983 */ /* 0x000ee20000300a00 */
[----:B--2---:R-:W-:-:S03]  /*20010*/  IMAD.WIDE R38, R4, 0x4, R172 ;  /* 0x0000000404267825 */ /* 0x004fc600078e02ac */
[----:B------:R2:W-:Y:S04]  /*20020*/  LDGSTS.E [R3+-0x1bff8], desc[UR4][R34.64], !P2 ;  /* 0xe400800022037fae */ /* 0x0005e8000d121844 */
[----:B------:R-:W3:Y:S04]  /*20030*/  LDL.LU.64 R166, [R1+0x8c0] ;  /* 0x0008c00001a67983 */ /* 0x000ee80000300a00 */
[----:B------:R4:W-:Y:S01]  /*20040*/  STL.64 [R1+0xd60], R40 ;  /* 0x000d602801007387 */ /* 0x0009e20000100a00 */
[----:B-1----:R-:W-:-:S03]  /*20050*/  IMAD.WIDE R36, R4, 0x4, R174 ;  /* 0x0000000404247825 */ /* 0x002fc600078e02ae */
[----:B------:R1:W-:Y:S01]  /*20060*/  STL.64 [R1+0xd58], R38 ;  /* 0x000d582601007387 */ /* 0x0003e20000100a00 */
[----:B--2---:R-:W-:-:S03]  /*20070*/  IMAD.WIDE R34, R4, 0x4, R176 ;  /* 0x0000000404227825 */ /* 0x004fc600078e02b0 */
[----:B------:R-:W2:Y:S04]  /*20080*/  LDL.LU.64 R168, [R1+0x8b8] ;  /* 0x0008b80001a87983 */ /* 0x000ea80000300a00 */
[----:B------:R-:W2:Y:S04]  /*20090*/  LDL.LU.64 R170, [R1+0x8b0] ;  /* 0x0008b00001aa7983 */ /* 0x000ea80000300a00 */
[----:B------:R1:W-:Y:S04]  /*200a0*/  STL.64 [R1+0x300], R36 ;  /* 0x0003002401007387 */ /* 0x0003e80000100a00 */
[----:B------:R1:W-:Y:S04]  /*200b0*/  STL.64 [R1+0x2f8], R34 ;  /* 0x0002f82201007387 */ /* 0x0003e80000100a00 */
[----:B------:R-:W2:Y:S01]  /*200c0*/  LDL.LU.64 R172, [R1+0x8a8] ;  /* 0x0008a80001ac7983 */ /* 0x000ea20000300a00 */
[----:B------:R-:W-:-:S02]  /*200d0*/  ISETP.GE.U32.AND P4, PT, R33, 0x7fffff25, PT ;  /* 0x7fffff252100780c */ /* 0x000fc40003f86070 */
[----:B------:R-:W1:Y:S01]  /*200e0*/  LDC R33, c[0x0][0x230] ;  /* 0x00008c00ff217b82 */ /* 0x000e620000000800 */
[----:B------:R-:W2:Y:S04]  /*200f0*/  LDL.LU.64 R174, [R1+0x8a0] ;  /* 0x0008a00001ae7983 */ /* 0x000ea80000300a00 */
[----:B------:R-:W2:Y:S06]  /*20100*/  LDL.LU.64 R176, [R1+0x898] ;  /* 0x0008980001b07983 */ /* 0x000eac0000300a00 */
[----:B------:R4:W-:Y:S01]  /*20110*/  LDGSTS.E [R3+-0x1fff4], desc[UR4][R40.64], !P4 ;  /* 0xe000c00028037fae */ /* 0x0009e2000e121844 */
[----:B------:R-:W-:-:S02]  /*20120*/  ISETP.GE.U32.AND P0, PT, R32, 0x7fffff07, PT ;  /* 0x7fffff072000780c */ /* 0x000fc40003f06070 */
[----:B------:R-:W1:Y:S01]  /*20130*/  LDC R32, c[0x0][0x230] ;  /* 0x00008c00ff207b82 */ /* 0x000e620000000800 */
[----:B------:R-:W-:Y:S01]  /*20140*/  ISETP.GE.U32.AND P6, PT, R31, 0x7fffff06, PT ;  /* 0x7fffff061f00780c */ /* 0x000fe20003fc6070 */
[----:B------:R-:W-:Y:S01]  /*20150*/  VIADD R30, R30, 0xffffff44 ;  /* 0xffffff441e1e7836 */ /* 0x000fe20000000000 */
[----:B------:R-:W-:Y:S01]  /*20160*/  ISETP.GE.U32.AND P5, PT, R6, 0x7fffff08, PT ;  /* 0x7fffff080600780c */ /* 0x000fe20003fa6070 */
[----:B------:R1:W-:Y:S04]  /*20170*/  LDGSTS.E [R3+-0x1bff4], desc[UR4][R38.64], !P4 ;  /* 0xe400c00026037fae */ /* 0x0003e8000e121844 */
[----:B------:R-:W1:Y:S01]  /*20180*/  LDC R31, c[0x0][0x230] ;  /* 0x00008c00ff1f7b82 */ /* 0x000e620000000800 */
[----:B----4-:R-:W-:Y:S01]  /*20190*/  IMAD.WIDE R40, R4, 0x4, R250 ;  /* 0x0000000404287825 */ /* 0x010fe200078e02fa */
[----:B------:R-:W-:Y:S01]  /*201a0*/  ISETP.GE.U32.AND P1, PT, R30, 0x7fffff05, PT ;  /* 0x7fffff051e00780c */ /* 0x000fe20003f26070 */
[----:B------:R-:W4:Y:S05]  /*201b0*/  LDL.LU.64 R250, [R1+0x890] ;  /* 0x0008900001fa7983 */ /* 0x000f2a0000300a00 */
[----:B------:R-:W2:Y:S01]  /*201c0*/  LDC R30, c[0x0][0x230] ;  /* 0x00008c00ff1e7b82 */ /* 0x000ea20000000800 */
[----:B-1----:R-:W-:Y:S01]  /*201d0*/  VIADD R33, R33, 0xffffff62 ;  /* 0xffffff6221217836 */ /* 0x002fe20000000000 */
[----:B------:R1:W-:Y:S01]  /*201e0*/  LDGSTS.E [R3+-0x18000], desc[UR4][R36.64], !P5 ;  /* 0xe800000024037fae */ /* 0x0003e2000e921844 */
[----:B------:R-:W-:-:S03]  /*201f0*/  IMAD.WIDE R38, R4, 0x4, R158 ;  /* 0x0000000404267825 */ /* 0x000fc600078e029e */
[----:B------:R-:W-:Y:S01]  /*20200*/  ISETP.GE.U32.AND P4, PT, R33, 0x7fffff23, PT ;  /* 0x7fffff232100780c */ /* 0x000fe20003f86070 */
[----:B------:R1:W-:Y:S01]  /*20210*/  LDGSTS.E [R3+-0x14000], desc[UR4][R34.64], !P5 ;  /* 0xec00000022037fae */ /* 0x0003e2000e921844 */
[----:B------:R-:W2:Y:S01]  /*20220*/  LDC R6, c[0x0][0x230] ;  /* 0x00008c00ff067b82 */ /* 0x000ea20000000800 */
[----:B------:R-:W-:Y:S02]  /*20230*/  VIADD R31, R31, 0xffffff43 ;  /* 0xffffff431f1f7836 */ /* 0x000fe40000000000 */
[----:B------:R-:W-:Y:S01]  /*20240*/  STL.64 [R1+0x2f0], R40 ;  /* 0x0002f02801007387 */ /* 0x000fe20000100a00 */
[----:B-1----:R-:W-:-:S03]  /*20250*/  VIADD R36, R32, 0xffffff60 ;  /* 0xffffff6020247836 */ /* 0x002fc60000000000 */
[----:B------:R-:W-:Y:S01]  /*20260*/  LDGSTS.E [R3+-0x17ffc], desc[UR4][R40.64], !P0 ;  /* 0xe800400028037fae */ /* 0x000fe2000c121844 */
[----:B------:R-:W-:-:S03]  /*20270*/  IMAD.WIDE R32, R4, 0x4, R162 ;  /* 0x0000000404207825 */ /* 0x000fc600078e02a2 */
[----:B------:R3:W-:Y:S01]  /*20280*/  STL.64 [R1+0x2e8], R38 ;  /* 0x0002e82601007387 */ /* 0x0007e20000100a00 */
[----:B------:R-:W-:-:S03]  /*20290*/  IMAD.WIDE R34, R4, 0x4, R160 ;  /* 0x0000000404227825 */ /* 0x000fc600078e02a0 */
[----:B------:R3:W-:Y:S01]  /*202a0*/  LDGSTS.E [R3+-0x13ffc], desc[UR4][R38.64], !P0 ;  /* 0xec00400026037fae */ /* 0x0007e2000c121844 */
[----:B------:R-:W-:-:S03]  /*202b0*/  ISETP.GE.U32.AND P0, PT, R36, 0x7fffff21, PT ;  /* 0x7fffff212400780c */ /* 0x000fc60003f06070 */
[----:B------:R2:W-:Y:S01]  /*202c0*/  STL.64 [R1+0x2e0], R34 ;  /* 0x0002e02201007387 */ /* 0x0005e20000100a00 */
[----:B------:R-:W-:-:S03]  /*202d0*/  VIADD R7, R7, 0xffffff63 ;  /* 0xffffff6307077836 */ /* 0x000fc60000000000 */
[----:B------:R2:W-:Y:S01]  /*202e0*/  LDGSTS.E [R3+-0x17ff8], desc[UR4][R34.64], !P6 ;  /* 0xe800800022037fae */ /* 0x0005e2000f121844 */
[----:B---3--:R-:W-:-:S03]  /*202f0*/  IMAD.WIDE R38, R4, 0x4, R164 ;  /* 0x0000000404267825 */ /* 0x008fc600078e02a4 */
[----:B------:R1:W-:Y:S01]  /*20300*/  STL.64 [R1+0x2d8], R32 ;  /* 0x0002d82001007387 */ /* 0x0003e20000100a00 */
[----:B------:R-:W-:-:S03]  /*20310*/  IMAD.WIDE R36, R4, 0x4, R166 ;  /* 0x0000000404247825 */ /* 0x000fc600078e02a6 */
[----:B------:R1:W-:Y:S01]  /*20320*/  LDGSTS.E [R3+-0x13ff8], desc[UR4][R32.64], !P6 ;  /* 0xec00800020037fae */ /* 0x0003e2000f121844 */
[----:B------:R-:W-:Y:S02]  /*20330*/  ISETP.GE.U32.AND P6, PT, R31, 0x7fffff04, PT ;  /* 0x7fffff041f00780c */ /* 0x000fe40003fc6070 */
[----:B--2---:R-:W-:Y:S01]  /*20340*/  IADD3 R34, R30, -0xbe, RZ ;  /* 0xffffff421e227810 */ /* 0x004fe20007ffe0ff */
[----:B------:R-:W-:Y:S04]  /*20350*/  STL.64 [R1+0x2d0], R38 ;  /* 0x0002d02601007387 */ /* 0x000fe80000100a00 */
[----:B------:R-:W-:Y:S01]  /*20360*/  LDGSTS.E [R3+-0x17ff4], desc[UR4][R38.64], !P1 ;  /* 0xe800c00026037fae */ /* 0x000fe2000c921844 */
[----:B-1----:R-:W-:-:S03]  /*20370*/  IMAD.WIDE R32, R4, 0x4, R168 ;  /* 0x0000000404207825 */ /* 0x002fc600078e02a8 */
[----:B------:R1:W-:Y:S01]  /*20380*/  STL.64 [R1+0x2c8], R36 ;  /* 0x0002c82401007387 */ /* 0x0003e20000100a00 */
[----:B------:R-:W-:-:S03]  /*20390*/  IMAD.WIDE R30, R4, 0x4, R170 ;  /* 0x00000004041e7825 */ /* 0x000fc600078e02aa */
[----:B------:R1:W-:Y:S01]  /*203a0*/  LDGSTS.E [R3+-0x13ff4], desc[UR4][R36.64], !P1 ;  /* 0xec00c00024037fae */ /* 0x0003e2000c921844 */
[----:B------:R-:W-:Y:S02]  /*203b0*/  ISETP.GE.U32.AND P2, PT, R7, 0x7fffff24, PT ;  /* 0x7fffff240700780c */ /* 0x000fe40003f46070 */
[----:B------:R-:W-:Y:S01]  /*203c0*/  ISETP.GE.U32.AND P1, PT, R34, 0x7fffff03, PT ;  /* 0x7fffff032200780c */ /* 0x000fe20003f26070 */
[----:B------:R2:W-:Y:S01]  /*203d0*/  STL.64 [R1+0xd50], R32 ;  /* 0x000d502001007387 */ /* 0x0005e20000100a00 */
[----:B------:R-:W-:Y:S01]  /*203e0*/  VIADD R6, R6, 0xffffff61 ;  /* 0xffffff6106067836 */ /* 0x000fe20000000000 */
[----:B------:R-:W3:Y:S02]  /*203f0*/  LDC R7, c[0x0][0x230] ;  /* 0x00008c00ff077b82 */ /* 0x000ee40000000800 */
[----:B------:R4:W-:Y:S01]  /*20400*/  STL.64 [R1+0xd48], R30 ;  /* 0x000d481e01007387 */ /* 0x0009e20000100a00 */
[----:B-1----:R-:W-:-:S05]  /*20410*/  IMAD.WIDE R36, R4, 0x4, R172 ;  /* 0x0000000404247825 */ /* 0x002fca00078e02ac */
[----:B------:R2:W-:Y:S01]  /*20420*/  LDGSTS.E [R0+-0x20000], desc[UR4][R32.64], !P2 ;  /* 0xe000000020007fae */ /* 0x0005e2000d121844 */
[----:B------:R-:W-:-:S03]  /*20430*/  IMAD.WIDE R34, R4, 0x4, R174 ;  /* 0x0000000404227825 */ /* 0x000fc600078e02ae */
[----:B------:R-:W-:Y:S04]  /*20440*/  STL.64 [R1+0xd40], R36 ;  /* 0x000d402401007387 */ /* 0x000fe80000100a00 */
[----:B------:R-:W3:Y:S04]  /*20450*/  LDL.LU.64 R168, [R1+0x888] ;  /* 0x0008880001a87983 */ /* 0x000ee80000300a00 */
[----:B------:R-:W-:Y:S04]  /*20460*/  STL.64 [R1+0xd38], R34 ;  /* 0x000d382201007387 */ /* 0x000fe80000100a00 */
[----:B------:R-:W3:Y:S01]  /*20470*/  LDL.LU.64 R170, [R1+0x880] ;  /* 0x0008800001aa7983 */ /* 0x000ee20000300a00 */
[----:B--2---:R-:W-:-:S03]  /*20480*/  IMAD.WIDE R32, R4, 0x4, R176 ;  /* 0x0000000404207825 */ /* 0x004fc600078e02b0 */
[----:B------:R4:W-:Y:S04]  /*20490*/  LDGSTS.E [R0+-0x1c000], desc[UR4][R30.64], !P2 ;  /* 0xe40000001e007fae */ /* 0x0009e8000d121844 */
[----:B------:R-:W-:Y:S04]  /*204a0*/  STL.64 [R1+0xd30], R32 ;  /* 0x000d302001007387 */ /* 0x000fe80000100a00 */
[----:B------:R-:W2:Y:S04]  /*204b0*/  LDL.LU.64 R150, [R1+0x878] ;  /* 0x0008780001967983 */ /* 0x000ea80000300a00 */
[----:B------:R-:W2:Y:S01]  /*204c0*/  LDL.LU.64 R156, [R1+0x870] ;  /* 0x00087000019c7983 */ /* 0x000ea20000300a00 */
[----:B------:R-:W-:-:S02]  /*204d0*/  ISETP.GE.U32.AND P5, PT, R6, 0x7fffff22, PT ;  /* 0x7fffff220600780c */ /* 0x000fc40003fa6070 */
[----:B------:R-:W1:Y:S01]  /*204e0*/  LDC R6, c[0x0][0x230] ;  /* 0x00008c00ff067b82 */ /* 0x000e620000000800 */
[----:B------:R-:W-:Y:S04]  /*204f0*/  LDGSTS.E [R0+-0x1fffc], desc[UR4][R36.64], !P4 ;  /* 0xe000400024007fae */ /* 0x000fe8000e121844 */
[----:B------:R-:W-:Y:S06]  /*20500*/  LDGSTS.E [R0+-0x1bffc], desc[UR4][R34.64], !P4 ;  /* 0xe400400022007fae */ /* 0x000fec000e121844 */
[----:B------:R-:W-:Y:S01]  /*20510*/  LDGSTS.E [R0+-0x1fff8], desc[UR4][R32.64], !P5 ;  /* 0xe000800020007fae */ /* 0x000fe2000e921844 */
[----:B-1----:R-:W-:-:S02]  /*20520*/  VIADD R6, R6, 0xffffff40 ;  /* 0xffffff4006067836 */ /* 0x002fc40000000000 */
[----:B----4-:R-:W-:Y:S02]  /*20530*/  IMAD.WIDE R30, R4, 0x4, R250 ;  /* 0x00000004041e7825 */ /* 0x010fe400078e02fa */
[----:B------:R-:W1:Y:S03]  /*20540*/  S2R R251, SR_TID.X ;  /* 0x0000000000fb7919 */ /* 0x000e660000002100 */
[----:B------:R4:W-:Y:S04]  /*20550*/  STL.64 [R1+0xd28], R30 ;  /* 0x000d281e01007387 */ /* 0x0009e80000100a00 */
[----:B------:R-:W2:Y:S04]  /*20560*/  LDL.LU.64 R172, [R1+0x868] ;  /* 0x0008680001ac7983 */ /* 0x000ea80000300a00 */
[----:B------:R-:W2:Y:S04]  /*20570*/  LDL.LU.64 R158, [R1+0x860] ;  /* 0x00086000019e7983 */ /* 0x000ea80000300a00 */
[----:B------:R-:W2:Y:S04]  /*20580*/  LDL.LU.64 R160, [R1+0x740] ;  /* 0x0007400001a07983 */ /* 0x000ea80000300a00 */
[----:B------:R-:W2:Y:S04]  /*20590*/  LDL.LU.64 R152, [R1+0x730] ;  /* 0x0007300001987983 */ /* 0x000ea80000300a00 */
[----:B------:R-:W2:Y:S04]  /*205a0*/  LDL.LU.64 R174, [R1+0x728] ;  /* 0x0007280001ae7983 */ /* 0x000ea80000300a00 */
[----:B------:R-:W2:Y:S01]  /*205b0*/  LDL.LU.64 R176, [R1+0x720] ;  /* 0x0007200001b07983 */ /* 0x000ea20000300a00 */
[----:B-1----:R-:W-:-:S03]  /*205c0*/  LOP3.LUT R251, R251, 0x3f, RZ, 0xc0, !PT ;  /* 0x0000003ffbfb7812 */ /* 0x002fc600078ec0ff */
[----:B------:R4:W-:Y:S01]  /*205d0*/  LDGSTS.E [R0+-0x1bff8], desc[UR4][R30.64], !P5 ;  /* 0xe40080001e007fae */ /* 0x0009e2000e921844 */
[----:B------:R-:W-:-:S03]  /*205e0*/  ISETP.GE.AND P5, PT, R251, R6, PT ;  /* 0x00000006fb00720c */ /* 0x000fc60003fa6270 */
[----:B------:R-:W2:Y:S04]  /*205f0*/  LDL.LU.64 R250, [R1+0x718] ;  /* 0x0007180001fa7983 */ /* 0x000ea80000300a00 */
[----:B------:R-:W2:Y:S01]  /*20600*/  LDL.LU.64 R162, [R1+0x710] ;  /* 0x0007100001a27983 */ /* 0x000ea20000300a00 */
[----:B------:R-:W-:-:S03]  /*20610*/  ISETP.GE.U32.AND P4, PT, R6, 0x7fffff01, PT ;  /* 0x7fffff010600780c */ /* 0x000fc60003f86070 */
[----:B------:R-:W2:Y:S01]  /*20620*/  LDL.LU.64 R164, [R1+0x708] ;  /* 0x0007080001a47983 */ /* 0x000ea20000300a00 */
[----:B------:R-:W-:Y:S01]  /*20630*/  SEL R6, RZ, 0x4, P5 ;  /* 0x00000004ff067807 */ /* 0x000fe20002800000 */
[----:B---3--:R-:W-:Y:S02]  /*20640*/  VIADD R7, R7, 0xffffff41 ;  /* 0xffffff4107077836 */ /* 0x008fe40000000000 */
[----:B------:R-:W3:Y:S04]  /*20650*/  LDL.LU.64 R166, [R1+0x700] ;  /* 0x0007000001a67983 */ /* 0x000ee80000300a00 */
[----:B------:R-:W3:Y:S01]  /*20660*/  LDL.LU.64 R154, [R1+0x6f8] ;  /* 0x0006f800019a7983 */ /* 0x000ee20000300a00 */
[----:B------:R-:W-:-:S03]  /*20670*/  ISETP.GE.U32.AND P2, PT, R7, 0x7fffff02, PT ;  /* 0x7fffff020700780c */ /* 0x000fc60003f46070 */
[----:B------:R1:W-:Y:S01]  /*20680*/  STL [R1+0xf60], R6 ;  /* 0x000f600601007387 */ /* 0x0003e20000100800 */
[----:B----4-:R-:W-:-:S03]  /*20690*/  IMAD.WIDE R30, R2, 0x4, R168 ;  /* 0x00000004021e7825 */ /* 0x010fc600078e02a8 */
[----:B------:R-:W4:Y:S04]  /*206a0*/  LDL.LU.64 R168, [R1+0x6f0] ;  /* 0x0006f00001a87983 */ /* 0x000f280000300a00 */
[----:B------:R2:W-:Y:S01]  /*206b0*/  STL.64 [R1+0xf08], R30 ;  /* 0x000f081e01007387 */ /* 0x0005e20000100a00 */
[----:B-1----:R-:W-:-:S03]  /*206c0*/  IMAD.WIDE R6, R2, 0x4, R170 ;  /* 0x0000000402067825 */ /* 0x002fc600078e02aa */
[----:B------:R-:W4:Y:S04]  /*206d0*/  LDL.LU.64 R170, [R1+0x6e8] ;  /* 0x0006e80001aa7983 */ /* 0x000f280000300a00 */
[----:B------:R1:W-:Y:S01]  /*206e0*/  STL.64 [R1+0xf00], R6 ;  /* 0x000f000601007387 */ /* 0x0003e20000100a00 */
[----:B--2---:R-:W-:-:S05]  /*206f0*/  IMAD.WIDE R30, R2, 0x4, R150 ;  /* 0x00000004021e7825 */ /* 0x004fca00078e0296 */
[----:B------:R2:W-:Y:S01]  /*20700*/  STL.64 [R1+0xef8], R30 ;  /* 0x000ef81e01007387 */ /* 0x0005e20000100a00 */
[----:B------:R-:W-:-:S04]  /*20710*/  IMAD.WIDE R72, R2, 0x4, R156 ;  /* 0x0000000402487825 */ /* 0x000fc800078e029c */
[C---:B-1----:R-:W-:Y:S02]  /*20720*/  IMAD.WIDE R6, R2.reuse, 0x4, R172 ;  /* 0x0000000402067825 */ /* 0x042fe400078e02ac */
[----:B------:R-:W4:Y:S02]  /*20730*/  LDL.LU.64 R172, [R1+0x6e0] ;  /* 0x0006e00001ac7983 */ /* 0x000f240000300a00 */
[C---:B--2---:R-:W-:Y:S02]  /*20740*/  IMAD.WIDE R30, R2.reuse, 0x4, R158 ;  /* 0x00000004021e7825 */ /* 0x044fe400078e029e */
[----:B------:R1:W-:Y:S04]  /*20750*/  STL.64 [R1+0xee8], R6 ;  /* 0x000ee80601007387 */ /* 0x0003e80000100a00 */
[----:B------:R-:W2:Y:S04]  /*20760*/  LDL.LU.64 R156, [R1+0x6d8] ;  /* 0x0006d800019c7983 */ /* 0x000ea80000300a00 */
[----:B------:R-:W-:Y:S01]  /*20770*/  STL.64 [R1+0xee0], R30 ;  /* 0x000ee01e01007387 */ /* 0x000fe20000100a00 */
[----:B-1----:R-:W-:-:S03]  /*20780*/  IMAD.WIDE R6, R2, 0x4, R160 ;  /* 0x0000000402067825 */ /* 0x002fc600078e02a0 */
[----:B------:R-:W2:Y:S04]  /*20790*/  LDL.LU.64 R158, [R1+0x6d0] ;  /* 0x0006d000019e7983 */ /* 0x000ea80000300a00 */
[----:B------:R-:W2:Y:S04]  /*207a0*/  LDL.LU.64 R160, [R1+0x6c8] ;  /* 0x0006c80001a07983 */ /* 0x000ea80000300a00 */
[----:B------:R1:W-:Y:S04]  /*207b0*/  STL.64 [R1+0xed8], R6 ;  /* 0x000ed80601007387 */ /* 0x0003e80000100a00 */
[----:B------:R-:W-:Y:S04]  /*207c0*/  STL.64 [R1+0xef0], R72 ;  /* 0x000ef04801007387 */ /* 0x000fe80000100a00 */
[----:B------:R-:W-:Y:S01]  /*207d0*/  STL.64 [R1+0x1eb0], R72 ;  /* 0x001eb04801007387 */ /* 0x000fe20000100a00 */
[----:B-1----:R-:W-:-:S03]  /*207e0*/  IMAD.WIDE R6, R2, 0x4, R174 ;  /* 0x0000000402067825 */ /* 0x002fc600078e02ae */
[----:B------:R-:W2:Y:S01]  /*207f0*/  LDL.LU.64 R174, [R1+0x6c0] ;  /* 0x0006c00001ae7983 */ /* 0x000ea20000300a00 */
[----:B------:R-:W-:-:S03]  /*20800*/  IMAD.WIDE R30, R2, 0x4, R176 ;  /* 0x00000004021e7825 */ /* 0x000fc600078e02b0 */
[----:B------:R1:W-:Y:S04]  /*20810*/  STL.64 [R1+0xec8], R6 ;  /* 0x000ec80601007387 */ /* 0x0003e80000100a00 */
[----:B------:R-:W2:Y:S04]  /*20820*/  LDL.LU.64 R176, [R1+0x6b8] ;  /* 0x0006b80001b07983 */ /* 0x000ea80000300a00 */
[----:B------:R3:W-:Y:S01]  /*20830*/  STL.64 [R1+0xec0], R30 ;  /* 0x000ec01e01007387 */ /* 0x0007e20000100a00 */
[----:B-1----:R-:W-:-:S03]  /*20840*/  IMAD.WIDE R6, R2, 0x4, R250 ;  /* 0x0000000402067825 */ /* 0x002fc600078e02fa */
[----:B------:R-:W2:Y:S01]  /*20850*/  LDL.LU.64 R250, [R1+0x6b0] ;  /* 0x0006b00001fa7983 */ /* 0x000ea20000300a00 */
[----:B------:R-:W-:-:S05]  /*20860*/  IMAD.WIDE R74, R2, 0x4, R152 ;  /* 0x00000004024a7825 */ /* 0x000fca00078e0298 */
[----:B------:R-:W-:Y:S01]  /*20870*/  STL.64 [R1+0xed0], R74 ;  /* 0x000ed04a01007387 */ /* 0x000fe20000100a00 */
[----:B------:R-:W-:-:S03]  /*20880*/  IMAD.WIDE R76, R2, 0x4, R162 ;  /* 0x00000004024c7825 */ /* 0x000fc600078e02a2 */
[----:B------:R1:W-:Y:S04]  /*20890*/  STL.64 [R1+0xeb8], R6 ;  /* 0x000eb80601007387 */ /* 0x0003e80000100a00 */
[----:B------:R-:W-:Y:S04]  /*208a0*/  STL.64 [R1+0x1eb8], R74 ;  /* 0x001eb84a01007387 */ /* 0x000fe80000100a00 */
[----:B------:R-:W2:Y:S01]  /*208b0*/  LDL.LU.64 R162, [R1+0x6a8] ;  /* 0x0006a80001a27983 */ /* 0x000ea20000300a00 */
[----:B---3--:R-:W-:-:S04]  /*208c0*/  IMAD.WIDE R30, R2, 0x4, R166 ;  /* 0x00000004021e7825 */ /* 0x008fc800078e02a6 */
[C---:B-1----:R-:W-:Y:S02]  /*208d0*/  IMAD.WIDE R6, R2.reuse, 0x4, R164 ;  /* 0x0000000402067825 */ /* 0x042fe400078e02a4 */
[----:B------:R-:W3:Y:S04]  /*208e0*/  LDL.LU.64 R164, [R1+0x6a0] ;  /* 0x0006a00001a47983 */ /* 0x000ee80000300a00 */
[----:B------:R1:W-:Y:S04]  /*208f0*/  STL.64 [R1+0xea8], R6 ;  /* 0x000ea80601007387 */ /* 0x0003e80000100a00 */
[----:B------:R-:W3:Y:S04]  /*20900*/  LDL.LU.64 R166, [R1+0x698] ;  /* 0x0006980001a67983 */ /* 0x000ee80000300a00 */
[----:B------:R-:W-:Y:S01]  /*20910*/  STL.64 [R1+0xea0], R30 ;  /* 0x000ea01e01007387 */ /* 0x000fe20000100a00 */
[----:B-1----:R-:W-:-:S03]  /*20920*/  IMAD.WIDE R6, R2, 0x4, R154 ;  /* 0x0000000402067825 */ /* 0x002fc600078e029a */
[----:B------:R-:W-:Y:S04]  /*20930*/  STL.64 [R1+0xeb0], R76 ;  /* 0x000eb04c01007387 */ /* 0x000fe80000100a00 */
[----:B------:R-:W-:Y:S04]  /*20940*/  STL.64 [R1+0x1ec0], R76 ;  /* 0x001ec04c01007387 */ /* 0x000fe80000100a00 */
[----:B------:R1:W-:Y:S01]  /*20950*/  STL.64 [R1+0xe98], R6 ;  /* 0x000e980601007387 */ /* 0x0003e20000100a00 */
[----:B----4-:R-:W-:-:S03]  /*20960*/  IMAD.WIDE R78, R2, 0x4, R168 ;  /* 0x00000004024e7825 */ /* 0x010fc600078e02a8 */
[----:B------:R-:W4:Y:S04]  /*20970*/  LDL.LU.64 R154, [R1+0x690] ;  /* 0x00069000019a7983 */ /* 0x000f280000300a00 */
[----:B------:R-:W4:Y:S01]  /*20980*/  LDL.LU.64 R168, [R1+0x688] ;  /* 0x0006880001a87983 */ /* 0x000f220000300a00 */
[----:B-1----:R-:W-:-:S05]  /*20990*/  IMAD.WIDE R6, R2, 0x4, R170 ;  /* 0x0000000402067825 */ /* 0x002fca00078e02aa */
[----:B------:R2:W-:Y:S04]  /*209a0*/  STL.64 [R1+0xe88], R6 ;  /* 0x000e880601007387 */ /* 0x0005e80000100a00 */
[----:B------:R-:W4:Y:S01]  /*209b0*/  LDL.LU.64 R170, [R1+0x680] ;  /* 0x0006800001aa7983 */ /* 0x000f220000300a00 */
[----:B------:R-:W-:-:S03]  /*209c0*/  IMAD.WIDE R30, R2, 0x4, R172 ;  /* 0x00000004021e7825 */ /* 0x000fc600078e02ac */
[----:B------:R-:W4:Y:S04]  /*209d0*/  LDL.LU.64 R172, [R1+0x678] ;  /* 0x0006780001ac7983 */ /* 0x000f280000300a00 */
[----:B------:R-:W-:Y:S01]  /*209e0*/  STL.64 [R1+0xe80], R30 ;  /* 0x000e801e01007387 */ /* 0x000fe20000100a00 */
[----:B--2---:R-:W-:-:S03]  /*209f0*/  IMAD.WIDE R6, R2, 0x4, R156 ;  /* 0x0000000402067825 */ /* 0x004fc600078e029c */
[----:B------:R-:W-:Y:S04]  /*20a00*/  STL.64 [R1+0xe90], R78 ;  /* 0x000e904e01007387 */ /* 0x000fe80000100a00 */
[----:B------:R-:W-:Y:S04]  /*20a10*/  STL.64 [R1+0x1ec8], R78 ;  /* 0x001ec84e01007387 */ /* 0x000fe80000100a00 */
[----:B------:R1:W-:Y:S04]  /*20a20*/  STL.64 [R1+0xe78], R6 ;  /* 0x000e780601007387 */ /* 0x0003e80000100a00 */
[----:B------:R-:W2:Y:S04]  /*20a30*/  LDL.LU.64 R150, [R1+0x670] ;  /* 0x0006700001967983 */ /* 0x000ea80000300a00 */
[----:B------:R-:W2:Y:S01]  /*20a40*/  LDL.LU.64 R152, [R1+0x668] ;  /* 0x0006680001987983 */ /* 0x000ea20000300a00 */
[----:B-1----:R-:W-:-:S05]  /*20a50*/  IMAD.WIDE R6, R2, 0x4, R160 ;  /* 0x0000000402067825 */ /* 0x002fca00078e02a0 */
[----:B------:R1:W-:Y:S04]  /*20a60*/  STL.64 [R1+0xe68], R6 ;  /* 0x000e680601007387 */ /* 0x0003e80000100a00 */
[----:B------:R-:W2:Y:S01]  /*20a70*/  LDL.LU.64 R160, [R1+0x660] ;  /* 0x0006600001a07983 */ /* 0x000ea20000300a00 */
[----:B------:R-:W-:-:S03]  /*20a80*/  IMAD.WIDE R30, R2, 0x4, R174 ;  /* 0x00000004021e7825 */ /* 0x000fc600078e02ae */
[----:B------:R-:W2:Y:S01]  /*20a90*/  LDL.LU.64 R174, [R1+0x658] ;  /* 0x0006580001ae7983 */ /* 0x000ea20000300a00 */
[----:B------:R-:W-:-:S03]  /*20aa0*/  IMAD.WIDE R80, R2, 0x4, R158 ;  /* 0x0000000402507825 */ /* 0x000fc600078e029e */
[----:B------:R-:W-:Y:S01]  /*20ab0*/  STL.64 [R1+0xe60], R30 ;  /* 0x000e601e01007387 */ /* 0x000fe20000100a00 */
[----:B-1----:R-:W-:-:S03]  /*20ac0*/  IMAD.WIDE R6, R2, 0x4, R176 ;  /* 0x0000000402067825 */ /* 0x002fc600078e02b0 */
[----:B------:R-:W2:Y:S04]  /*20ad0*/  LDL.LU.64 R176, [R1+0x650] ;  /* 0x0006500001b07983 */ /* 0x000ea80000300a00 */
[----:B------:R-:W-:Y:S01]  /*20ae0*/  STL.64 [R1+0xe70], R80 ;  /* 0x000e705001007387 */ /* 0x000fe20000100a00 */
[----:B------:R-:W-:-:S03]  /*20af0*/  IMAD.WIDE R82, R2, 0x4, R250 ;  /* 0x0000000402527825 */ /* 0x000fc600078e02fa */
[----:B------:R1:W-:Y:S04]  /*20b00*/  STL.64 [R1+0xe58], R6 ;  /* 0x000e580601007387 */ /* 0x0003e80000100a00 */
[----:B------:R-:W-:Y:S04]  /*20b10*/  STL.64 [R1+0x1ed0], R80 ;  /* 0x001ed05001007387 */ /* 0x000fe80000100a00 */
[----:B------:R-:W2:Y:S01]  /*20b20*/  LDL.LU.64 R250, [R1+0x648] ;  /* 0x0006480001fa7983 */ /* 0x000ea20000300a00 */
[----:B-1----:R-:W-:-:S03]  /*20b30*/  IMAD.WIDE R6, R2, 0x4, R162 ;  /* 0x0000000402067825 */ /* 0x002fc600078e02a2 */
[----:B------:R-:W2:Y:S01]  /*20b40*/  LDL.LU.64 R162, [R1+0x640] ;  /* 0x0006400001a27983 */ /* 0x000ea20000300a00 */
[----:B---3--:R-:W-:-:S03]  /*20b50*/  IMAD.WIDE R30, R2, 0x4, R164 ;  /* 0x00000004021e7825 */ /* 0x008fc600078e02a4 */
[----:B------:R1:W-:Y:S04]  /*20b60*/  STL.64 [R1+0xe48], R6 ;  /* 0x000e480601007387 */ /* 0x0003e80000100a00 */
[----:B------:R-:W3:Y:S04]  /*20b70*/  LDL.LU.64 R164, [R1+0x638] ;  /* 0x0006380001a47983 */ /* 0x000ee80000300a00 */
[----:B------:R-:W-:Y:S01]  /*20b80*/  STL.64 [R1+0xe40], R30 ;  /* 0x000e401e01007387 */ /* 0x000fe20000100a00 */
[----:B-1----:R-:W-:-:S03]  /*20b90*/  IMAD.WIDE R6, R2, 0x4, R166 ;  /* 0x0000000402067825 */ /* 0x002fc600078e02a6 */
[----:B------:R-:W3:Y:S04]  /*20ba0*/  LDL.LU.64 R156, [R1+0x630] ;  /* 0x00063000019c7983 */ /* 0x000ee80000300a00 */
[----:B------:R-:W3:Y:S04]  /*20bb0*/  LDL.LU.64 R158, [R1+0x628] ;  /* 0x00062800019e7983 */ /* 0x000ee80000300a00 */
[----:B------:R1:W-:Y:S04]  /*20bc0*/  STL.64 [R1+0xe38], R6 ;  /* 0x000e380601007387 */ /* 0x0003e80000100a00 */
[----:B------:R-:W3:Y:S01]  /*20bd0*/  LDL.LU.64 R166, [R1+0x620] ;  /* 0x0006200001a67983 */ /* 0x000ee20000300a00 */
[----:B----4-:R-:W-:-:S03]  /*20be0*/  IMAD.WIDE R84, R2, 0x4, R154 ;  /* 0x0000000402547825 */ /* 0x010fc600078e029a */
[----:B------:R-:W-:Y:S01]  /*20bf0*/  STL.64 [R1+0xe50], R82 ;  /* 0x000e505201007387 */ /* 0x000fe20000100a00 */
[----:B-1----:R-:W-:-:S03]  /*20c00*/  IMAD.WIDE R6, R2, 0x4, R168 ;  /* 0x0000000402067825 */ /* 0x002fc600078e02a8 */
[----:B------:R-:W-:Y:S04]  /*20c10*/  STL.64 [R1+0x1ed8], R82 ;  /* 0x001ed85201007387 */ /* 0x000fe80000100a00 */
[----:B------:R-:W4:Y:S01]  /*20c20*/  LDL.LU.64 R154, [R1+0x618] ;  /* 0x00061800019a7983 */ /* 0x000f220000300a00 */
[----:B------:R-:W-:-:S03]  /*20c30*/  IMAD.WIDE R30, R2, 0x4, R170 ;  /* 0x00000004021e7825 */ /* 0x000fc600078e02aa */
[----:B------:R1:W-:Y:S04]  /*20c40*/  STL.64 [R1+0xe28], R6 ;  /* 0x000e280601007387 */ /* 0x0003e80000100a00 */
[----:B------:R-:W-:Y:S04]  /*20c50*/  STL.64 [R1+0xe20], R30 ;  /* 0x000e201e01007387 */ /* 0x000fe80000100a00 */
[----:B------:R-:W4:Y:S04]  /*20c60*/  LDL.LU.64 R168, [R1+0x610] ;  /* 0x0006100001a87983 */ /* 0x000f280000300a00 */
[----:B------:R-:W4:Y:S01]  /*20c70*/  LDL.LU.64 R170, [R1+0x608] ;  /* 0x0006080001aa7983 */ /* 0x000f220000300a00 */
[----:B-1----:R-:W-:-:S05]  /*20c80*/  IMAD.WIDE R6, R2, 0x4, R172 ;  /* 0x0000000402067825 */ /* 0x002fca00078e02ac */
[----:B------:R2:W-:Y:S04]  /*20c90*/  STL.64 [R1+0xe18], R6 ;  /* 0x000e180601007387 */ /* 0x0005e80000100a00 */
[----:B------:R-:W4:Y:S04]  /*20ca0*/  LDL.LU.64 R172, [R1+0x600] ;  /* 0x0006000001ac7983 */ /* 0x000f280000300a00 */
[----:B------:R-:W-:Y:S04]  /*20cb0*/  STL.64 [R1+0xe30], R84 ;  /* 0x000e305401007387 */ /* 0x000fe80000100a00 */
[----:B------:R-:W-:Y:S01]  /*20cc0*/  STL.64 [R1+0x1ee0], R84 ;  /* 0x001ee05401007387 */ /* 0x000fe20000100a00 */
[----:B--2---:R-:W-:-:S04]  /*20cd0*/  IMAD.WIDE R6, R2, 0x4, R152 ;  /* 0x0000000402067825 */ /* 0x004fc800078e0298 */
[----:B------:R-:W-:-:S04]  /*20ce0*/  IMAD.WIDE R86, R2, 0x4, R150 ;  /* 0x0000000402567825 */ /* 0x000fc800078e0296 */
[C---:B------:R-:W-:Y:S02]  /*20cf0*/  IMAD.WIDE R30, R2.reuse, 0x4, R160 ;  /* 0x00000004021e7825 */ /* 0x040fe400078e02a0 */
[----:B------:R-:W2:Y:S04]  /*20d00*/  LDL.LU.64 R160, [R1+0x5f8] ;  /* 0x0005f80001a07983 */ /* 0x000ea80000300a00 */
[----:B------:R1:W-:Y:S04]  /*20d10*/  STL.64 [R1+0xe08], R6 ;  /* 0x000e080601007387 */ /* 0x0003e80000100a00 */
[----:B------:R-:W-:Y:S01]  /*20d20*/  STL.64 [R1+0xe00], R30 ;  /* 0x000e001e01007387 */ /* 0x000fe20000100a00 */
[----:B-1----:R-:W-:-:S03]  /*20d30*/  IMAD.WIDE R6, R2, 0x4, R174 ;  /* 0x0000000402067825 */ /* 0x002fc600078e02ae */
[----:B------:R-:W2:Y:S01]  /*20d40*/  LDL.LU.64 R174, [R1+0x5f0] ;  /* 0x0005f00001ae7983 */ /* 0x000ea20000300a00 */
[----:B------:R-:W-:-:S03]  /*20d50*/  IMAD.WIDE R88, R2, 0x4, R176 ;  /* 0x0000000402587825 */ /* 0x000fc600078e02b0 */
[----:B------:R-:W-:Y:S04]  /*20d60*/  STL.64 [R1+0xe10], R86 ;  /* 0x000e105601007387 */ /* 0x000fe80000100a00 */
[----:B------:R1:W-:Y:S04]  /*20d70*/  STL.64 [R1+0xdf8], R6 ;  /* 0x000df80601007387 */ /* 0x0003e80000100a00 */
[----:B------:R-:W-:Y:S04]  /*20d80*/  STL.64 [R1+0x1ee8], R86 ;  /* 0x001ee85601007387 */ /* 0x000fe80000100a00 */
[----:B------:R-:W2:Y:S01]  /*20d90*/  LDL.LU.64 R176, [R1+0x5e8] ;  /* 0x0005e80001b07983 */ /* 0x000ea20000300a00 */
[----:B-1----:R-:W-:-:S03]  /*20da0*/  IMAD.WIDE R6, R2, 0x4, R250 ;  /* 0x0000000402067825 */ /* 0x002fc600078e02fa */
[----:B------:R-:W2:Y:S01]  /*20db0*/  LDL.LU.64 R250, [R1+0x5e0] ;  /* 0x0005e00001fa7983 */ /* 0x000ea20000300a00 */
[----:B------:R-:W-:-:S03]  /*20dc0*/  IMAD.WIDE R30, R2, 0x4, R162 ;  /* 0x00000004021e7825 */ /* 0x000fc600078e02a2 */
[----:B------:R3:W-:Y:S04]  /*20dd0*/  STL.64 [R1+0xde8], R6 ;  /* 0x000de80601007387 */ /* 0x0007e80000100a00 */
[----:B------:R-:W2:Y:S04]  /*20de0*/  LDL.LU.64 R162, [R1+0x5d8] ;  /* 0x0005d80001a27983 */ /* 0x000ea80000300a00 */
[----:B------:R1:W-:Y:S01]  /*20df0*/  STL.64 [R1+0xde0], R30 ;  /* 0x000de01e01007387 */ /* 0x0003e20000100a00 */
[----:B---3--:R-:W-:-:S03]  /*20e00*/  IMAD.WIDE R6, R2, 0x4, R164 ;  /* 0x0000000402067825 */ /* 0x008fc600078e02a4 */
[----:B------:R-:W3:Y:S01]  /*20e10*/  LDL.LU.64 R164, [R1+0x5d0] ;  /* 0x0005d00001a47983 */ /* 0x000ee20000300a00 */
[----:B------:R-:W-:-:S03]  /*20e20*/  IMAD.WIDE R90, R2, 0x4, R156 ;  /* 0x00000004025a7825 */ /* 0x000fc600078e029c */
[----:B------:R-:W-:Y:S01]  /*20e30*/  STL.64 [R1+0xdf0], R88 ;  /* 0x000df05801007387 */ /* 0x000fe20000100a00 */
[----:B-1----:R-:W-:-:S03]  /*20e40*/  IMAD.WIDE R30, R2, 0x4, R158 ;  /* 0x00000004021e7825 */ /* 0x002fc600078e029e */
[----:B------:R1:W-:Y:S04]  /*20e50*/  STL.64 [R1+0xdd8], R6 ;  /* 0x000dd80601007387 */ /* 0x0003e80000100a00 */
[----:B------:R-:W-:Y:S04]  /*20e60*/  STL.64 [R1+0x1ef0], R88 ;  /* 0x001ef05801007387 */ /* 0x000fe80000100a00 */
[----:B------:R-:W3:Y:S01]  /*20e70*/  LDL.LU.64 R156, [R1+0x5c8] ;  /* 0x0005c800019c7983 */ /* 0x000ee20000300a00 */
[----:B-1----:R-:W-:-:S03]  /*20e80*/  IMAD.WIDE R6, R2, 0x4, R166 ;  /* 0x0000000402067825 */ /* 0x002fc600078e02a6 */
[----:B------:R-:W-:Y:S04]  /*20e90*/  STL.64 [R1+0x288], R30 ;  /* 0x0002881e01007387 */ /* 0x000fe80000100a00 */
[----:B------:R-:W3:Y:S04]  /*20ea0*/  LDL.LU.64 R158, [R1+0x5c0] ;  /* 0x0005c000019e7983 */ /* 0x000ee80000300a00 */
[----:B------:R4:W-:Y:S04]  /*20eb0*/  STL.64 [R1+0x280], R6 ;  /* 0x0002800601007387 */ /* 0x0009e80000100a00 */
[----:B------:R-:W3:Y:S04]  /*20ec0*/  LDL.LU.64 R166, [R1+0x5b8] ;  /* 0x0005b80001a67983 */ /* 0x000ee80000300a00 */
[----:B------:R-:W-:Y:S01]  /*20ed0*/  STL.64 [R1+0xdd0], R90 ;  /* 0x000dd05a01007387 */ /* 0x000fe20000100a00 */
[----:B----4-:R-:W-:-:S03]  /*20ee0*/  IMAD.WIDE R6, R2, 0x4, R154 ;  /* 0x0000000402067825 */ /* 0x010fc600078e029a */
[----:B------:R-:W-:Y:S01]  /*20ef0*/  STL.64 [R1+0x1ef8], R90 ;  /* 0x001ef85a01007387 */ /* 0x000fe20000100a00 */
[----:B------:R-:W-:-:S03]  /*20f00*/  IMAD.WIDE R30, R2, 0x4, R170 ;  /* 0x00000004021e7825 */ /* 0x000fc600078e02aa */
[----:B------:R1:W-:Y:S01]  /*20f10*/  STL.64 [R1+0xd20], R6 ;  /* 0x000d200601007387 */ /* 0x0003e20000100a00 */
[----:B------:R-:W-:-:S03]  /*20f20*/  IMAD.WIDE R92, R2, 0x4, R168 ;  /* 0x00000004025c7825 */ /* 0x000fc600078e02a8 */
[----:B------:R-:W4:Y:S04]  /*20f30*/  LDL.LU.64 R168, [R1+0x5b0] ;  /* 0x0005b00001a87983 */ /* 0x000f280000300a00 */
        /* <DEDUP_REMOVED lines=8> */
[----:B--2---:R-:W-:-:S05]  /*20fc0*/  IMAD.WIDE R6, R2, 0x4, R160 ;  /* 0x0000000402067825 */ /* 0x004fca00078e02a0 */
[----:B------:R1:W-:Y:S04]  /*20fd0*/  STL.64 [R1+0xd00], R6 ;  /* 0x000d000601007387 */ /* 0x0003e80000100a00 */
[----:B------:R-:W2:Y:S01]  /*20fe0*/  LDL.LU.64 R152, [R1+0x590] ;  /* 0x0005900001987983 */ /* 0x000ea20000300a00 */
[----:B------:R-:W-:-:S03]  /*20ff0*/  IMAD.WIDE R94, R2, 0x4, R174 ;  /* 0x00000004025e7825 */ /* 0x000fc600078e02ae */
[----:B------:R-:W2:Y:S01]  /*21000*/  LDL.LU.64 R174, [R1+0x588] ;  /* 0x0005880001ae7983 */ /* 0x000ea20000300a00 */
[----:B-1----:R-:W-:-:S03]  /*21010*/  IMAD.WIDE R6, R2, 0x4, R176 ;  /* 0x0000000402067825 */ /* 0x002fc600078e02b0 */
[----:B------:R-:W2:Y:S01]  /*21020*/  LDL.LU.64 R176, [R1+0x580] ;  /* 0x0005800001b07983 */ /* 0x000ea20000300a00 */
[----:B------:R-:W-:-:S03]  /*21030*/  IMAD.WIDE R30, R2, 0x4, R250 ;  /* 0x00000004021e7825 */ /* 0x000fc600078e02fa */
[----:B------:R1:W-:Y:S04]  /*21040*/  STL.64 [R1+0xcf0], R6 ;  /* 0x000cf00601007387 */ /* 0x0003e80000100a00 */
[----:B------:R-:W2:Y:S04]  /*21050*/  LDL.LU.64 R250, [R1+0x578] ;  /* 0x0005780001fa7983 */ /* 0x000ea80000300a00 */
[----:B------:R3:W-:Y:S01]  /*21060*/  STL.64 [R1+0xce8], R30 ;  /* 0x000ce81e01007387 */ /* 0x0007e20000100a00 */
[----:B-1----:R-:W-:-:S03]  /*21070*/  IMAD.WIDE R6, R2, 0x4, R162 ;  /* 0x0000000402067825 */ /* 0x002fc600078e02a2 */
[----:B------:R-:W2:Y:S04]  /*21080*/  LDL.LU.64 R160, [R1+0x570] ;  /* 0x0005700001a07983 */ /* 0x000ea80000300a00 */
[----:B------:R-:W-:Y:S04]  /*21090*/  STL.64 [R1+0xcf8], R94 ;  /* 0x000cf85e01007387 */ /* 0x000fe80000100a00 */
[----:B------:R1:W-:Y:S04]  /*210a0*/  STL.64 [R1+0xce0], R6 ;  /* 0x000ce00601007387 */ /* 0x0003e80000100a00 */
[----:B------:R-:W-:Y:S04]  /*210b0*/  STL.64 [R1+0x1f08], R94 ;  /* 0x001f085e01007387 */ /* 0x000fe80000100a00 */
[----:B------:R-:W2:Y:S01]  /*210c0*/  LDL.LU.64 R154, [R1+0x568] ;  /* 0x00056800019a7983 */ /* 0x000ea20000300a00 */
[----:B---3--:R-:W-:-:S03]  /*210d0*/  IMAD.WIDE R96, R2, 0x4, R164 ;  /* 0x0000000402607825 */ /* 0x008fc600078e02a4 */
[----:B------:R-:W3:Y:S01]  /*210e0*/  LDL.LU.64 R162, [R1+0x560] ;  /* 0x0005600001a27983 */ /* 0x000ee20000300a00 */
[----:B------:R-:W-:-:S03]  /*210f0*/  IMAD.WIDE R32, R2, 0x4, R156 ;  /* 0x0000000402207825 */ /* 0x000fc600078e029c */
[----:B------:R-:W3:Y:S01]  /*21100*/  LDL.LU.64 R164, [R1+0x558] ;  /* 0x0005580001a47983 */ /* 0x000ee20000300a00 */
[----:B------:R-:W-:-:S03]  /*21110*/  IMAD.WIDE R30, R2, 0x4, R158 ;  /* 0x00000004021e7825 */ /* 0x000fc600078e029e */
[----:B------:R4:W-:Y:S04]  /*21120*/  STL.64 [R1+0xcd0], R32 ;  /* 0x000cd02001007387 */ /* 0x0009e80000100a00 */
[----:B------:R-:W3:Y:S01]  /*21130*/  LDL.LU.64 R156, [R1+0x550] ;  /* 0x00055000019c7983 */ /* 0x000ee20000300a00 */
[----:B-1----:R-:W-:-:S03]  /*21140*/  IMAD.WIDE R6, R2, 0x4, R166 ;  /* 0x0000000402067825 */ /* 0x002fc600078e02a6 */
[----:B------:R1:W-:Y:S04]  /*21150*/  STL.64 [R1+0xcc8], R30 ;  /* 0x000cc81e01007387 */ /* 0x0003e80000100a00 */
[----:B------:R-:W3:Y:S04]  /*21160*/  LDL.LU.64 R166, [R1+0x548] ;  /* 0x0005480001a67983 */ /* 0x000ee80000300a00 */
[----:B------:R1:W-:Y:S04]  /*21170*/  STL.64 [R1+0xcc0], R6 ;  /* 0x000cc00601007387 */ /* 0x0003e80000100a00 */
[----:B------:R-:W3:Y:S04]  /*21180*/  LDL.LU.64 R158, [R1+0x540] ;  /* 0x00054000019e7983 */ /* 0x000ee80000300a00 */
[----:B------:R-:W-:Y:S01]  /*21190*/  STL.64 [R1+0xcd8], R96 ;  /* 0x000cd86001007387 */ /* 0x000fe20000100a00 */
[----:B----4-:R-:W-:-:S03]  /*211a0*/  IMAD.WIDE R98, R2, 0x4, R168 ;  /* 0x0000000402627825 */ /* 0x010fc600078e02a8 */
[----:B------:R-:W-:Y:S04]  /*211b0*/  STL.64 [R1+0x1f10], R96 ;  /* 0x001f106001007387 */ /* 0x000fe80000100a00 */
[----:B------:R-:W4:Y:S01]  /*211c0*/  LDL.LU.64 R168, [R1+0x538] ;  /* 0x0005380001a87983 */ /* 0x000f220000300a00 */
[----:B------:R-:W-:-:S04]  /*211d0*/  IMAD.WIDE R32, R2, 0x4, R150 ;  /* 0x0000000402207825 */ /* 0x000fc800078e0296 */
[C---:B-1----:R-:W-:Y:S01]  /*211e0*/  IMAD.WIDE R30, R2.reuse, 0x4, R170 ;  /* 0x00000004021e7825 */ /* 0x042fe200078e02aa */
[----:B------:R-:W-:Y:S04]  /*211f0*/  STL.64 [R1+0xcb0], R32 ;  /* 0x000cb02001007387 */ /* 0x000fe80000100a00 */
[----:B------:R-:W4:Y:S04]  /*21200*/  LDL.LU.64 R170, [R1+0x530] ;  /* 0x0005300001aa7983 */ /* 0x000f280000300a00 */
[----:B------:R-:W-:Y:S01]  /*21210*/  STL.64 [R1+0xca8], R30 ;  /* 0x000ca81e01007387 */ /* 0x000fe20000100a00 */
[----:B------:R-:W-:-:S03]  /*21220*/  IMAD.WIDE R6, R2, 0x4, R172 ;  /* 0x0000000402067825 */ /* 0x000fc600078e02ac */
[----:B------:R-:W4:Y:S04]  /*21230*/  LDL.LU.64 R172, [R1+0x528] ;  /* 0x0005280001ac7983 */ /* 0x000f280000300a00 */
[----:B------:R2:W-:Y:S04]  /*21240*/  STL.64 [R1+0xca0], R6 ;  /* 0x000ca00601007387 */ /* 0x0005e80000100a00 */
[----:B------:R-:W-:Y:S04]  /*21250*/  STL.64 [R1+0xcb8], R98 ;  /* 0x000cb86201007387 */ /* 0x000fe80000100a00 */
[----:B------:R-:W-:Y:S01]  /*21260*/  STL.64 [R1+0x1f18], R98 ;  /* 0x001f186201007387 */ /* 0x000fe20000100a00 */
[----:B--2---:R-:W-:-:S03]  /*21270*/  IMAD.WIDE R6, R2, 0x4, R174 ;  /* 0x0000000402067825 */ /* 0x004fc600078e02ae */
[----:B------:R-:W2:Y:S04]  /*21280*/  LDL.LU.64 R174, [R1+0x520] ;  /* 0x0005200001ae7983 */ /* 0x000ea80000300a00 */
[----:B------:R1:W-:Y:S01]  /*21290*/  STL.64 [R1+0xc90], R6 ;  /* 0x000c900601007387 */ /* 0x0003e20000100a00 */
[----:B------:R-:W-:-:S03]  /*212a0*/  IMAD.WIDE R30, R2, 0x4, R176 ;  /* 0x00000004021e7825 */ /* 0x000fc600078e02b0 */
        /* <DEDUP_REMOVED lines=10> */
[----:B------:R-:W-:-:S04]  /*21350*/  IMAD.WIDE R32, R2, 0x4, R154 ;  /* 0x0000000402207825 */ /* 0x000fc800078e029a */
[C---:B---3--:R-:W-:Y:S01]  /*21360*/  IMAD.WIDE R30, R2.reuse, 0x4, R162 ;  /* 0x00000004021e7825 */ /* 0x048fe200078e02a2 */
[----:B------:R-:W-:Y:S03]  /*21370*/  STL.64 [R1+0xc70], R32 ;  /* 0x000c702001007387 */ /* 0x000fe60000100a00 */
[C---:B-1----:R-:W-:Y:S01]  /*21380*/  IMAD.WIDE R6, R2.reuse, 0x4, R164 ;  /* 0x0000000402067825 */ /* 0x042fe200078e02a4 */
[----:B------:R-:W3:Y:S04]  /*21390*/  LDL.LU.64 R162, [R1+0x500] ;  /* 0x0005000001a27983 */ /* 0x000ee80000300a00 */
[----:B------:R1:W-:Y:S04]  /*213a0*/  STL.64 [R1+0xc68], R30 ;  /* 0x000c681e01007387 */ /* 0x0003e80000100a00 */
[----:B------:R-:W3:Y:S04]  /*213b0*/  LDL.LU.64 R164, [R1+0x4f8] ;  /* 0x0004f80001a47983 */ /* 0x000ee80000300a00 */
[----:B------:R1:W-:Y:S02]  /*213c0*/  STL.64 [R1+0xc60], R6 ;  /* 0x000c600601007387 */ /* 0x0003e40000100a00 */
[----:B-1----:R-:W-:-:S02]  /*213d0*/  IMAD.WIDE R30, R2, 0x4, R166 ;  /* 0x00000004021e7825 */ /* 0x002fc400078e02a6 */
[----:B------:R-:W-:Y:S04]  /*213e0*/  STL.64 [R1+0xc78], R102 ;  /* 0x000c786601007387 */ /* 0x000fe80000100a00 */
[----:B------:R-:W-:Y:S01]  /*213f0*/  STL.64 [R1+0x1f28], R102 ;  /* 0x001f286601007387 */ /* 0x000fe20000100a00 */
[----:B------:R-:W-:-:S03]  /*21400*/  IMAD.WIDE R6, R2, 0x4, R158 ;  /* 0x0000000402067825 */ /* 0x000fc600078e029e */
[----:B------:R-:W3:Y:S04]  /*21410*/  LDL.LU.64 R166, [R1+0x4f0] ;  /* 0x0004f00001a67983 */ /* 0x000ee80000300a00 */
[----:B------:R-:W-:Y:S04]  /*21420*/  STL.64 [R1+0xc50], R30 ;  /* 0x000c501e01007387 */ /* 0x000fe80000100a00 */
[----:B------:R-:W3:Y:S01]  /*21430*/  LDL.LU.64 R158, [R1+0x4e8] ;  /* 0x0004e800019e7983 */ /* 0x000ee20000300a00 */
[----:B------:R-:W-:-:S03]  /*21440*/  IMAD.WIDE R104, R2, 0x4, R156 ;  /* 0x0000000402687825 */ /* 0x000fc600078e029c */
[----:B------:R1:W-:Y:S01]  /*21450*/  STL.64 [R1+0xc48], R6 ;  /* 0x000c480601007387 */ /* 0x0003e20000100a00 */
[----:B----4-:R-:W-:-:S03]  /*21460*/  IMAD.WIDE R100, R2, 0x4, R168 ;  /* 0x0000000402647825 */ /* 0x010fc600078e02a8 */
[----:B------:R-:W4:Y:S04]  /*21470*/  LDL.LU.64 R168, [R1+0x4e0] ;  /* 0x0004e00001a87983 */ /* 0x000f280000300a00 */
[----:B------:R-:W-:Y:S01]  /*21480*/  STL.64 [R1+0xc58], R104 ;  /* 0x000c586801007387 */ /* 0x000fe20000100a00 */
[----:B------:R-:W-:-:S03]  /*21490*/  IMAD.WIDE R106, R2, 0x4, R170 ;  /* 0x00000004026a7825 */ /* 0x000fc600078e02aa */
[----:B------:R-:W-:Y:S04]  /*214a0*/  STL.64 [R1+0x1f30], R104 ;  /* 0x001f306801007387 */ /* 0x000fe80000100a00 */
[----:B------:R-:W4:Y:S01]  /*214b0*/  LDL.LU.64 R170, [R1+0x4d8] ;  /* 0x0004d80001aa7983 */ /* 0x000f220000300a00 */
[----:B-1----:R-:W-:-:S03]  /*214c0*/  IMAD.WIDE R6, R2, 0x4, R172 ;  /* 0x0000000402067825 */ /* 0x002fc600078e02ac */
[----:B------:R-:W4:Y:S04]  /*214d0*/  LDL.LU.64 R172, [R1+0x4d0] ;  /* 0x0004d00001ac7983 */ /* 0x000f280000300a00 */
[----:B------:R-:W-:Y:S04]  /*214e0*/  STL.64 [R1+0xc40], R100 ;  /* 0x000c406401007387 */ /* 0x000fe80000100a00 */
[----:B------:R2:W-:Y:S04]  /*214f0*/  STL.64 [R1+0xc30], R6 ;  /* 0x000c300601007387 */ /* 0x0005e80000100a00 */
[----:B------:R-:W-:Y:S01]  /*21500*/  STL.64 [R1+0x1f38], R100 ;  /* 0x001f386401007387 */ /* 0x000fe20000100a00 */
[----:B--2---:R-:W-:-:S03]  /*21510*/  IMAD.WIDE R6, R2, 0x4, R174 ;  /* 0x0000000402067825 */ /* 0x004fc600078e02ae */
[----:B------:R-:W2:Y:S04]  /*21520*/  LDL.LU.64 R174, [R1+0x4c8] ;  /* 0x0004c80001ae7983 */ /* 0x000ea80000300a00 */
[----:B------:R1:W-:Y:S01]  /*21530*/  STL.64 [R1+0xc28], R6 ;  /* 0x000c280601007387 */ /* 0x0003e20000100a00 */
[----:B------:R-:W-:-:S03]  /*21540*/  IMAD.WIDE R98, R2, 0x4, R176 ;  /* 0x0000000402627825 */ /* 0x000fc600078e02b0 */
[----:B------:R-:W2:Y:S04]  /*21550*/  LDL.LU.64 R176, [R1+0x4c0] ;  /* 0x0004c00001b07983 */ /* 0x000ea80000300a00 */
[----:B------:R-:W-:Y:S01]  /*21560*/  STL.64 [R1+0xc38], R106 ;  /* 0x000c386a01007387 */ /* 0x000fe20000100a00 */
[----:B------:R-:W-:-:S03]  /*21570*/  IMAD.WIDE R108, R2, 0x4, R250 ;  /* 0x00000004026c7825 */ /* 0x000fc600078e02fa */
[----:B------:R-:W-:Y:S04]  /*21580*/  STL.64 [R1+0x1f40], R106 ;  /* 0x001f406a01007387 */ /* 0x000fe80000100a00 */
[----:B------:R-:W2:Y:S01]  /*21590*/  LDL.LU.64 R250, [R1+0x4b8] ;  /* 0x0004b80001fa7983 */ /* 0x000ea20000300a00 */
[----:B-1----:R-:W-:-:S03]  /*215a0*/  IMAD.WIDE R6, R2, 0x4, R160 ;  /* 0x0000000402067825 */ /* 0x002fc600078e02a0 */
[----:B------:R-:W2:Y:S04]  /*215b0*/  LDL.LU.64 R160, [R1+0x4b0] ;  /* 0x0004b00001a07983 */ /* 0x000ea80000300a00 */
[----:B------:R-:W-:Y:S04]  /*215c0*/  STL.64 [R1+0xc20], R98 ;  /* 0x000c206201007387 */ /* 0x000fe80000100a00 */
[----:B------:R3:W-:Y:S04]  /*215d0*/  STL.64 [R1+0xc10], R6 ;  /* 0x000c100601007387 */ /* 0x0007e80000100a00 */
[----:B------:R-:W-:Y:S01]  /*215e0*/  STL.64 [R1+0x1f48], R98 ;  /* 0x001f486201007387 */ /* 0x000fe20000100a00 */
[----:B---3--:R-:W-:-:S03]  /*215f0*/  IMAD.WIDE R6, R2, 0x4, R162 ;  /* 0x0000000402067825 */ /* 0x008fc600078e02a2 */
[----:B------:R-:W3:Y:S01]  /*21600*/  LDL.LU.64 R162, [R1+0x4a8] ;  /* 0x0004a80001a27983 */ /* 0x000ee20000300a00 */
[----:B------:R-:W-:-:S03]  /*21610*/  IMAD.WIDE R96, R2, 0x4, R164 ;  /* 0x0000000402607825 */ /* 0x000fc600078e02a4 */
[----:B------:R1:W-:Y:S04]  /*21620*/  STL.64 [R1+0xc08], R6 ;  /* 0x000c080601007387 */ /* 0x0003e80000100a00 */
[----:B------:R-:W3:Y:S04]  /*21630*/  LDL.LU.64 R164, [R1+0x4a0] ;  /* 0x0004a00001a47983 */ /* 0x000ee80000300a00 */
[----:B------:R-:W-:Y:S01]  /*21640*/  STL.64 [R1+0xc18], R108 ;  /* 0x000c186c01007387 */ /* 0x000fe20000100a00 */
[----:B------:R-:W-:-:S03]  /*21650*/  IMAD.WIDE R110, R2, 0x4, R166 ;  /* 0x00000004026e7825 */ /* 0x000fc600078e02a6 */
[----:B------:R-:W-:Y:S04]  /*21660*/  STL.64 [R1+0x1f50], R108 ;  /* 0x001f506c01007387 */ /* 0x000fe80000100a00 */
[----:B------:R-:W3:Y:S01]  /*21670*/  LDL.LU.64 R166, [R1+0x498] ;  /* 0x0004980001a67983 */ /* 0x000ee20000300a00 */
[----:B-1----:R-:W-:-:S03]  /*21680*/  IMAD.WIDE R6, R2, 0x4, R158 ;  /* 0x0000000402067825 */ /* 0x002fc600078e029e */
[----:B------:R-:W-:Y:S04]  /*21690*/  STL.64 [R1+0xc00], R96 ;  /* 0x000c006001007387 */ /* 0x000fe80000100a00 */
[----:B------:R-:W-:Y:S04]  /*216a0*/  STL.64 [R1+0x1f58], R96 ;  /* 0x001f586001007387 */ /* 0x000fe80000100a00 */
[----:B------:R4:W-:Y:S04]  /*216b0*/  STL.64 [R1+0xbf0], R6 ;  /* 0x000bf00601007387 */ /* 0x0009e80000100a00 */
[----:B------:R-:W3:Y:S01]  /*216c0*/  LDL.LU.64 R156, [R1+0x490] ;  /* 0x00049000019c7983 */ /* 0x000ee20000300a00 */
[----:B----4-:R-:W-:-:S03]  /*216d0*/  IMAD.WIDE R6, R2, 0x4, R168 ;  /* 0x0000000402067825 */ /* 0x010fc600078e02a8 */
[----:B------:R-:W4:Y:S01]  /*216e0*/  LDL.LU.64 R168, [R1+0x488] ;  /* 0x0004880001a87983 */ /* 0x000f220000300a00 */
[----:B------:R-:W-:-:S03]  /*216f0*/  IMAD.WIDE R94, R2, 0x4, R170 ;  /* 0x00000004025e7825 */ /* 0x000fc600078e02aa */
[----:B------:R2:W-:Y:S04]  /*21700*/  STL.64 [R1+0xbe8], R6 ;  /* 0x000be80601007387 */ /* 0x0005e80000100a00 */
[----:B------:R-:W4:Y:S04]  /*21710*/  LDL.LU.64 R170, [R1+0x480] ;  /* 0x0004800001aa7983 */ /* 0x000f280000300a00 */
[----:B------:R-:W-:Y:S04]  /*21720*/  STL.64 [R1+0xbf8], R110 ;  /* 0x000bf86e01007387 */ /* 0x000fe80000100a00 */
[----:B------:R-:W-:Y:S01]  /*21730*/  STL.64 [R1+0x1f60], R110 ;  /* 0x001f606e01007387 */ /* 0x000fe20000100a00 */
[----:B------:R-:W-:-:S03]  /*21740*/  IMAD.WIDE R112, R2, 0x4, R172 ;  /* 0x0000000402707825 */ /* 0x000fc600078e02ac */
[----:B------:R-:W4:Y:S01]  /*21750*/  LDL.LU.64 R172, [R1+0x478] ;  /* 0x0004780001ac7983 */ /* 0x000f220000300a00 */
[----:B--2---:R-:W-:-:S03]  /*21760*/  IMAD.WIDE R6, R2, 0x4, R174 ;  /* 0x0000000402067825 */ /* 0x004fc600078e02ae */
[----:B------:R-:W2:Y:S04]  /*21770*/  LDL.LU.64 R174, [R1+0x470] ;  /* 0x0004700001ae7983 */ /* 0x000ea80000300a00 */
[----:B------:R-:W-:Y:S04]  /*21780*/  STL.64 [R1+0xbe0], R94 ;  /* 0x000be05e01007387 */ /* 0x000fe80000100a00 */
[----:B------:R1:W-:Y:S04]  /*21790*/  STL.64 [R1+0xbd0], R6 ;  /* 0x000bd00601007387 */ /* 0x0003e80000100a00 */
[----:B------:R-:W-:Y:S01]  /*217a0*/  STL.64 [R1+0x1f68], R94 ;  /* 0x001f685e01007387 */ /* 0x000fe20000100a00 */
[----:B-1----:R-:W-:-:S03]  /*217b0*/  IMAD.WIDE R6, R2, 0x4, R176 ;  /* 0x0000000402067825 */ /* 0x002fc600078e02b0 */
[----:B------:R-:W2:Y:S01]  /*217c0*/  LDL.LU.64 R176, [R1+0x468] ;  /* 0x0004680001b07983 */ /* 0x000ea20000300a00 */
[----:B------:R-:W-:-:S03]  /*217d0*/  IMAD.WIDE R92, R2, 0x4, R250 ;  /* 0x00000004025c7825 */ /* 0x000fc600078e02fa */
[----:B------:R3:W-:Y:S04]  /*217e0*/  STL.64 [R1+0xbc8], R6 ;  /* 0x000bc80601007387 */ /* 0x0007e80000100a00 */
[----:B------:R-:W2:Y:S04]  /*217f0*/  LDL.LU.64 R250, [R1+0x460] ;  /* 0x0004600001fa7983 */ /* 0x000ea80000300a00 */
[----:B------:R-:W-:Y:S04]  /*21800*/  STL.64 [R1+0xbd8], R112 ;  /* 0x000bd87001007387 */ /* 0x000fe80000100a00 */
[----:B------:R-:W-:Y:S01]  /*21810*/  STL.64 [R1+0x1f70], R112 ;  /* 0x001f707001007387 */ /* 0x000fe20000100a00 */
[----:B------:R-:W-:-:S03]  /*21820*/  IMAD.WIDE R246, R2, 0x4, R160 ;  /* 0x0000000402f67825 */ /* 0x000fc600078e02a0 */
[----:B------:R-:W2:Y:S01]  /*21830*/  LDL.LU.64 R160, [R1+0x458] ;  /* 0x0004580001a07983 */ /* 0x000ea20000300a00 */
[----:B---3--:R-:W-:-:S03]  /*21840*/  IMAD.WIDE R6, R2, 0x4, R162 ;  /* 0x0000000402067825 */ /* 0x008fc600078e02a2 */
[----:B------:R-:W3:Y:S04]  /*21850*/  LDL.LU.64 R162, [R1+0x450] ;  /* 0x0004500001a27983 */ /* 0x000ee80000300a00 */
[----:B------:R-:W-:Y:S04]  /*21860*/  STL.64 [R1+0xbc0], R92 ;  /* 0x000bc05c01007387 */ /* 0x000fe80000100a00 */
[----:B------:R1:W-:Y:S04]  /*21870*/  STL.64 [R1+0xbb0], R6 ;  /* 0x000bb00601007387 */ /* 0x0003e80000100a00 */
[----:B------:R-:W-:Y:S04]  /*21880*/  STL.64 [R1+0x1f78], R92 ;  /* 0x001f785c01007387 */ /* 0x000fe80000100a00 */
[----:B------:R-:W3:Y:S01]  /*21890*/  LDL.LU.64 R158, [R1+0x448] ;  /* 0x00044800019e7983 */ /* 0x000ee20000300a00 */
[----:B-1----:R-:W-:-:S05]  /*218a0*/  IMAD.WIDE R6, R2, 0x4, R164 ;  /* 0x0000000402067825 */ /* 0x002fca00078e02a4 */
[----:B------:R4:W-:Y:S01]  /*218b0*/  STL.64 [R1+0xba8], R6 ;  /* 0x000ba80601007387 */ /* 0x0009e20000100a00 */
[----:B------:R-:W-:-:S03]  /*218c0*/  IMAD.WIDE R90, R2, 0x4, R166 ;  /* 0x00000004025a7825 */ /* 0x000fc600078e02a6 */
[----:B------:R-:W3:Y:S04]  /*218d0*/  LDL.LU.64 R164, [R1+0x440] ;  /* 0x0004400001a47983 */ /* 0x000ee80000300a00 */
[----:B------:R-:W3:Y:S04]  /*218e0*/  LDL.LU.64 R166, [R1+0x438] ;  /* 0x0004380001a67983 */ /* 0x000ee80000300a00 */
[----:B------:R-:W-:Y:S04]  /*218f0*/  STL.64 [R1+0xbb8], R246 ;  /* 0x000bb8f601007387 */ /* 0x000fe80000100a00 */
[----:B------:R-:W-:Y:S01]  /*21900*/  STL.64 [R1+0x1f80], R246 ;  /* 0x001f80f601007387 */ /* 0x000fe20000100a00 */
[----:B----4-:R-:W-:-:S03]  /*21910*/  IMAD.WIDE R6, R2, 0x4, R168 ;  /* 0x0000000402067825 */ /* 0x010fc600078e02a8 */
[----:B------:R-:W4:Y:S04]  /*21920*/  LDL.LU.64 R168, [R1+0x430] ;  /* 0x0004300001a87983 */ /* 0x000f280000300a00 */
[----:B------:R-:W-:Y:S04]  /*21930*/  STL.64 [R1+0xba0], R90 ;  /* 0x000ba05a01007387 */ /* 0x000fe80000100a00 */
[----:B------:R1:W-:Y:S04]  /*21940*/  STL.64 [R1+0xb90], R6 ;  /* 0x000b900601007387 */ /* 0x0003e80000100a00 */
[----:B------:R-:W-:Y:S01]  /*21950*/  STL.64 [R1+0x1f88], R90 ;  /* 0x001f885a01007387 */ /* 0x000fe20000100a00 */
[----:B-1----:R-:W-:-:S03]  /*21960*/  IMAD.WIDE R6, R2, 0x4, R170 ;  /* 0x0000000402067825 */ /* 0x002fc600078e02aa */
[----:B------:R-:W4:Y:S04]  /*21970*/  LDL.LU.64 R170, [R1+0x428] ;  /* 0x0004280001aa7983 */ /* 0x000f280000300a00 */
[----:B------:R1:W-:Y:S01]  /*21980*/  STL.64 [R1+0xb88], R6 ;  /* 0x000b880601007387 */ /* 0x0003e20000100a00 */
[----:B------:R-:W-:-:S04]  /*21990*/  IMAD.WIDE R114, R2, 0x4, R156 ;  /* 0x0000000402727825 */ /* 0x000fc800078e029c */
[C---:B------:R-:W-:Y:S02]  /*219a0*/  IMAD.WIDE R88, R2.reuse, 0x4, R172 ;  /* 0x0000000402587825 */ /* 0x040fe400078e02ac */
[----:B------:R-:W4:Y:S04]  /*219b0*/  LDL.LU.64 R172, [R1+0x420] ;  /* 0x0004200001ac7983 */ /* 0x000f280000300a00 */
[----:B------:R-:W-:Y:S04]  /*219c0*/  STL.64 [R1+0xb98], R114 ;  /* 0x000b987201007387 */ /* 0x000fe80000100a00 */
[----:B------:R-:W-:Y:S01]  /*219d0*/  STL.64 [R1+0x1f90], R114 ;  /* 0x001f907201007387 */ /* 0x000fe20000100a00 */
[----:B--2---:R-:W-:-:S03]  /*219e0*/  IMAD.WIDE R116, R2, 0x4, R174 ;  /* 0x0000000402747825 */ /* 0x004fc600078e02ae */
[----:B------:R-:W2:Y:S04]  /*219f0*/  LDL.LU.64 R174, [R1+0x418] ;  /* 0x0004180001ae7983 */ /* 0x000ea80000300a00 */
[----:B------:R-:W-:Y:S04]  /*21a00*/  STL.64 [R1+0xb80], R88 ;  /* 0x000b805801007387 */ /* 0x000fe80000100a00 */
[----:B------:R-:W-:Y:S01]  /*21a10*/  STL.64 [R1+0x1f98], R88 ;  /* 0x001f985801007387 */ /* 0x000fe20000100a00 */
[----:B-1----:R-:W-:-:S05]  /*21a20*/  IMAD.WIDE R6, R2, 0x4, R176 ;  /* 0x0000000402067825 */ /* 0x002fca00078e02b0 */
[----:B------:R1:W-:Y:S04]  /*21a30*/  STL.64 [R1+0xb70], R6 ;  /* 0x000b700601007387 */ /* 0x0003e80000100a00 */
[----:B------:R-:W2:Y:S01]  /*21a40*/  LDL.LU.64 R176, [R1+0x410] ;  /* 0x0004100001b07983 */ /* 0x000ea20000300a00 */
[----:B-1----:R-:W-:-:S03]  /*21a50*/  IMAD.WIDE R6, R2, 0x4, R250 ;  /* 0x0000000402067825 */ /* 0x002fc600078e02fa */
[----:B------:R-:W2:Y:S01]  /*21a60*/  LDL.LU.64 R250, [R1+0x408] ;  /* 0x0004080001fa7983 */ /* 0x000ea20000300a00 */
[----:B------:R-:W-:-:S03]  /*21a70*/  IMAD.WIDE R86, R2, 0x4, R160 ;  /* 0x0000000402567825 */ /* 0x000fc600078e02a0 */
[----:B------:R1:W-:Y:S04]  /*21a80*/  STL.64 [R1+0xb68], R6 ;  /* 0x000b680601007387 */ /* 0x0003e80000100a00 */
[----:B------:R-:W-:Y:S04]  /*21a90*/  STL.64 [R1+0xb78], R116 ;  /* 0x000b787401007387 */ /* 0x000fe80000100a00 */
[----:B------:R-:W-:Y:S04]  /*21aa0*/  STL.64 [R1+0x1fa8], R116 ;  /* 0x001fa87401007387 */ /* 0x000fe80000100a00 */
[----:B------:R-:W2:Y:S01]  /*21ab0*/  LDL.LU.64 R160, [R1+0x400] ;  /* 0x0004000001a07983 */ /* 0x000ea20000300a00 */
[----:B---3--:R-:W-:-:S03]  /*21ac0*/  IMAD.WIDE R118, R2, 0x4, R162 ;  /* 0x0000000402767825 */ /* 0x008fc600078e02a2 */
[----:B------:R-:W3:Y:S04]  /*21ad0*/  LDL.LU.64 R162, [R1+0x3f8] ;  /* 0x0003f80001a27983 */ /* 0x000ee80000300a00 */
[----:B------:R-:W-:Y:S04]  /*21ae0*/  STL.64 [R1+0xb60], R86 ;  /* 0x000b605601007387 */ /* 0x000fe80000100a00 */
[----:B------:R-:W-:Y:S01]  /*21af0*/  STL.64 [R1+0x1fb0], R86 ;  /* 0x001fb05601007387 */ /* 0x000fe20000100a00 */
[----:B-1----:R-:W-:-:S05]  /*21b00*/  IMAD.WIDE R6, R2, 0x4, R158 ;  /* 0x0000000402067825 */ /* 0x002fca00078e029e */
[----:B------:R1:W-:Y:S02]  /*21b10*/  STL.64 [R1+0xb50], R6 ;  /* 0x000b500601007387 */ /* 0x0003e40000100a00 */
[C---:B-1----:R-:W-:Y:S02]  /*21b20*/  IMAD.WIDE R6, R2.reuse, 0x4, R164 ;  /* 0x0000000402067825 */ /* 0x042fe400078e02a4 */
[----:B------:R-:W3:Y:S02]  /*21b30*/  LDL.LU.64 R164, [R1+0x3f0] ;  /* 0x0003f00001a47983 */ /* 0x000ee40000300a00 */
[C---:B------:R-:W-:Y:S02]  /*21b40*/  IMAD.WIDE R84, R2.reuse, 0x4, R166 ;  /* 0x0000000402547825 */ /* 0x040fe400078e02a6 */
[----:B------:R1:W-:Y:S04]  /*21b50*/  STL.64 [R1+0xb48], R6 ;  /* 0x000b480601007387 */ /* 0x0003e80000100a00 */
[----:B------:R-:W3:Y:S04]  /*21b60*/  LDL.LU.64 R166, [R1+0x3e8] ;  /* 0x0003e80001a67983 */ /* 0x000ee80000300a00 */
[----:B------:R-:W-:Y:S01]  /*21b70*/  STL.64 [R1+0xb58], R118 ;  /* 0x000b587601007387 */ /* 0x000fe20000100a00 */
[----:B----4-:R-:W-:-:S03]  /*21b80*/  IMAD.WIDE R120, R2, 0x4, R168 ;  /* 0x0000000402787825 */ /* 0x010fc600078e02a8 */
[----:B------:R-:W-:Y:S04]  /*21b90*/  STL.64 [R1+0x1fb8], R118 ;  /* 0x001fb87601007387 */ /* 0x000fe80000100a00 */
[----:B------:R-:W4:Y:S04]  /*21ba0*/  LDL.LU.64 R156, [R1+0x3e0] ;  /* 0x0003e000019c7983 */ /* 0x000f280000300a00 */
[----:B------:R-:W4:Y:S01]  /*21bb0*/  LDL.LU.64 R168, [R1+0x3d8] ;  /* 0x0003d80001a87983 */ /* 0x000f220000300a00 */
[----:B-1----:R-:W-:-:S03]  /*21bc0*/  IMAD.WIDE R6, R2, 0x4, R170 ;  /* 0x0000000402067825 */ /* 0x002fc600078e02aa */
[----:B------:R-:W4:Y:S04]  /*21bd0*/  LDL.LU.64 R170, [R1+0x3d0] ;  /* 0x0003d00001aa7983 */ /* 0x000f280000300a00 */
[----:B------:R-:W-:Y:S04]  /*21be0*/  STL.64 [R1+0xb40], R84 ;  /* 0x000b405401007387 */ /* 0x000fe80000100a00 */
[----:B------:R1:W-:Y:S04]  /*21bf0*/  STL.64 [R1+0xb30], R6 ;  /* 0x000b300601007387 */ /* 0x0003e80000100a00 */
[----:B------:R-:W-:Y:S04]  /*21c00*/  STL.64 [R1+0x1fc0], R84 ;  /* 0x001fc05401007387 */ /* 0x000fe80000100a00 */
[----:B------:R-:W4:Y:S01]  /*21c10*/  LDL.LU.64 R158, [R1+0x3c8] ;  /* 0x0003c800019e7983 */ /* 0x000f220000300a00 */
[----:B-1----:R-:W-:-:S05]  /*21c20*/  IMAD.WIDE R6, R2, 0x4, R172 ;  /* 0x0000000402067825 */ /* 0x002fca00078e02ac */
[----:B------:R1:W-:Y:S04]  /*21c30*/  STL.64 [R1+0xb28], R6 ;  /* 0x000b280601007387 */ /* 0x0003e80000100a00 */
[----:B------:R-:W4:Y:S01]  /*21c40*/  LDL.LU.64 R172, [R1+0x3c0] ;  /* 0x0003c00001ac7983 */ /* 0x000f220000300a00 */
[----:B--2---:R-:W-:-:S03]  /*21c50*/  IMAD.WIDE R82, R2, 0x4, R174 ;  /* 0x0000000402527825 */ /* 0x004fc600078e02ae */
[----:B------:R-:W2:Y:S04]  /*21c60*/  LDL.LU.64 R174, [R1+0x3b8] ;  /* 0x0003b80001ae7983 */ /* 0x000ea80000300a00 */
[----:B------:R-:W-:Y:S04]  /*21c70*/  STL.64 [R1+0xb38], R120 ;  /* 0x000b387801007387 */ /* 0x000fe80000100a00 */
[----:B------:R-:W-:Y:S01]  /*21c80*/  STL.64 [R1+0x1fc8], R120 ;  /* 0x001fc87801007387 */ /* 0x000fe20000100a00 */
[----:B------:R-:W-:-:S03]  /*21c90*/  IMAD.WIDE R122, R2, 0x4, R176 ;  /* 0x00000004027a7825 */ /* 0x000fc600078e02b0 */
[----:B------:R-:W2:Y:S01]  /*21ca0*/  LDL.LU.64 R176, [R1+0x3b0] ;  /* 0x0003b00001b07983 */ /* 0x000ea20000300a00 */
[----:B-1----:R-:W-:-:S03]  /*21cb0*/  IMAD.WIDE R6, R2, 0x4, R250 ;  /* 0x0000000402067825 */ /* 0x002fc600078e02fa */
[----:B------:R-:W2:Y:S04]  /*21cc0*/  LDL.LU.64 R250, [R1+0x3a8] ;  /* 0x0003a80001fa7983 */ /* 0x000ea80000300a00 */
[----:B------:R1:W-:Y:S04]  /*21cd0*/  STL.64 [R1+0xb10], R6 ;  /* 0x000b100601007387 */ /* 0x0003e80000100a00 */
[----:B------:R-:W-:Y:S04]  /*21ce0*/  STL.64 [R1+0xb20], R82 ;  /* 0x000b205201007387 */ /* 0x000fe80000100a00 */
[----:B------:R-:W-:Y:S01]  /*21cf0*/  STL.64 [R1+0x1fd0], R82 ;  /* 0x001fd05201007387 */ /* 0x000fe20000100a00 */
[----:B-1----:R-:W-:-:S03]  /*21d00*/  IMAD.WIDE R6, R2, 0x4, R160 ;  /* 0x0000000402067825 */ /* 0x002fc600078e02a0 */
[----:B------:R-:W2:Y:S04]  /*21d10*/  LDL.LU.64 R160, [R1+0x3a0] ;  /* 0x0003a00001a07983 */ /* 0x000ea80000300a00 */
[----:B------:R1:W-:Y:S01]  /*21d20*/  STL.64 [R1+0xb08], R6 ;  /* 0x000b080601007387 */ /* 0x0003e20000100a00 */
[----:B---3--:R-:W-:-:S03]  /*21d30*/  IMAD.WIDE R80, R2, 0x4, R162 ;  /* 0x0000000402507825 */ /* 0x008fc600078e02a2 */
[----:B------:R-:W3:Y:S04]  /*21d40*/  LDL.LU.64 R162, [R1+0x398] ;  /* 0x0003980001a27983 */ /* 0x000ee80000300a00 */
[----:B------:R-:W-:Y:S04]  /*21d50*/  STL.64 [R1+0xb18], R122 ;  /* 0x000b187a01007387 */ /* 0x000fe80000100a00 */
[----:B------:R-:W-:Y:S01]  /*21d60*/  STL.64 [R1+0x1fd8], R122 ;  /* 0x001fd87a01007387 */ /* 0x000fe20000100a00 */
[----:B------:R-:W-:-:S03]  /*21d70*/  IMAD.WIDE R124, R2, 0x4, R164 ;  /* 0x00000004027c7825 */ /* 0x000fc600078e02a4 */
[----:B------:R-:W3:Y:S01]  /*21d80*/  LDL.LU.64 R164, [R1+0x390] ;  /* 0x0003900001a47983 */ /* 0x000ee20000300a00 */
[----:B-1----:R-:W-:-:S03]  /*21d90*/  IMAD.WIDE R6, R2, 0x4, R166 ;  /* 0x0000000402067825 */ /* 0x002fc600078e02a6 */
[----:B------:R-:W3:Y:S04]  /*21da0*/  LDL.LU.64 R166, [R1+0x388] ;  /* 0x0003880001a67983 */ /* 0x000ee80000300a00 */
[----:B------:R-:W-:Y:S04]  /*21db0*/  STL.64 [R1+0xb00], R80 ;  /* 0x000b005001007387 */ /* 0x000fe80000100a00 */
[----:B------:R1:W-:Y:S04]  /*21dc0*/  STL.64 [R1+0xaf0], R6 ;  /* 0x000af00601007387 */ /* 0x0003e80000100a00 */
[----:B------:R-:W-:Y:S01]  /*21dd0*/  STL.64 [R1+0x1fe0], R80 ;  /* 0x001fe05001007387 */ /* 0x000fe20000100a00 */
[----:B----4-:R-:W-:-:S03]  /*21de0*/  IMAD.WIDE R78, R2, 0x4, R168 ;  /* 0x00000004024e7825 */ /* 0x010fc600078e02a8 */
[----:B------:R-:W-:Y:S01]  /*21df0*/  STL.64 [R1+0xaf8], R124 ;  /* 0x000af87c01007387 */ /* 0x000fe20000100a00 */
[----:B-1----:R-:W-:-:S05]  /*21e00*/  IMAD.WIDE R6, R2, 0x4, R156 ;  /* 0x0000000402067825 */ /* 0x002fca00078e029c */
[----:B------:R1:W-:Y:S01]  /*21e10*/  STL.64 [R1+0xae8], R6 ;  /* 0x000ae80601007387 */ /* 0x0003e20000100a00 */
[----:B------:R-:W-:-:S03]  /*21e20*/  IMAD.WIDE R126, R2, 0x4, R170 ;  /* 0x00000004027e7825 */ /* 0x000fc600078e02aa */
[----:B------:R-:W-:Y:S04]  /*21e30*/  STL.64 [R1+0x1fe8], R124 ;  /* 0x001fe87c01007387 */ /* 0x000fe80000100a00 */
[----:B------:R-:W4:Y:S04]  /*21e40*/  LDL.LU.64 R168, [R1+0x380] ;  /* 0x0003800001a87983 */ /* 0x000f280000300a00 */
[----:B------:R-:W4:Y:S01]  /*21e50*/  LDL.LU.64 R170, [R1+0x378] ;  /* 0x0003780001aa7983 */ /* 0x000f220000300a00 */
[----:B-1----:R-:W-:-:S03]  /*21e60*/  IMAD.WIDE R6, R2, 0x4, R158 ;  /* 0x0000000402067825 */ /* 0x002fc600078e029e */
[----:B------:R-:W-:Y:S04]  /*21e70*/  STL.64 [R1+0xae0], R78 ;  /* 0x000ae04e01007387 */ /* 0x000fe80000100a00 */
[----:B------:R-:W-:Y:S04]  /*21e80*/  STL.64 [R1+0x1ff0], R78 ;  /* 0x001ff04e01007387 */ /* 0x000fe80000100a00 */
[----:B------:R1:W-:Y:S02]  /*21e90*/  STL.64 [R1+0xad0], R6 ;  /* 0x000ad00601007387 */ /* 0x0003e40000100a00 */
[----:B-1----:R-:W-:-:S02]  /*21ea0*/  IMAD.WIDE R6, R2, 0x4, R172 ;  /* 0x0000000402067825 */ /* 0x002fc400078e02ac */
[----:B------:R-:W4:Y:S04]  /*21eb0*/  LDL.LU.64 R172, [R1+0x370] ;  /* 0x0003700001ac7983 */ /* 0x000f280000300a00 */
[----:B------:R1:W-:Y:S01]  /*21ec0*/  STL.64 [R1+0xac8], R6 ;  /* 0x000ac80601007387 */ /* 0x0003e20000100a00 */
        /* <DEDUP_REMOVED lines=11> */
[----:B------:R-:W-:-:S03]  /*21f80*/  IMAD.WIDE R124, R2, 0x4, R160 ;  /* 0x00000004027c7825 */ /* 0x000fc600078e02a0 */
[----:B------:R-:W-:Y:S04]  /*21f90*/  STL.64 [R1+0xab8], R128 ;  /* 0x000ab88001007387 */ /* 0x000fe80000100a00 */
[----:B------:R-:W-:Y:S04]  /*21fa0*/  STL.64 [R1+0x2008], R128 ;  /* 0x0020088001007387 */ /* 0x000fe80000100a00 */
[----:B------:R-:W2:Y:S01]  /*21fb0*/  LDL.LU.64 R154, [R1+0x350] ;  /* 0x00035000019a7983 */ /* 0x000ea20000300a00 */
[----:B---3--:R-:W-:-:S03]  /*21fc0*/  IMAD.WIDE R74, R2, 0x4, R162 ;  /* 0x00000004024a7825 */ /* 0x008fc600078e02a2 */
[----:B------:R-:W-:Y:S04]  /*21fd0*/  STL.64 [R1+0xaa8], R124 ;  /* 0x000aa87c01007387 */ /* 0x000fe80000100a00 */
[----:B------:R-:W-:Y:S04]  /*21fe0*/  STL.64 [R1+0x2010], R124 ;  /* 0x0020107c01007387 */ /* 0x000fe80000100a00 */
[----:B------:R-:W3:Y:S04]  /*21ff0*/  LDL.LU.64 R156, [R1+0x348] ;  /* 0x00034800019c7983 */ /* 0x000ee80000300a00 */
[----:B------:R-:W3:Y:S01]  /*22000*/  LDL.LU.64 R158, [R1+0x278] ;  /* 0x00027800019e7983 */ /* 0x000ee20000300a00 */
[----:B------:R-:W-:-:S04]  /*22010*/  IMAD.WIDE R130, R2, 0x4, R164 ;  /* 0x0000000402827825 */ /* 0x000fc800078e02a4 */
[----:B-1----:R-:W-:-:S05]  /*22020*/  IMAD.WIDE R6, R2, 0x4, R166 ;  /* 0x0000000402067825 */ /* 0x002fca00078e02a6 */
[----:B------:R2:W-:Y:S04]  /*22030*/  STL.64 [R1+0xa90], R6 ;  /* 0x000a900601007387 */ /* 0x0005e80000100a00 */
[----:B------:R-:W3:Y:S04]  /*22040*/  LDL.LU.64 R160, [R1+0x270] ;  /* 0x0002700001a07983 */ /* 0x000ee80000300a00 */
[----:B------:R-:W-:Y:S04]  /*22050*/  STL.64 [R1+0xaa0], R74 ;  /* 0x000aa04a01007387 */ /* 0x000fe80000100a00 */
[----:B------:R-:W-:Y:S04]  /*22060*/  STL.64 [R1+0x2018], R74 ;  /* 0x0020184a01007387 */ /* 0x000fe80000100a00 */
[----:B------:R-:W3:Y:S04]  /*22070*/  LDL.LU.64 R162, [R1+0x268] ;  /* 0x0002680001a27983 */ /* 0x000ee80000300a00 */
[----:B------:R-:W3:Y:S04]  /*22080*/  LDL.LU.64 R164, [R1+0x260] ;  /* 0x0002600001a47983 */ /* 0x000ee80000300a00 */
[----:B------:R-:W-:Y:S01]  /*22090*/  STL.64 [R1+0xa98], R130 ;  /* 0x000a988201007387 */ /* 0x000fe20000100a00 */
[----:B----4-:R-:W-:-:S03]  /*220a0*/  IMAD.WIDE R80, R2, 0x4, R168 ;  /* 0x0000000402507825 */ /* 0x010fc600078e02a8 */
[----:B------:R-:W-:Y:S04]  /*220b0*/  STL.64 [R1+0x2020], R130 ;  /* 0x0020208201007387 */ /* 0x000fe80000100a00 */
[----:B------:R-:W4:Y:S01]  /*220c0*/  LDL.LU.64 R166, [R1+0x258] ;  /* 0x0002580001a67983 */ /* 0x000f220000300a00 */
[----:B------:R-:W-:-:S03]  /*220d0*/  IMAD.WIDE R72, R2, 0x4, R170 ;  /* 0x0000000402487825 */ /* 0x000fc600078e02aa */
[----:B------:R-:W-:Y:S04]  /*220e0*/  STL.64 [R1+0xa88], R80 ;  /* 0x000a885001007387 */ /* 0x000fe80000100a00 */
[----:B------:R-:W-:Y:S04]  /*220f0*/  STL.64 [R1+0x2028], R80 ;  /* 0x0020285001007387 */ /* 0x000fe80000100a00 */
[----:B------:R-:W4:Y:S04]  /*22100*/  LDL.LU.64 R168, [R1+0x250] ;  /* 0x0002500001a87983 */ /* 0x000f280000300a00 */
[----:B------:R-:W4:Y:S01]  /*22110*/  LDL.LU.64 R170, [R1+0x248] ;  /* 0x0002480001aa7983 */ /* 0x000f220000300a00 */
[----:B------:R-:W-:-:S04]  /*22120*/  IMAD.WIDE R132, R2, 0x4, R172 ;  /* 0x0000000402847825 */ /* 0x000fc800078e02ac */
[----:B--2---:R-:W-:-:S05]  /*22130*/  IMAD.WIDE R6, R2, 0x4, R174 ;  /* 0x0000000402067825 */ /* 0x004fca00078e02ae */
[----:B------:R1:W-:Y:S04]  /*22140*/  STL.64 [R1+0xa70], R6 ;  /* 0x000a700601007387 */ /* 0x0003e80000100a00 */
[----:B------:R-:W-:Y:S04]  /*22150*/  STL.64 [R1+0xa80], R72 ;  /* 0x000a804801007387 */ /* 0x000fe80000100a00 */
[----:B------:R-:W-:Y:S04]  /*22160*/  STL.64 [R1+0x2030], R72 ;  /* 0x0020304801007387 */ /* 0x000fe80000100a00 */
[----:B------:R-:W2:Y:S04]  /*22170*/  LDL.LU.64 R172, [R1+0x240] ;  /* 0x0002400001ac7983 */ /* 0x000ea80000300a00 */
[----:B------:R-:W2:Y:S01]  /*22180*/  LDL.LU.64 R174, [R1+0x238] ;  /* 0x0002380001ae7983 */ /* 0x000ea20000300a00 */
[----:B------:R-:W-:-:S03]  /*22190*/  IMAD.WIDE R122, R2, 0x4, R176 ;  /* 0x00000004027a7825 */ /* 0x000fc600078e02b0 */
[----:B------:R-:W2:Y:S01]  /*221a0*/  LDL.LU.64 R176, [R1+0x230] ;  /* 0x0002300001b07983 */ /* 0x000ea20000300a00 */
[----:B-1----:R-:W-:-:S03]  /*221b0*/  IMAD.WIDE R6, R2, 0x4, R250 ;  /* 0x0000000402067825 */ /* 0x002fc600078e02fa */
[----:B------:R-:W2:Y:S04]  /*221c0*/  LDL.LU.64 R250, [R1+0x228] ;  /* 0x0002280001fa7983 */ /* 0x000ea80000300a00 */
[----:B------:R-:W-:Y:S04]  /*221d0*/  STL.64 [R1+0xa78], R132 ;  /* 0x000a788401007387 */ /* 0x000fe80000100a00 */
[----:B------:R-:W-:Y:S04]  /*221e0*/  STL.64 [R1+0x2038], R132 ;  /* 0x0020388401007387 */ /* 0x000fe80000100a00 */
[----:B------:R-:W-:Y:S04]  /*221f0*/  STL.64 [R1+0xa68], R122 ;  /* 0x000a687a01007387 */ /* 0x000fe80000100a00 */
[----:B------:R-:W-:Y:S04]  /*22200*/  STL.64 [R1+0x2040], R122 ;  /* 0x0020407a01007387 */ /* 0x000fe80000100a00 */
[----:B------:R-:W-:Y:S01]  /*22210*/  STL.64 [R1+0xa60], R6 ;  /* 0x000a600601007387 */ /* 0x000fe20000100a00 */
[----:B------:R-:W-:-:S03]  /*22220*/  IMAD.WIDE R134, R2, 0x4, R154 ;  /* 0x0000000402867825 */ /* 0x000fc600078e029a */
[----:B------:R-:W-:Y:S01]  /*22230*/  STL.64 [R1+0x2048], R6 ;  /* 0x0020480601007387 */ /* 0x000fe20000100a00 */
[----:B---3--:R-:W-:-:S04]  /*22240*/  IMAD.WIDE R30, R2, 0x4, R156 ;  /* 0x00000004021e7825 */ /* 0x008fc800078e029c */
[C---:B------:R-:W-:Y:S01]  /*22250*/  IMAD.WIDE R82, R2.reuse, 0x4, R158 ;  /* 0x0000000402527825 */ /* 0x040fe200078e029e */
[----:B------:R1:W-:Y:S04]  /*22260*/  STL.64 [R1+0xa50], R30 ;  /* 0x000a501e01007387 */ /* 0x0003e80000100a00 */
[----:B------:R-:W-:Y:S04]  /*22270*/  STL.64 [R1+0xa58], R134 ;  /* 0x000a588601007387 */ /* 0x000fe80000100a00 */
[----:B------:R3:W-:Y:S04]  /*22280*/  STL.64 [R1+0x2050], R134 ;  /* 0x0020508601007387 */ /* 0x0007e80000100a00 */
[----:B------:R-:W-:Y:S04]  /*22290*/  STL.64 [R1+0xa48], R82 ;  /* 0x000a485201007387 */ /* 0x000fe80000100a00 */
[----:B------:R-:W-:Y:S01]  /*222a0*/  STL.64 [R1+0x2058], R82 ;  /* 0x0020585201007387 */ /* 0x000fe20000100a00 */
[----:B-1----:R-:W-:-:S05]  /*222b0*/  IMAD.WIDE R30, R2, 0x4, R160 ;  /* 0x00000004021e7825 */ /* 0x002fca00078e02a0 */
[----:B------:R-:W-:Y:S04]  /*222c0*/  STL.64 [R1+0xa40], R30 ;  /* 0x000a401e01007387 */ /* 0x000fe80000100a00 */
[----:B------:R-:W-:Y:S01]  /*222d0*/  STL.64 [R1+0x2060], R30 ;  /* 0x0020601e01007387 */ /* 0x000fe20000100a00 */
[----:B------:R-:W-:-:S04]  /*222e0*/  IMAD.WIDE R136, R2, 0x4, R162 ;  /* 0x0000000402887825 */ /* 0x000fc800078e02a2 */
[----:B---3--:R-:W-:-:S05]  /*222f0*/  IMAD.WIDE R134, R2, 0x4, R164 ;  /* 0x0000000402867825 */ /* 0x008fca00078e02a4 */
[----:B------:R-:W-:Y:S04]  /*22300*/  STL.64 [R1+0xa30], R134 ;  /* 0x000a308601007387 */ /* 0x000fe80000100a00 */
[----:B------:R-:W-:Y:S01]  /*22310*/  STL.64 [R1+0x20d0], R134 ;  /* 0x0020d08601007387 */ /* 0x000fe20000100a00 */
[----:B----4-:R-:W-:-:S03]  /*22320*/  IMAD.WIDE R246, R2, 0x4, R166 ;  /* 0x0000000402f67825 */ /* 0x010fc600078e02a6 */
[----:B------:R-:W-:Y:S04]  /*22330*/  STL.64 [R1+0xa38], R136 ;  /* 0x000a388801007387 */ /* 0x000fe80000100a00 */
[----:B------:R-:W-:Y:S04]  /*22340*/  STL.64 [R1+0x2068], R136 ;  /* 0x0020688801007387 */ /* 0x000fe80000100a00 */
[----:B------:R-:W-:Y:S01]  /*22350*/  STL.64 [R1+0xa28], R246 ;  /* 0x000a28f601007387 */ /* 0x000fe20000100a00 */
[----:B------:R-:W-:-:S04]  /*22360*/  IMAD.WIDE R32, R2, 0x4, R168 ;  /* 0x0000000402207825 */ /* 0x000fc800078e02a8 */
[C---:B------:R-:W-:Y:S01]  /*22370*/  IMAD.WIDE R6, R2.reuse, 0x4, R170 ;  /* 0x0000000402067825 */ /* 0x040fe200078e02aa */
[----:B------:R-:W-:Y:S04]  /*22380*/  STL.64 [R1+0x2070], R246 ;  /* 0x002070f601007387 */ /* 0x000fe80000100a00 */
[----:B------:R2:W-:Y:S04]  /*22390*/  STL.64 [R1+0xa18], R6 ;  /* 0x000a180601007387 */ /* 0x0005e80000100a00 */
[----:B------:R-:W-:Y:S04]  /*223a0*/  STL.64 [R1+0xa20], R32 ;  /* 0x000a202001007387 */ /* 0x000fe80000100a00 */
[----:B------:R1:W-:Y:S01]  /*223b0*/  STL.64 [R1+0x2078], R32 ;  /* 0x0020782001007387 */ /* 0x0003e20000100a00 */
[----:B------:R-:W-:-:S04]  /*223c0*/  IMAD.WIDE R28, R2, 0x4, R28 ;  /* 0x00000004021c7825 */ /* 0x000fc800078e021c */
[----:B--2---:R-:W-:-:S04]  /*223d0*/  IMAD.WIDE R6, R2, 0x4, R172 ;  /* 0x0000000402067825 */ /* 0x004fc800078e02ac */
[C---:B-1----:R-:W-:Y:S01]  /*223e0*/  IMAD.WIDE R32, R2.reuse, 0x4, R174 ;  /* 0x0000000402207825 */ /* 0x042fe200078e02ae */
[----:B------:R1:W-:Y:S04]  /*223f0*/  STL.64 [R1+0xa10], R6 ;  /* 0x000a100601007387 */ /* 0x0003e80000100a00 */
[----:B------:R-:W-:Y:S01]  /*22400*/  STL.64 [R1+0xa08], R32 ;  /* 0x000a082001007387 */ /* 0x000fe20000100a00 */
[----:B-1----:R-:W-:-:S04]  /*22410*/  IMAD.WIDE R6, R2, 0x4, R176 ;  /* 0x0000000402067825 */ /* 0x002fc800078e02b0 */
[C---:B------:R-:W-:Y:S01]  /*22420*/  IMAD.WIDE R30, R2.reuse, 0x4, R250 ;  /* 0x00000004021e7825 */ /* 0x040fe200078e02fa */
[----:B------:R1:W-:Y:S04]  /*22430*/  STL.64 [R1+0xa00], R6 ;  /* 0x000a000601007387 */ /* 0x0003e80000100a00 */
[----:B------:R-:W-:Y:S04]  /*22440*/  STL.64 [R1+0x9f8], R30 ;  /* 0x0009f81e01007387 */ /* 0x000fe80000100a00 */
[----:B------:R-:W2:Y:S01]  /*22450*/  LDL.LU.64 R176, [R1+0xf38] ;  /* 0x000f380001b07983 */ /* 0x000ea20000300a00 */
[----:B-1----:R-:W-:-:S03]  /*22460*/  IMAD.WIDE R6, R2, 0x4, R26 ;  /* 0x0000000402067825 */ /* 0x002fc600078e021a */
[----:B------:R2:W-:Y:S04]  /*22470*/  STL.64 [R1+0x9f0], R28 ;  /* 0x0009f01c01007387 */ /* 0x0005e80000100a00 */
[----:B------:R-:W3:Y:S04]  /*22480*/  LDL.LU.64 R152, [R1+0xf28] ;  /* 0x000f280001987983 */ /* 0x000ee80000300a00 */
[----:B------:R-:W-:Y:S04]  /*22490*/  STL.64 [R1+0x9e8], R6 ;  /* 0x0009e80601007387 */ /* 0x000fe80000100a00 */
[----:B------:R-:W4:Y:S04]  /*224a0*/  LDL.LU.64 R164, [R1+0xf20] ;  /* 0x000f200001a47983 */ /* 0x000f280000300a00 */
[----:B------:R-:W3:Y:S04]  /*224b0*/  LDL.LU.64 R250, [R1+0xf18] ;  /* 0x000f180001fa7983 */ /* 0x000ee80000300a00 */
[----:B------:R-:W3:Y:S04]  /*224c0*/  LDL.LU.64 R170, [R1+0xf10] ;  /* 0x000f100001aa7983 */ /* 0x000ee80000300a00 */
[----:B------:R-:W3:Y:S04]  /*224d0*/  LDL.LU.64 R154, [R1+0xf58] ;  /* 0x000f5800019a7983 */ /* 0x000ee80000300a00 */
[----:B------:R-:W3:Y:S04]  /*224e0*/  LDL.LU.64 R166, [R1+0xf50] ;  /* 0x000f500001a67983 */ /* 0x000ee80000300a00 */
[----:B------:R-:W3:Y:S04]  /*224f0*/  LDL.LU.64 R156, [R1+0xf48] ;  /* 0x000f4800019c7983 */ /* 0x000ee80000300a00 */
[----:B------:R-:W3:Y:S04]  /*22500*/  LDL.LU.64 R158, [R1+0xf40] ;  /* 0x000f4000019e7983 */ /* 0x000ee80000300a00 */
[----:B------:R-:W3:Y:S01]  /*22510*/  LDL.LU.64 R172, [R1+0xf30] ;  /* 0x000f300001ac7983 */ /* 0x000ee20000300a00 */
[----:B------:R-:W-:-:S03]  /*22520*/  IMAD.WIDE R34, R2, 0x4, R24 ;  /* 0x0000000402227825 */ /* 0x000fc600078e0218 */
        /* <DEDUP_REMOVED lines=8> */
[----:B------:R-:W-:Y:S04]  /*225b0*/  STL.64 [R1+0x9e0], R34 ;  /* 0x0009e02201007387 */ /* 0x000fe80000100a00 */
[----:B------:R-:W-:Y:S01]  /*225c0*/  STL.64 [R1+0x2080], R34 ;  /* 0x0020802201007387 */ /* 0x000fe20000100a00 */
[----:B------:R-:W-:-:S03]  /*225d0*/  IMAD.WIDE R130, R2, 0x4, R12 ;  /* 0x0000000402827825 */ /* 0x000fc600078e020c */
[----:B------:R-:W-:Y:S04]  /*225e0*/  STL.64 [R1+0x9d0], R132 ;  /* 0x0009d08401007387 */ /* 0x000fe80000100a00 */
[----:B------:R-:W-:Y:S04]  /*225f0*/  STL.64 [R1+0x20d8], R132 ;  /* 0x0020d88401007387 */ /* 0x000fe80000100a00 */
[----:B------:R-:W-:Y:S01]  /*22600*/  STL.64 [R1+0x9d8], R138 ;  /* 0x0009d88a01007387 */ /* 0x000fe20000100a00 */
[----:B------:R-:W-:-:S03]  /*22610*/  IMAD.WIDE R140, R2, 0x4, R14 ;  /* 0x00000004028c7825 */ /* 0x000fc600078e020e */
[----:B------:R-:W-:Y:S04]  /*22620*/  STL.64 [R1+0x2088], R138 ;  /* 0x0020888a01007387 */ /* 0x000fe80000100a00 */
[----:B------:R-:W-:Y:S01]  /*22630*/  STL.64 [R1+0x9c8], R114 ;  /* 0x0009c87201007387 */ /* 0x000fe20000100a00 */
[----:B------:R-:W-:-:S03]  /*22640*/  IMAD.WIDE R112, R2, 0x4, R10 ;  /* 0x0000000402707825 */ /* 0x000fc600078e020a */
[----:B------:R1:W-:Y:S04]  /*22650*/  STL.64 [R1+0x2090], R114 ;  /* 0x0020907201007387 */ /* 0x0003e80000100a00 */
[----:B------:R-:W-:Y:S04]  /*22660*/  STL.64 [R1+0x9c0], R36 ;  /* 0x0009c02401007387 */ /* 0x000fe80000100a00 */
[----:B------:R-:W-:Y:S04]  /*22670*/  STL.64 [R1+0x2098], R36 ;  /* 0x0020982401007387 */ /* 0x000fe80000100a00 */
[----:B------:R-:W-:Y:S04]  /*22680*/  STL.64 [R1+0x9b0], R130 ;  /* 0x0009b08201007387 */ /* 0x000fe80000100a00 */
[----:B------:R-:W-:Y:S01]  /*22690*/  STL.64 [R1+0x20e0], R130 ;  /* 0x0020e08201007387 */ /* 0x000fe20000100a00 */
[----:B--2---:R-:W-:-:S03]  /*226a0*/  IMAD.WIDE R28, R4, 0x4, R176 ;  /* 0x00000004041c7825 */ /* 0x004fc600078e02b0 */
[----:B------:R-:W2:Y:S04]  /*226b0*/  LDL.LU.64 R176, [R1+0x200] ;  /* 0x0002000001b07983 */ /* 0x000ea80000300a00 */
[----:B------:R-:W-:Y:S04]  /*226c0*/  STL.64 [R1+0x9b8], R140 ;  /* 0x0009b88c01007387 */ /* 0x000fe80000100a00 */
[----:B------:R-:W-:Y:S04]  /*226d0*/  STL.64 [R1+0x20a0], R140 ;  /* 0x0020a08c01007387 */ /* 0x000fe80000100a00 */
[----:B------:R-:W-:Y:S01]  /*226e0*/  STL.64 [R1+0x9a8], R112 ;  /* 0x0009a87001007387 */ /* 0x000fe20000100a00 */
[----:B----4-:R-:W-:-:S03]  /*226f0*/  IMAD.WIDE R24, R4, 0x4, R164 ;  /* 0x0000000404187825 */ /* 0x010fc600078e02a4 */
[----:B------:R4:W-:Y:S01]  /*22700*/  STL.64 [R1+0x20a8], R112 ;  /* 0x0020a87001007387 */ /* 0x0009e20000100a00 */
[----:B---3--:R-:W-:-:S03]  /*22710*/  IMAD.WIDE R22, R4, 0x4, R250 ;  /* 0x0000000404167825 */ /* 0x008fc600078e02fa */
[----:B------:R-:W3:Y:S04]  /*22720*/  LDL.LU.64 R164, [R1+0x1f8] ;  /* 0x0001f80001a47983 */ /* 0x000ee80000300a00 */
[----:B------:R-:W4:Y:S01]  /*22730*/  LDL.LU.64 R250, [R1+0x1f0] ;  /* 0x0001f00001fa7983 */ /* 0x000f220000300a00 */
[----:B------:R-:W-:-:S03]  /*22740*/  IMAD.WIDE R20, R4, 0x4, R170 ;  /* 0x0000000404147825 */ /* 0x000fc600078e02aa */
[----:B------:R-:W3:Y:S01]  /*22750*/  LDL.LU.64 R170, [R1+0x1e8] ;  /* 0x0001e80001aa7983 */ /* 0x000ee20000300a00 */
[----:B------:R-:W-:-:S03]  /*22760*/  IMAD.WIDE R16, R4, 0x4, R166 ;  /* 0x0000000404107825 */ /* 0x000fc600078e02a6 */
[----:B------:R-:W-:Y:S04]  /*22770*/  LDGSTS.E [R0+-0x1fff4], desc[UR4][R28.64], !P0 ;  /* 0xe000c0001c007fae */ /* 0x000fe8000c121844 */
[----:B------:R-:W3:Y:S01]  /*22780*/  LDL.LU.64 R166, [R1+0x1e0] ;  /* 0x0001e00001a67983 */ /* 0x000ee20000300a00 */
[----:B------:R-:W-:-:S03]  /*22790*/  IMAD.WIDE R10, R4, 0x4, R172 ;  /* 0x00000004040a7825 */ /* 0x000fc600078e02ac */
[----:B------:R-:W3:Y:S01]  /*227a0*/  LDL.LU.64 R172, [R1+0x1d8] ;  /* 0x0001d80001ac7983 */ /* 0x000ee20000300a00 */
[----:B------:R-:W-:-:S03]  /*227b0*/  IMAD.WIDE R38, R2, 0x4, R160 ;  /* 0x0000000402267825 */ /* 0x000fc600078e02a0 */
[----:B------:R-:W-:Y:S01]  /*227c0*/  STL.64 [R1+0x20b0], R4 ;  /* 0x0020b00401007387 */ /* 0x000fe20000100a00 */
[----:B------:R-:W-:-:S03]  /*227d0*/  IMAD.WIDE R142, R2, 0x4, R162 ;  /* 0x00000004028e7825 */ /* 0x000fc600078e02a2 */
[----:B------:R-:W3:Y:S01]  /*227e0*/  LDL.LU.64 R162, [R1+0x1d0] ;  /* 0x0001d00001a27983 */ /* 0x000ee20000300a00 */
[----:B------:R-:W-:-:S03]  /*227f0*/  IMAD.WIDE R128, R2, 0x4, R168 ;  /* 0x0000000402807825 */ /* 0x000fc600078e02a8 */
[----:B------:R-:W3:Y:S01]  /*22800*/  LDL.LU.64 R168, [R1+0x1c8] ;  /* 0x0001c80001a87983 */ /* 0x000ee20000300a00 */
[----:B------:R-:W-:-:S03]  /*22810*/  IMAD.WIDE R110, R2, 0x4, R174 ;  /* 0x00000004026e7825 */ /* 0x000fc600078e02ae */
[----:B------:R-:W3:Y:S04]  /*22820*/  LDL.LU.64 R174, [R1+0x1c0] ;  /* 0x0001c00001ae7983 */ /* 0x000ee80000300a00 */
        /* <DEDUP_REMOVED lines=8> */
[----:B------:R-:W-:Y:S04]  /*228b0*/  STL.64 [R1+0x988], R110 ;  /* 0x0009886e01007387 */ /* 0x000fe80000100a00 */
[----:B------:R1:W-:Y:S01]  /*228c0*/  STL.64 [R1+0x20c8], R110 ;  /* 0x0020c86e01007387 */ /* 0x0003e20000100a00 */
[----:B----4-:R-:W-:-:S03]  /*228d0*/  IMAD.WIDE R126, R2, 0x4, R250 ;  /* 0x00000004027e7825 */ /* 0x010fc600078e02fa */
[----:B------:R-:W4:Y:S01]  /*228e0*/  LDL.LU.64 R250, [R1+0x1b0] ;  /* 0x0001b00001fa7983 */ /* 0x000f220000300a00 */
[----:B---3--:R-:W-:-:S03]  /*228f0*/  IMAD.WIDE R144, R2, 0x4, R164 ;  /* 0x0000000402907825 */ /* 0x008fc600078e02a4 */
[----:B------:R-:W-:Y:S01]  /*22900*/  STL.64 [R1+0x980], R40 ;  /* 0x0009802801007387 */ /* 0x000fe20000100a00 */
[----:B------:R-:W-:-:S03]  /*22910*/  IMAD.WIDE R108, R2, 0x4, R170 ;  /* 0x00000004026c7825 */ /* 0x000fc600078e02aa */
[----:B------:R-:W-:Y:S04]  /*22920*/  STL.64 [R1+0x20f0], R40 ;  /* 0x0020f02801007387 */ /* 0x000fe80000100a00 */
[----:B------:R-:W3:Y:S04]  /*22930*/  LDL.LU.64 R164, [R1+0x1a8] ;  /* 0x0001a80001a47983 */ /* 0x000ee80000300a00 */
[----:B------:R-:W3:Y:S01]  /*22940*/  LDL.LU.64 R170, [R1+0x1a0] ;  /* 0x0001a00001aa7983 */ /* 0x000ee20000300a00 */
[----:B------:R-:W-:-:S03]  /*22950*/  IMAD.WIDE R42, R2, 0x4, R166 ;  /* 0x00000004022a7825 */ /* 0x000fc600078e02a6 */
[----:B------:R-:W-:Y:S01]  /*22960*/  STL.64 [R1+0x970], R126 ;  /* 0x0009707e01007387 */ /* 0x000fe20000100a00 */
[----:B------:R-:W-:-:S03]  /*22970*/  IMAD.WIDE R146, R2, 0x4, R172 ;  /* 0x0000000402927825 */ /* 0x000fc600078e02ac */
[----:B------:R-:W-:Y:S04]  /*22980*/  STL.64 [R1+0x20f8], R126 ;  /* 0x0020f87e01007387 */ /* 0x000fe80000100a00 */
[----:B------:R-:W-:Y:S04]  /*22990*/  STL.64 [R1+0x978], R144 ;  /* 0x0009789001007387 */ /* 0x000fe80000100a00 */
[----:B------:R-:W-:Y:S04]  /*229a0*/  STL.64 [R1+0x2100], R144 ;  /* 0x0021009001007387 */ /* 0x000fe80000100a00 */
[----:B------:R-:W3:Y:S04]  /*229b0*/  LDL.LU.64 R166, [R1+0x198] ;  /* 0x0001980001a67983 */ /* 0x000ee80000300a00 */
[----:B------:R-:W1:Y:S01]  /*229c0*/  LDL.LU.64 R172, [R1+0x190] ;  /* 0x0001900001ac7983 */ /* 0x000e620000300a00 */
[----:B------:R-:W-:-:S03]  /*229d0*/  IMAD.WIDE R124, R2, 0x4, R162 ;  /* 0x00000004027c7825 */ /* 0x000fc600078e02a2 */
[----:B------:R-:W-:Y:S01]  /*229e0*/  STL.64 [R1+0x968], R108 ;  /* 0x0009686c01007387 */ /* 0x000fe20000100a00 */
[----:B------:R-:W-:-:S03]  /*229f0*/  IMAD.WIDE R106, R2, 0x4, R168 ;  /* 0x00000004026a7825 */ /* 0x000fc600078e02a8 */
[----:B------:R-:W-:Y:S01]  /*22a00*/  STL.64 [R1+0x2108], R108 ;  /* 0x0021086c01007387 */ /* 0x000fe20000100a00 */
[----:B------:R-:W-:-:S03]  /*22a10*/  IMAD.WIDE R44, R2, 0x4, R174 ;  /* 0x00000004022c7825 */ /* 0x000fc600078e02ae */
[----:B------:R-:W-:Y:S04]  /*22a20*/  STL.64 [R1+0x960], R42 ;  /* 0x0009602a01007387 */ /* 0x000fe80000100a00 */
[----:B------:R-:W-:Y:S04]  /*22a30*/  STL.64 [R1+0x2110], R42 ;  /* 0x0021102a01007387 */ /* 0x000fe80000100a00 */
[----:B------:R-:W3:Y:S04]  /*22a40*/  LDL.LU.64 R168, [R1+0x188] ;  /* 0x0001880001a87983 */ /* 0x000ee80000300a00 */
[----:B------:R-:W3:Y:S04]  /*22a50*/  LDL.LU.64 R174, [R1+0x180] ;  /* 0x0001800001ae7983 */ /* 0x000ee80000300a00 */
[----:B------:R-:W-:Y:S04]  /*22a60*/  STL.64 [R1+0x950], R124 ;  /* 0x0009507c01007387 */ /* 0x000fe80000100a00 */
[----:B------:R-:W-:Y:S04]  /*22a70*/  STL.64 [R1+0x2118], R124 ;  /* 0x0021187c01007387 */ /* 0x000fe80000100a00 */
[----:B------:R-:W-:Y:S04]  /*22a80*/  STL.64 [R1+0x958], R146 ;  /* 0x0009589201007387 */ /* 0x000fe80000100a00 */
[----:B------:R-:W-:Y:S01]  /*22a90*/  STL.64 [R1+0x2120], R146 ;  /* 0x0021209201007387 */ /* 0x000fe20000100a00 */
[----:B------:R-:W-:-:S04]  /*22aa0*/  IMAD.WIDE R12, R4, 0x4, R158 ;  /* 0x00000004040c7825 */ /* 0x000fc800078e029e */
[C---:B--2---:R-:W-:Y:S02]  /*22ab0*/  IMAD.WIDE R148, R2.reuse, 0x4, R176 ;  /* 0x0000000402947825 */ /* 0x044fe400078e02b0 */
[----:B------:R-:W2:Y:S04]  /*22ac0*/  LDL.LU.64 R176, [R1+0x178] ;  /* 0x0001780001b07983 */ /* 0x000ea80000300a00 */
[----:B------:R-:W-:Y:S04]  /*22ad0*/  STL.64 [R1+0x948], R106 ;  /* 0x0009486a01007387 */ /* 0x000fe80000100a00 */
[----:B------:R-:W-:Y:S01]  /*22ae0*/  STL.64 [R1+0x2128], R106 ;  /* 0x0021286a01007387 */ /* 0x000fe20000100a00 */
[----:B----4-:R-:W-:-:S03]  /*22af0*/  IMAD.WIDE R122, R2, 0x4, R250 ;  /* 0x00000004027a7825 */ /* 0x010fc600078e02fa */
[----:B------:R-:W4:Y:S04]  /*22b00*/  LDL.LU.64 R250, [R1+0x170] ;  /* 0x0001700001fa7983 */ /* 0x000f280000300a00 */
[----:B------:R-:W-:Y:S04]  /*22b10*/  STL.64 [R1+0x940], R44 ;  /* 0x0009402c01007387 */ /* 0x000fe80000100a00 */
[----:B------:R-:W-:Y:S01]  /*22b20*/  STL.64 [R1+0x2130], R44 ;  /* 0x0021302c01007387 */ /* 0x000fe20000100a00 */
[----:B---3--:R-:W-:-:S03]  /*22b30*/  IMAD.WIDE R104, R2, 0x4, R164 ;  /* 0x0000000402687825 */ /* 0x008fc600078e02a4 */
[----:B------:R-:W3:Y:S01]  /*22b40*/  LDL.LU.64 R164, [R1+0x168] ;  /* 0x0001680001a47983 */ /* 0x000ee20000300a00 */
[----:B------:R-:W-:-:S03]  /*22b50*/  IMAD.WIDE R46, R2, 0x4, R170 ;  /* 0x00000004022e7825 */ /* 0x000fc600078e02aa */
[----:B------:R-:W3:Y:S04]  /*22b60*/  LDL.LU.64 R170, [R1+0x160] ;  /* 0x0001600001aa7983 */ /* 0x000ee80000300a00 */
[----:B------:R-:W-:Y:S04]  /*22b70*/  STL.64 [R1+0x930], R122 ;  /* 0x0009307a01007387 */ /* 0x000fe80000100a00 */
[----:B------:R-:W-:Y:S04]  /*22b80*/  STL.64 [R1+0x2138], R122 ;  /* 0x0021387a01007387 */ /* 0x000fe80000100a00 */
[----:B------:R-:W-:Y:S04]  /*22b90*/  STL.64 [R1+0x938], R148 ;  /* 0x0009389401007387 */ /* 0x000fe80000100a00 */
[----:B------:R-:W-:Y:S04]  /*22ba0*/  STL.64 [R1+0x2140], R148 ;  /* 0x0021409401007387 */ /* 0x000fe80000100a00 */
[----:B------:R-:W-:Y:S01]  /*22bb0*/  STL.64 [R1+0x928], R104 ;  /* 0x0009286801007387 */ /* 0x000fe20000100a00 */
[----:B-1----:R-:W-:-:S03]  /*22bc0*/  IMAD.WIDE R114, R2, 0x4, R172 ;  /* 0x0000000402727825 */ /* 0x002fc600078e02ac */
[----:B------:R-:W-:Y:S04]  /*22bd0*/  STL.64 [R1+0x2148], R104 ;  /* 0x0021486801007387 */ /* 0x000fe80000100a00 */
[----:B------:R-:W3:Y:S04]  /*22be0*/  LDL.LU.64 R158, [R1+0x158] ;  /* 0x00015800019e7983 */ /* 0x000ee80000300a00 */
[----:B------:R-:W3:Y:S01]  /*22bf0*/  LDL.LU.64 R172, [R1+0x150] ;  /* 0x0001500001ac7983 */ /* 0x000ee20000300a00 */
[----:B------:R-:W-:-:S03]  /*22c00*/  IMAD.WIDE R150, R2, 0x4, R166 ;  /* 0x0000000402967825 */ /* 0x000fc600078e02a6 */
[----:B------:R-:W-:Y:S04]  /*22c10*/  STL.64 [R1+0x920], R46 ;  /* 0x0009202e01007387 */ /* 0x000fe80000100a00 */
[----:B------:R-:W-:Y:S04]  /*22c20*/  STL.64 [R1+0x2150], R46 ;  /* 0x0021502e01007387 */ /* 0x000fe80000100a00 */
[----:B------:R-:W3:Y:S01]  /*22c30*/  LDL.LU.64 R162, [R1+0x148] ;  /* 0x0001480001a27983 */ /* 0x000ee20000300a00 */
[----:B------:R-:W-:-:S03]  /*22c40*/  IMAD.WIDE R48, R2, 0x4, R174 ;  /* 0x0000000402307825 */ /* 0x000fc600078e02ae */
[----:B------:R-:W3:Y:S01]  /*22c50*/  LDL.LU.64 R166, [R1+0x140] ;  /* 0x0001400001a67983 */ /* 0x000ee20000300a00 */
[----:B------:R-:W-:-:S03]  /*22c60*/  IMAD.WIDE R102, R2, 0x4, R168 ;  /* 0x0000000402667825 */ /* 0x000fc600078e02a8 */
[----:B------:R-:W3:Y:S01]  /*22c70*/  LDL.LU.64 R174, [R1+0x138] ;  /* 0x0001380001ae7983 */ /* 0x000ee20000300a00 */
[----:B------:R-:W-:-:S03]  /*22c80*/  IMAD.WIDE R26, R4, 0x4, R152 ;  /* 0x00000004041a7825 */ /* 0x000fc600078e0298 */
        /* <DEDUP_REMOVED lines=8> */
[----:B------:R-:W2:Y:S01]  /*22d10*/  LDL.LU.64 R168, [R1+0x128] ;  /* 0x0001280001a87983 */ /* 0x000ea20000300a00 */
        /* <DEDUP_REMOVED lines=8> */
[----:B------:R-:W3:Y:S04]  /*22da0*/  LDL.LU.64 R160, [R1+0x108] ;  /* 0x0001080001a07983 */ /* 0x000ee80000300a00 */
[----:B------:R-:W3:Y:S04]  /*22db0*/  LDL.LU.64 R170, [R1+0x100] ;  /* 0x0001000001aa7983 */ /* 0x000ee80000300a00 */
[----:B------:R-:W-:Y:S04]  /*22dc0*/  STL.64 [R1+0x8f0], R112 ;  /* 0x0008f07001007387 */ /* 0x000fe80000100a00 */
[----:B------:R1:W-:Y:S04]  /*22dd0*/  STL.64 [R1+0x2178], R112 ;  /* 0x0021787001007387 */ /* 0x0003e80000100a00 */
[----:B------:R-:W-:Y:S04]  /*22de0*/  STL.64 [R1+0x8f8], R152 ;  /* 0x0008f89801007387 */ /* 0x000fe80000100a00 */
[----:B------:R-:W-:Y:S01]  /*22df0*/  STL.64 [R1+0x8e8], R100 ;  /* 0x0008e86401007387 */ /* 0x000fe20000100a00 */
        /* <DEDUP_REMOVED lines=9> */
[----:B------:R-:W3:Y:S01]  /*22e90*/  LDL.LU.64 R166, [R1+0xe0] ;  /* 0x0000e00001a67983 */ /* 0x000ee20000300a00 */
[----:B------:R-:W-:-:S03]  /*22ea0*/  IMAD.WIDE R14, R4, 0x4, R156 ;  /* 0x00000004040e7825 */ /* 0x000fc600078e029c */
[----:B------:R1:W-:Y:S01]  /*22eb0*/  STL.64 [R1+0x8d0], R110 ;  /* 0x0008d06e01007387 */ /* 0x0003e20000100a00 */
[----:B------:R-:W-:-:S03]  /*22ec0*/  IMAD.WIDE R156, R2, 0x4, R174 ;  /* 0x00000004029c7825 */ /* 0x000fc600078e02ae */
[----:B------:R-:W-:Y:S04]  /*22ed0*/  STL.64 [R1+0x8d8], R154 ;  /* 0x0008d89a01007387 */ /* 0x000fe80000100a00 */
[----:B------:R-:W3:Y:S04]  /*22ee0*/  LDL.LU.64 R174, [R1+0xd8] ;  /* 0x0000d80001ae7983 */ /* 0x000ee80000300a00 */
[----:B------:R-:W-:Y:S01]  /*22ef0*/  STL.64 [R1+0x8c8], R98 ;  /* 0x0008c86201007387 */ /* 0x000fe20000100a00 */
[----:B------:R-:W-:-:S03]  /*22f00*/  IMAD.WIDE R30, R2, 0x4, R240 ;  /* 0x00000004021e7825 */ /* 0x000fc600078e02f0 */
[----:B------:R-:W-:Y:S01]  /*22f10*/  LDGSTS.E [R0+-0x1bff4], desc[UR4][R18.64], !P0 ;  /* 0xe400c00012007fae */ /* 0x000fe2000c121844 */
[----:B--2---:R-:W-:-:S03]  /*22f20*/  IMAD.WIDE R82, R2, 0x4, R176 ;  /* 0x0000000402527825 */ /* 0x004fc600078e02b0 */
[----:B------:R-:W-:Y:S04]  /*22f30*/  LDGSTS.E [R0+-0x18000], desc[UR4][R26.64], !P6 ;  /* 0xe80000001a007fae */ /* 0x000fe8000f121844 */
[----:B------:R-:W2:Y:S04]  /*22f40*/  LDL.LU.64 R176, [R1+0xd0] ;  /* 0x0000d00001b07983 */ /* 0x000ea80000300a00 */
[----:B------:R-:W-:Y:S01]  /*22f50*/  STL.64 [R1+0x8c0], R50 ;  /* 0x0008c03201007387 */ /* 0x000fe20000100a00 */
[----:B----4-:R-:W-:-:S03]  /*22f60*/  IMAD.WIDE R52, R2, 0x4, R250 ;  /* 0x0000000402347825 */ /* 0x010fc600078e02fa */
[----:B------:R-:W-:Y:S04]  /*22f70*/  LDGSTS.E [R0+-0x14000], desc[UR4][R16.64], !P6 ;  /* 0xec00000010007fae */ /* 0x000fe8000f121844 */
[----:B------:R-:W4:Y:S01]  /*22f80*/  LDL.LU.64 R250, [R1+0xc8] ;  /* 0x0000c80001fa7983 */ /* 0x000f220000300a00 */
[----:B------:R-:W-:-:S03]  /*22f90*/  IMAD.WIDE R96, R2, 0x4, R168 ;  /* 0x0000000402607825 */ /* 0x000fc600078e02a8 */
[----:B------:R-:W4:Y:S01]  /*22fa0*/  LDL.LU.64 R168, [R1+0xc0] ;  /* 0x0000c00001a87983 */ /* 0x000f220000300a00 */
[----:B---3--:R-:W-:-:S03]  /*22fb0*/  IMAD.WIDE R158, R2, 0x4, R164 ;  /* 0x00000004029e7825 */ /* 0x008fc600078e02a4 */
[----:B------:R-:W-:Y:S04]  /*22fc0*/  STL.64 [R1+0x8b0], R82 ;  /* 0x0008b05201007387 */ /* 0x000fe80000100a00 */
[----:B------:R-:W-:Y:S01]  /*22fd0*/  STL.64 [R1+0x8b8], R156 ;  /* 0x0008b89c01007387 */ /* 0x000fe20000100a00 */
[----:B------:R-:W-:-:S03]  /*22fe0*/  IMAD.WIDE R80, R2, 0x4, R70 ;  /* 0x0000000402507825 */ /* 0x000fc600078e0246 */
[----:B------:R-:W3:Y:S01]  /*22ff0*/  LDL.LU.64 R164, [R1+0xb8] ;  /* 0x0000b80001a47983 */ /* 0x000ee20000300a00 */
[----:B------:R-:W-:-:S03]  /*23000*/  IMAD.WIDE R54, R2, 0x4, R170 ;  /* 0x0000000402367825 */ /* 0x000fc600078e02aa */
[----:B------:R-:W-:Y:S04]  /*23010*/  STL.64 [R1+0x8a8], R96 ;  /* 0x0008a86001007387 */ /* 0x000fe80000100a00 */
[----:B------:R-:W-:Y:S01]  /*23020*/  STL.64 [R1+0x8a0], R52 ;  /* 0x0008a03401007387 */ /* 0x000fe20000100a00 */
[----:B------:R-:W-:-:S03]  /*23030*/  IMAD.WIDE R94, R2, 0x4, R160 ;  /* 0x00000004025e7825 */ /* 0x000fc600078e02a0 */
[----:B------:R-:W3:Y:S04]  /*23040*/  LDL.LU.64 R170, [R1+0xb0] ;  /* 0x0000b00001aa7983 */ /* 0x000ee80000300a00 */
[----:B------:R-:W3:Y:S04]  /*23050*/  LDL.LU.64 R70, [R1+0xa8] ;  /* 0x0000a80001467983 */ /* 0x000ee80000300a00 */
[----:B------:R-:W-:Y:S04]  /*23060*/  STL.64 [R1+0x890], R80 ;  /* 0x0008905001007387 */ /* 0x000fe80000100a00 */
[----:B------:R-:W-:Y:S01]  /*23070*/  STL.64 [R1+0x898], R158 ;  /* 0x0008989e01007387 */ /* 0x000fe20000100a00 */
[----:B------:R-:W-:-:S03]  /*23080*/  IMAD.WIDE R160, R2, 0x4, R172 ;  /* 0x0000000402a07825 */ /* 0x000fc600078e02ac */
[----:B------:R-:W-:Y:S04]  /*23090*/  LDGSTS.E [R0+-0x17ffc], desc[UR4][R24.64], !P1 ;  /* 0xe800400018007fae */ /* 0x000fe8000c921844 */
[----:B------:R-:W3:Y:S01]  /*230a0*/  LDL.LU.64 R172, [R1+0xa0] ;  /* 0x0000a00001ac7983 */ /* 0x000ee20000300a00 */
[----:B------:R-:W-:-:S03]  /*230b0*/  IMAD.WIDE R78, R2, 0x4, R68 ;  /* 0x00000004024e7825 */ /* 0x000fc600078e0244 */
[----:B------:R-:W-:Y:S01]  /*230c0*/  STL.64 [R1+0x888], R94 ;  /* 0x0008885e01007387 */ /* 0x000fe20000100a00 */
[----:B------:R-:W-:-:S03]  /*230d0*/  IMAD.WIDE R92, R2, 0x4, R162 ;  /* 0x00000004025c7825 */ /* 0x000fc600078e02a2 */
[----:B------:R-:W-:Y:S01]  /*230e0*/  STL.64 [R1+0x880], R54 ;  /* 0x0008803601007387 */ /* 0x000fe20000100a00 */
[----:B------:R-:W-:-:S03]  /*230f0*/  IMAD.WIDE R56, R2, 0x4, R166 ;  /* 0x0000000402387825 */ /* 0x000fc600078e02a6 */
[----:B------:R-:W-:Y:S04]  /*23100*/  LDGSTS.E [R0+-0x13ffc], desc[UR4][R14.64], !P1 ;  /* 0xec0040000e007fae */ /* 0x000fe8000c921844 */
[----:B------:R-:W3:Y:S04]  /*23110*/  LDL.LU.64 R166, [R1+0x98] ;  /* 0x0000980001a67983 */ /* 0x000ee80000300a00 */
[----:B------:R-:W-:Y:S01]  /*23120*/  STL.64 [R1+0x870], R78 ;  /* 0x0008704e01007387 */ /* 0x000fe20000100a00 */
[----:B------:R-:W-:-:S03]  /*23130*/  IMAD.WIDE R162, R2, 0x4, R174 ;  /* 0x0000000402a27825 */ /* 0x000fc600078e02ae */
[----:B------:R-:W-:Y:S04]  /*23140*/  STL.64 [R1+0x878], R160 ;  /* 0x000878a001007387 */ /* 0x000fe80000100a00 */
[----:B------:R-:W3:Y:S04]  /*23150*/  LDL.LU.64 R174, [R1+0x90] ;  /* 0x0000900001ae7983 */ /* 0x000ee80000300a00 */
[----:B------:R-:W-:Y:S01]  /*23160*/  STL.64 [R1+0x868], R92 ;  /* 0x0008685c01007387 */ /* 0x000fe20000100a00 */
[----:B------:R-:W-:-:S03]  /*23170*/  IMAD.WIDE R228, R2, 0x4, R228 ;  /* 0x0000000402e47825 */ /* 0x000fc600078e02e4 */
[----:B------:R-:W-:Y:S01]  /*23180*/  LDGSTS.E [R0+-0x17ff8], desc[UR4][R22.64], !P2 ;  /* 0xe800800016007fae */ /* 0x000fe2000d121844 */
[----:B------:R-:W-:-:S03]  /*23190*/  IMAD.WIDE R4, R2, 0x4, R224 ;  /* 0x0000000402047825 */ /* 0x000fc600078e02e0 */
[----:B------:R-:W-:Y:S01]  /*231a0*/  LDGSTS.E [R0+-0x13ff8], desc[UR4][R12.64], !P2 ;  /* 0xec0080000c007fae */ /* 0x000fe2000d121844 */
[----:B------:R-:W-:-:S03]  /*231b0*/  IMAD.WIDE R226, R2, 0x4, R226 ;  /* 0x0000000402e27825 */ /* 0x000fc600078e02e2 */
[----:B------:R-:W-:Y:S04]  /*231c0*/  LDGSTS.E [R0+-0x17ff4], desc[UR4][R20.64], !P4 ;  /* 0xe800c00014007fae */ /* 0x000fe8000e121844 */
[----:B------:R-:W-:Y:S04]  /*231d0*/  LDGSTS.E [R0+-0x13ff4], desc[UR4][R10.64], !P4 ;  /* 0xec00c0000a007fae */ /* 0x000fe8000e121844 */
[----:B------:R-:W0:Y:S01]  /*231e0*/  LDGDEPBAR ;  /* 0x00000000000079af */ /* 0x000e220000000000 */
[----:B--2---:R-:W-:-:S03]  /*231f0*/  IMAD.WIDE R76, R2, 0x4, R176 ;  /* 0x00000004024c7825 */ /* 0x004fc600078e02b0 */
[----:B------:R-:W2:Y:S04]  /*23200*/  LDL.LU.64 R176, [R1+0x88] ;  /* 0x0000880001b07983 */ /* 0x000ea80000300a00 */
[----:B------:R-:W-:Y:S01]  /*23210*/  STL.64 [R1+0x860], R56 ;  /* 0x0008603801007387 */ /* 0x000fe20000100a00 */
[----:B----4-:R-:W-:-:S03]  /*23220*/  IMAD.WIDE R90, R2, 0x4, R250 ;  /* 0x00000004025a7825 */ /* 0x010fc600078e02fa */
[----:B------:R-:W4:Y:S01]  /*23230*/  LDL.LU.64 R250, [R1+0x80] ;  /* 0x0000800001fa7983 */ /* 0x000f220000300a00 */
[----:B------:R-:W-:-:S03]  /*23240*/  IMAD.WIDE R58, R2, 0x4, R168 ;  /* 0x00000004023a7825 */ /* 0x000fc600078e02a8 */
[----:B------:R-:W4:Y:S04]  /*23250*/  LDL.LU.64 R168, [R1+0x78] ;  /* 0x0000780001a87983 */ /* 0x000f280000300a00 */
[----:B------:R-:W-:Y:S04]  /*23260*/  STL.64 [R1+0x850], R76 ;  /* 0x0008504c01007387 */ /* 0x000fe80000100a00 */
[----:B------:R-:W-:Y:S04]  /*23270*/  STL.64 [R1+0x858], R162 ;  /* 0x000858a201007387 */ /* 0x000fe80000100a00 */
[----:B------:R-:W4:Y:S04]  /*23280*/  LDL.LU.64 R6, [R1+0x70] ;  /* 0x0000700001067983 */ /* 0x000f280000300a00 */
[----:B------:R-:W4:Y:S04]  /*23290*/  LDL.LU.64 R84, [R1+0x68] ;  /* 0x0000680001547983 */ /* 0x000f280000300a00 */
[----:B------:R-:W4:Y:S01]  /*232a0*/  LDL.LU.64 R64, [R1+0x60] ;  /* 0x0000600001407983 */ /* 0x000f220000300a00 */
[----:B---3--:R-:W-:-:S03]  /*232b0*/  IMAD.WIDE R74, R2, 0x4, R170 ;  /* 0x00000004024a7825 */ /* 0x008fc600078e02aa */
[----:B------:R-:W-:Y:S01]  /*232c0*/  STL.64 [R1+0x848], R90 ;  /* 0x0008485a01007387 */ /* 0x000fe20000100a00 */
[----:B------:R-:W-:-:S03]  /*232d0*/  IMAD.WIDE R164, R2, 0x4, R164 ;  /* 0x0000000402a47825 */ /* 0x000fc600078e02a4 */
[----:B------:R-:W3:Y:S04]  /*232e0*/  LDL.LU.64 R170, [R1+0x58] ;  /* 0x0000580001aa7983 */ /* 0x000ee80000300a00 */
[----:B------:R-:W-:Y:S04]  /*232f0*/  STL.64 [R1+0x840], R58 ;  /* 0x0008403a01007387 */ /* 0x000fe80000100a00 */
[----:B------:R-:W3:Y:S04]  /*23300*/  LDL.LU.64 R118, [R1+0x50] ;  /* 0x0000500001767983 */ /* 0x000ee80000300a00 */
[----:B------:R-:W3:Y:S01]  /*23310*/  LDL.LU.64 R86, [R1+0x48] ;  /* 0x0000480001567983 */ /* 0x000ee20000300a00 */
[----:B------:R-:W-:-:S03]  /*23320*/  IMAD.WIDE R60, R2, 0x4, R172 ;  /* 0x00000004023c7825 */ /* 0x000fc600078e02ac */
[----:B------:R-:W3:Y:S04]  /*23330*/  LDL.LU.64 R66, [R1+0x40] ;  /* 0x0000400001427983 */ /* 0x000ee80000300a00 */
[----:B------:R-:W3:Y:S04]  /*23340*/  LDL.LU.64 R172, [R1+0x38] ;  /* 0x0000380001ac7983 */ /* 0x000ee80000300a00 */
[----:B------:R-:W-:Y:S01]  /*23350*/  STL.64 [R1+0x830], R74 ;  /* 0x0008304a01007387 */ /* 0x000fe20000100a00 */
[----:B------:R-:W-:-:S03]  /*23360*/  IMAD.WIDE R88, R2, 0x4, R70 ;  /* 0x0000000402587825 */ /* 0x000fc600078e0246 */
[----:B------:R-:W-:Y:S04]  /*23370*/  STL.64 [R1+0x838], R164 ;  /* 0x000838a401007387 */ /* 0x000fe80000100a00 */
[----:B------:R-:W3:Y:S04]  /*23380*/  LDL.LU.64 R116, [R1+0x30] ;  /* 0x0000300001747983 */ /* 0x000ee80000300a00 */
[----:B------:R-:W3:Y:S04]  /*23390*/  LDL.LU.64 R68, [R1+0x28] ;  /* 0x0000280001447983 */ /* 0x000ee80000300a00 */
[----:B------:R-:W3:Y:S01]  /*233a0*/  LDL.LU.64 R70, [R1+0x20] ;  /* 0x0000200001467983 */ /* 0x000ee20000300a00 */
[----:B------:R-:W-:-:S03]  /*233b0*/  IMAD.WIDE R72, R2, 0x4, R174 ;  /* 0x0000000402487825 */ /* 0x000fc600078e02ae */
[----:B------:R-:W-:Y:S04]  /*233c0*/  STL.64 [R1+0x828], R88 ;  /* 0x0008285801007387 */ /* 0x000fe80000100a00 */
[----:B------:R-:W3:Y:S04]  /*233d0*/  LDL.LU.64 R174, [R1+0x18] ;  /* 0x0000180001ae7983 */ /* 0x000ee80000300a00 */
[----:B------:R-:W-:Y:S01]  /*233e0*/  STL.64 [R1+0x820], R60 ;  /* 0x0008203c01007387 */ /* 0x000fe20000100a00 */
[----:B------:R-:W-:-:S04]  /*233f0*/  IMAD.WIDE R166, R2, 0x4, R166 ;  /* 0x0000000402a67825 */ /* 0x000fc800078e02a6 */
[C---:B--2---:R-:W-:Y:S02]  /*23400*/  IMAD.WIDE R120, R2.reuse, 0x4, R176 ;  /* 0x0000000402787825 */ /* 0x044fe400078e02b0 */
[----:B------:R-:W2:Y:S02]  /*23410*/  LDL.LU.64 R176, [R1+0x10] ;  /* 0x0000100001b07983 */ /* 0x000ea40000300a00 */
[C---:B----4-:R-:W-:Y:S02]  /*23420*/  IMAD.WIDE R62, R2.reuse, 0x4, R250 ;  /* 0x00000004023e7825 */ /* 0x050fe400078e02fa */
[----:B------:R-:W4:Y:S02]  /*23430*/  LDL.LU.64 R250, [R1+0x8] ;  /* 0x0000080001fa7983 */ /* 0x000f240000300a00 */
[C---:B------:R-:W-:Y:S02]  /*23440*/  IMAD.WIDE R168, R2.reuse, 0x4, R168 ;  /* 0x0000000402a87825 */ /* 0x040fe400078e02a8 */
[----:B------:R-:W-:Y:S04]  /*23450*/  STL.64 [R1+0x810], R72 ;  /* 0x0008104801007387 */ /* 0x000fe80000100a00 */
[----:B------:R-:W-:Y:S01]  /*23460*/  STL.64 [R1+0x818], R166 ;  /* 0x000818a601007387 */ /* 0x000fe20000100a00 */
[----:B------:R-:W-:-:S03]  /*23470*/  IMAD.WIDE R38, R2, 0x4, R6 ;  /* 0x0000000402267825 */ /* 0x000fc600078e0206 */
[----:B------:R-:W-:Y:S01]  /*23480*/  STL.64 [R1+0x808], R120 ;  /* 0x0008087801007387 */ /* 0x000fe20000100a00 */
[----:B------:R-:W-:-:S03]  /*23490*/  IMAD.WIDE R84, R2, 0x4, R84 ;  /* 0x0000000402547825 */ /* 0x000fc600078e0254 */
[----:B------:R-:W-:Y:S01]  /*234a0*/  STL.64 [R1+0x800], R62 ;  /* 0x0008003e01007387 */ /* 0x000fe20000100a00 */
[----:B------:R-:W-:-:S03]  /*234b0*/  IMAD.WIDE R64, R2, 0x4, R64 ;  /* 0x0000000402407825 */ /* 0x000fc600078e0240 */
[----:B------:R1:W-:Y:S04]  /*234c0*/  STL.64 [R1+0x7f0], R38 ;  /* 0x0007f02601007387 */ /* 0x0003e80000100a00 */
[----:B------:R-:W-:Y:S01]  /*234d0*/  STL.64 [R1+0x7f8], R168 ;  /* 0x0007f8a801007387 */ /* 0x000fe20000100a00 */
[----:B---3--:R-:W-:-:S03]  /*234e0*/  IMAD.WIDE R170, R2, 0x4, R170 ;  /* 0x0000000402aa7825 */ /* 0x008fc600078e02aa */
        /* <DEDUP_REMOVED lines=9> */
[----:B------:R-:W-:Y:S01]  /*23580*/  STL.64 [R1+0x7c0], R66 ;  /* 0x0007c04201007387 */ /* 0x000fe20000100a00 */
[----:B------:R-:W-:-:S04]  /*23590*/  IMAD.WIDE R34, R2, 0x4, R116 ;  /* 0x0000000402227825 */ /* 0x000fc800078e0274 */
[C---:B------:R-:W-:Y:S01]  /*235a0*/  IMAD.WIDE R86, R2.reuse, 0x4, R68 ;  /* 0x0000000402567825 */ /* 0x040fe200078e0244 */
[----:B------:R-:W-:Y:S03]  /*235b0*/  STL.64 [R1+0x7b0], R34 ;  /* 0x0007b02201007387 */ /* 0x000fe60000100a00 */
[C---:B------:R-:W-:Y:S01]  /*235c0*/  IMAD.WIDE R68, R2.reuse, 0x4, R70 ;  /* 0x0000000402447825 */ /* 0x040fe200078e0246 */
[----:B------:R-:W-:Y:S04]  /*235d0*/  STL.64 [R1+0x7b8], R172 ;  /* 0x0007b8ac01007387 */ /* 0x000fe80000100a00 */
[----:B------:R-:W-:Y:S04]  /*235e0*/  STL.64 [R1+0x7a8], R86 ;  /* 0x0007a85601007387 */ /* 0x000fe80000100a00 */
[----:B------:R-:W-:Y:S04]  /*235f0*/  STL.64 [R1+0x7a0], R68 ;  /* 0x0007a04401007387 */ /* 0x000fe80000100a00 */
[----:B------:R-:W3:Y:S04]  /*23600*/  LDL.64 R246, [R1+0xf08] ;  /* 0x000f080001f67983 */ /* 0x000ee80000100a00 */
[----:B------:R-:W3:Y:S04]  /*23610*/  LDL.64 R136, [R1+0xee8] ;  /* 0x000ee80001887983 */ /* 0x000ee80000100a00 */
[----:B------:R-:W3:Y:S01]  /*23620*/  LDL.64 R134, [R1+0xec8] ;  /* 0x000ec80001867983 */ /* 0x000ee20000100a00 */
[----:B------:R-:W-:-:S04]  /*23630*/  IMAD.WIDE R174, R2, 0x4, R174 ;  /* 0x0000000402ae7825 */ /* 0x000fc800078e02ae */
[----:B------:R-:W-:-:S04]  /*23640*/  IMAD.WIDE R70, R2, 0x4, R8 ;  /* 0x0000000402467825 */ /* 0x000fc800078e0208 */
[----:B------:R-:W-:-:S04]  /*23650*/  IMAD.WIDE R6, R2, 0x4, R232 ;  /* 0x0000000402067825 */ /* 0x000fc800078e02e8 */
[----:B------:R-:W-:-:S04]  /*23660*/  IMAD.WIDE R8, R2, 0x4, R234 ;  /* 0x0000000402087825 */ /* 0x000fc800078e02ea */
[----:B--2---:R-:W-:-:S04]  /*23670*/  IMAD.WIDE R32, R2, 0x4, R176 ;  /* 0x0000000402207825 */ /* 0x004fc800078e02b0 */
[C---:B------:R-:W-:Y:S01]  /*23680*/  IMAD.WIDE R176, R2.reuse, 0x4, R242 ;  /* 0x0000000402b07825 */ /* 0x040fe200078e02f2 */
[----:B------:R-:W-:Y:S04]  /*23690*/  STL.64 [R1+0x790], R32 ;  /* 0x0007902001007387 */ /* 0x000fe80000100a00 */
[----:B------:R-:W-:Y:S01]  /*236a0*/  STL.64 [R1+0x798], R174 ;  /* 0x000798ae01007387 */ /* 0x000fe20000100a00 */
[----:B------:R-:W-:-:S04]  /*236b0*/  IMAD.WIDE R242, R2, 0x4, R236 ;  /* 0x0000000402f27825 */ /* 0x000fc800078e02ec */
[----:B------:R-:W-:-:S04]  /*236c0*/  IMAD.WIDE R236, R2, 0x4, R230 ;  /* 0x0000000402ec7825 */ /* 0x000fc800078e02e6 */
[----:B----4-:R-:W-:-:S04]  /*236d0*/  IMAD.WIDE R116, R2, 0x4, R250 ;  /* 0x0000000402747825 */ /* 0x010fc800078e02fa */
[C---:B------:R-:W-:Y:S01]  /*236e0*/  IMAD.WIDE R250, R2.reuse, 0x4, R238 ;  /* 0x0000000402fa7825 */ /* 0x040fe200078e02ee */
[----:B------:R-:W-:Y:S04]  /*236f0*/  STL.64 [R1+0x788], R116 ;  /* 0x0007887401007387 */ /* 0x000fe80000100a00 */
[----:B------:R-:W-:Y:S04]  /*23700*/  STL.64 [R1+0x780], R70 ;  /* 0x0007804601007387 */ /* 0x000fe80000100a00 */
[----:B------:R-:W2:Y:S04]  /*23710*/  LDL.64 R240, [R1+0xa10] ;  /* 0x000a100001f07983 */ /* 0x000ea80000100a00 */
[----:B------:R-:W-:Y:S04]  /*23720*/  STL.64 [R1+0x770], R30 ;  /* 0x0007701e01007387 */ /* 0x000fe80000100a00 */
[----:B------:R-:W-:Y:S04]  /*23730*/  STL.64 [R1+0x778], R176 ;  /* 0x000778b001007387 */ /* 0x000fe80000100a00 */
[----:B------:R-:W-:Y:S04]  /*23740*/  STL.64 [R1+0x768], R250 ;  /* 0x000768fa01007387 */ /* 0x000fe80000100a00 */
[----:B------:R-:W4:Y:S04]  /*23750*/  LDL.64 R232, [R1+0x9f0] ;  /* 0x0009f00001e87983 */ /* 0x000f280000100a00 */
[----:B------:R-:W-:Y:S04]  /*23760*/  STL.64 [R1+0x760], R242 ;  /* 0x000760f201007387 */ /* 0x000fe80000100a00 */
[----:B------:R-:W-:Y:S04]  /*23770*/  STL.64 [R1+0x750], R6 ;  /* 0x0007500601007387 */ /* 0x000fe80000100a00 */
[----:B------:R-:W-:Y:S04]  /*23780*/  STL.64 [R1+0x758], R8 ;  /* 0x0007580801007387 */ /* 0x000fe80000100a00 */
[----:B------:R-:W-:Y:S04]  /*23790*/  STL.64 [R1+0x748], R236 ;  /* 0x000748ec01007387 */ /* 0x000fe80000100a00 */
[----:B------:R-:W-:Y:S04]  /*237a0*/  STL.64 [R1+0x740], R228 ;  /* 0x000740e401007387 */ /* 0x000fe80000100a00 */
[----:B------:R4:W-:Y:S04]  /*237b0*/  STL.64 [R1+0x730], R4 ;  /* 0x0007300401007387 */ /* 0x0009e80000100a00 */
[----:B------:R4:W-:Y:S04]  /*237c0*/  STL.64 [R1+0x738], R226 ;  /* 0x000738e201007387 */ /* 0x0009e80000100a00 */
[----:B-1----:R-:W2:Y:S04]  /*237d0*/  LDL.64 R112, [R1+0xea8] ;  /* 0x000ea80001707983 */ /* 0x002ea80000100a00 */
        /* <DEDUP_REMOVED lines=18> */
[----:B------:R-:W3:Y:S04]  /*23900*/  LDL.64 R128, [R1+0xbd0] ;  /* 0x000bd00001807983 */ /* 0x000ee80000100a00 */
[----:B------:R-:W-:Y:S04]  /*23910*/  LDGSTS.E [R248+0x40400], desc[UR4][R136.64], P3 ;  /* 0x4040000088f87fae */ /* 0x000fe80009921844 */
[----:B------:R-:W3:Y:S04]  /*23920*/  LDL.64 R130, [R1+0xbb0] ;  /* 0x000bb00001827983 */ /* 0x000ee80000100a00 */
[----:B------:R-:W-:Y:S04]  /*23930*/  LDGSTS.E [R248+0x40800], desc[UR4][R134.64], P3 ;  /* 0x4080000086f87fae */ /* 0x000fe80009921844 */
        /* <DEDUP_REMOVED lines=11> */
[----:B--2---:R-:W-:Y:S04]  /*239f0*/  LDGSTS.E [R248+0x40c00], desc[UR4][R112.64], P3 ;  /* 0x40c0000070f87fae */ /* 0x004fe80009921844 */
[----:B----4-:R-:W-:Y:S04]  /*23a00*/  LDGSTS.E [R248+0x41000], desc[UR4][R48.64], P3 ;  /* 0x4100000030f87fae */ /* 0x010fe80009921844 */
[----:B------:R-:W-:Y:S04]  /*23a10*/  LDGSTS.E [R248+0x41400], desc[UR4][R102.64], P3 ;  /* 0x4140000066f87fae */ /* 0x000fe80009921844 */
[----:B------:R-:W2:Y:S04]  /*23a20*/  LDL.LU.64 R112, [R1+0x2178] ;  /* 0x0021780001707983 */ /* 0x000ea80000300a00 */
[----:B------:R-:W4:Y:S04]  /*23a30*/  LDL.LU.64 R48, [R1+0x2170] ;  /* 0x0021700001307983 */ /* 0x000f280000300a00 */
[----:B------:R-:W4:Y:S04]  /*23a40*/  LDL.LU.64 R102, [R1+0x2168] ;  /* 0x0021680001667983 */ /* 0x000f280000300a00 */
[----:B------:R-:W-:Y:S04]  /*23a50*/  LDGSTS.E [R248+0x41800], desc[UR4][R150.64], P3 ;  /* 0x4180000096f87fae */ /* 0x000fe80009921844 */
[----:B------:R-:W-:Y:S04]  /*23a60*/  LDGSTS.E [R248+0x41c00], desc[UR4][R114.64], P3 ;  /* 0x41c0000072f87fae */ /* 0x000fe80009921844 */
[----:B------:R-:W-:Y:S04]  /*23a70*/  LDGSTS.E [R248+0x42000], desc[UR4][R46.64], P3 ;  /* 0x420000002ef87fae */ /* 0x000fe80009921844 */
[----:B------:R-:W4:Y:S04]  /*23a80*/  LDL.LU.64 R150, [R1+0x2160] ;  /* 0x0021600001967983 */ /* 0x000f280000300a00 */
[----:B------:R-:W2:Y:S04]  /*23a90*/  LDL.LU.64 R114, [R1+0x2158] ;  /* 0x0021580001727983 */ /* 0x000ea80000300a00 */
[----:B------:R-:W4:Y:S04]  /*23aa0*/  LDL.LU.64 R46, [R1+0x2150] ;  /* 0x00215000012e7983 */ /* 0x000f280000300a00 */
        /* <DEDUP_REMOVED lines=24> */
[----:B---3--:R-:W-:Y:S04]  /*23c30*/  LDGSTS.E [R248+0x45400], desc[UR4][R128.64], P3 ;  /* 0x4540000080f87fae */ /* 0x008fe80009921844 */
[----:B------:R-:W-:Y:S04]  /*23c40*/  LDGSTS.E [R248+0x45800], desc[UR4][R130.64], P3 ;  /* 0x4580000082f87fae */ /* 0x000fe80009921844 */
[----:B------:R-:W-:Y:S04]  /*23c50*/  LDGSTS.E [R248+0x45c00], desc[UR4][R132.64], P3 ;  /* 0x45c0000084f87fae */ /* 0x000fe80009921844 */
[----:B------:R-:W3:Y:S04]  /*23c60*/  LDL.LU.64 R128, [R1+0x20e8] ;  /* 0x0020e80001807983 */ /* 0x000ee80000300a00 */
[----:B------:R-:W2:Y:S04]  /*23c70*/  LDL.LU.64 R130, [R1+0x20e0] ;  /* 0x0020e00001827983 */ /* 0x000ea80000300a00 */
[----:B------:R-:W4:Y:S04]  /*23c80*/  LDL.LU.64 R132, [R1+0x20d8] ;  /* 0x0020d80001847983 */ /* 0x000f280000300a00 */
[----:B------:R-:W-:Y:S04]  /*23c90*/  LDGSTS.E [R248+0x46000], desc[UR4][R134.64], P3 ;  /* 0x4600000086f87fae */ /* 0x000fe80009921844 */
[----:B------:R-:W-:Y:S04]  /*23ca0*/  LDGSTS.E [R248+0x46400], desc[UR4][R224.64], P3 ;  /* 0x46400000e0f87fae */ /* 0x000fe80009921844 */
        /* <DEDUP_REMOVED lines=22> */
[----:B---3--:R-:W-:Y:S04]  /*23e10*/  LDGSTS.E [R248+0x50800], desc[UR4][R134.64], P3 ;  /* 0x5080000086f87fae */ /* 0x008fe80009921844 */
[----:B------:R-:W-:Y:S04]  /*23e20*/  LDGSTS.E [R248+0x50c00], desc[UR4][R240.64], P3 ;  /* 0x50c00000f0f87fae */ /* 0x000fe80009921844 */
[----:B------:R-:W-:Y:S04]  /*23e30*/  LDGSTS.E [R248+0x51000], desc[UR4][R232.64], P3 ;  /* 0x51000000e8f87fae */ /* 0x000fe80009921844 */
[----:B----4-:R-:W-:Y:S04]  /*23e40*/  LDGSTS.E [R248+0x51400], desc[UR4][R132.64], P3 ;  /* 0x5140000084f87fae */ /* 0x010fe80009921844 */
        /* <DEDUP_REMOVED lines=20> */
[----:B------:R-:W-:Y:S04]  /*23f90*/  LDGSTS.E [R248+0x56400], desc[UR4][R6.64], P3 ;  /* 0x5640000006f87fae */ /* 0x000fe80009921844 */
[----:B------:R-:W-:Y:S04]  /*23fa0*/  LDGSTS.E [R248+0x56800], desc[UR4][R4.64], P3 ;  /* 0x5680000004f87fae */ /* 0x000fe80009921844 */
[----:B------:R-:W3:Y:S04]  /*23fb0*/  LDL.64 R38, [R1+0xec0] ;  /* 0x000ec00001267983 */ /* 0x000ee80000100a00 */
        /* <DEDUP_REMOVED lines=16> */
[----:B------:R-:W4:Y:S01]  /*240c0*/  LDL.64 R124, [R1+0xb88] ;  /* 0x000b8800017c7983 */ /* 0x000f220000100a00 */
[----:B------:R-:W-:-:S03]  /*240d0*/  IMAD.WIDE R216, R2, 0x4, R216 ;  /* 0x0000000402d87825 */ /* 0x000fc600078e02d8 */
        /* <DEDUP_REMOVED lines=9> */
[----:B--2---:R-:W-:Y:S04]  /*24170*/  LDGSTS.E [R249+0x40100], desc[UR4][R110.64], P3 ;  /* 0x401000006ef97fae */ /* 0x004fe80009921844 */
[----:B------:R-:W-:Y:S04]  /*24180*/  LDGSTS.E [R249+0x40500], desc[UR4][R142.64], P3 ;  /* 0x405000008ef97fae */ /* 0x000fe80009921844 */
[----:B------:R-:W2:Y:S04]  /*24190*/  LDL.LU.64 R110, [R1+0x20c8] ;  /* 0x0020c800016e7983 */ /* 0x000ea80000300a00 */
[----:B------:R-:W2:Y:S04]  /*241a0*/  LDL.LU.64 R142, [R1+0x20c0] ;  /* 0x0020c000018e7983 */ /* 0x000ea80000300a00 */
[----:B---3--:R-:W-:Y:S04]  /*241b0*/  LDGSTS.E [R249+0x40900], desc[UR4][R38.64], P3 ;  /* 0x4090000026f97fae */ /* 0x008fe80009921844 */
[----:B----4-:R-:W-:Y:S04]  /*241c0*/  LDGSTS.E [R249+0x40d00], desc[UR4][R4.64], P3 ;  /* 0x40d0000004f97fae */ /* 0x010fe80009921844 */
[----:B------:R-:W-:Y:S04]  /*241d0*/  LDGSTS.E [R249+0x41100], desc[UR4][R112.64], P3 ;  /* 0x4110000070f97fae */ /* 0x000fe80009921844 */
[----:B------:R-:W3:Y:S04]  /*241e0*/  LDL.LU.64 R38, [R1+0x20b8] ;  /* 0x0020b80001267983 */ /* 0x000ee80000300a00 */
[----:B------:R-:W4:Y:S04]  /*241f0*/  LDL.LU.64 R4, [R1+0x20b0] ;  /* 0x0020b00001047983 */ /* 0x000f280000300a00 */
[----:B------:R-:W2:Y:S04]  /*24200*/  LDL.LU.64 R112, [R1+0x20a8] ;  /* 0x0020a80001707983 */ /* 0x000ea80000300a00 */
[----:B------:R-:W-:Y:S04]  /*24210*/  LDGSTS.E [R249+0x41500], desc[UR4][R140.64], P3 ;  /* 0x415000008cf97fae */ /* 0x000fe80009921844 */
[----:B------:R-:W-:Y:S04]  /*24220*/  LDGSTS.E [R249+0x41900], desc[UR4][R36.64], P3 ;  /* 0x4190000024f97fae */ /* 0x000fe80009921844 */
[----:B------:R-:W-:Y:S04]  /*24230*/  LDGSTS.E [R249+0x41d00], desc[UR4][R114.64], P3 ;  /* 0x41d0000072f97fae */ /* 0x000fe80009921844 */
[----:B------:R-:W4:Y:S04]  /*24240*/  LDL.LU.64 R140, [R1+0x20a0] ;  /* 0x0020a000018c7983 */ /* 0x000f280000300a00 */
[----:B------:R-:W3:Y:S04]  /*24250*/  LDL.LU.64 R36, [R1+0x2098] ;  /* 0x0020980001247983 */ /* 0x000ee80000300a00 */
[----:B------:R-:W2:Y:S04]  /*24260*/  LDL.LU.64 R114, [R1+0x2090] ;  /* 0x0020900001727983 */ /* 0x000ea80000300a00 */
[----:B------:R-:W-:Y:S04]  /*24270*/  LDGSTS.E [R249+0x42100], desc[UR4][R138.64], P3 ;  /* 0x421000008af97fae */ /* 0x000fe80009921844 */
[----:B------:R-:W-:Y:S04]  /*24280*/  LDGSTS.E [R249+0x42500], desc[UR4][R34.64], P3 ;  /* 0x4250000022f97fae */ /* 0x000fe80009921844 */
[----:B------:R-:W-:Y:S04]  /*24290*/  LDGSTS.E [R249+0x42900], desc[UR4][R32.64], P3 ;  /* 0x4290000020f97fae */ /* 0x000fe80009921844 */
[----:B------:R-:W4:Y:S04]  /*242a0*/  LDL.LU.64 R138, [R1+0x2088] ;  /* 0x00208800018a7983 */ /* 0x000f280000300a00 */
[----:B------:R-:W3:Y:S04]  /*242b0*/  LDL.LU.64 R34, [R1+0x2080] ;  /* 0x0020800001227983 */ /* 0x000ee80000300a00 */
[----:B------:R-:W4:Y:S04]  /*242c0*/  LDL.LU.64 R32, [R1+0x2078] ;  /* 0x0020780001207983 */ /* 0x000f280000300a00 */
        /* <DEDUP_REMOVED lines=28> */
[----:B------:R-:W-:Y:S04]  /*24490*/  LDGSTS.E [R249+0x46900], desc[UR4][R126.64], P3 ;  /* 0x469000007ef97fae */ /* 0x000fe80009921844 */
[----:B------:R-:W-:Y:S04]  /*244a0*/  LDGSTS.E [R249+0x46d00], desc[UR4][R78.64], P3 ;  /* 0x46d000004ef97fae */ /* 0x000fe80009921844 */
[----:B------:R-:W-:Y:S04]  /*244b0*/  LDGSTS.E [R249+0x47100], desc[UR4][R224.64], P3 ;  /* 0x47100000e0f97fae */ /* 0x000fe80009921844 */
[----:B------:R-:W-:Y:S04]  /*244c0*/  LDGSTS.E [R249+0x47500], desc[UR4][R234.64], P3 ;  /* 0x47500000eaf97fae */ /* 0x000fe80009921844 */
[----:B------:R-:W3:Y:S04]  /*244d0*/  LDL.LU.64 R128, [R1+0x2008] ;  /* 0x0020080001807983 */ /* 0x000ee80000300a00 */
[----:B------:R-:W4:Y:S04]  /*244e0*/  LDL.LU.64 R76, [R1+0x2000] ;  /* 0x00200000014c7983 */ /* 0x000f280000300a00 */
[----:B------:R-:W3:Y:S04]  /*244f0*/  LDL.LU.64 R126, [R1+0x1ff8] ;  /* 0x001ff800017e7983 */ /* 0x000ee80000300a00 */
[----:B------:R-:W4:Y:S04]  /*24500*/  LDL.LU.64 R78, [R1+0x1ff0] ;  /* 0x001ff000014e7983 */ /* 0x000f280000300a00 */
        /* <DEDUP_REMOVED lines=21> */
[----:B------:R-:W2:Y:S04]  /*24660*/  LDL.LU.64 R122, [R1+0x1fd8] ;  /* 0x001fd800017a7983 */ /* 0x000ea80000300a00 */
[----:B------:R-:W-:Y:S04]  /*24670*/  LDGSTS.E [R249+0x54500], desc[UR4][R90.64], P3 ;  /* 0x545000005af97fae */ /* 0x000fe80009921844 */
[----:B------:R-:W4:Y:S04]  /*24680*/  LDL.LU.64 R82, [R1+0x1fd0] ;  /* 0x001fd00001527983 */ /* 0x000f280000300a00 */
[----:B------:R-:W-:Y:S04]  /*24690*/  LDGSTS.E [R249+0x54900], desc[UR4][R88.64], P3 ;  /* 0x5490000058f97fae */ /* 0x000fe80009921844 */
[----:B------:R-:W3:Y:S04]  /*246a0*/  LDL.64 R114, [R1+0xed8] ;  /* 0x000ed80001727983 */ /* 0x000ee80000100a00 */
[----:B------:R-:W2:Y:S04]  /*246b0*/  LDL.64 R90, [R1+0xeb8] ;  /* 0x000eb800015a7983 */ /* 0x000ea80000100a00 */
[----:B------:R-:W4:Y:S04]  /*246c0*/  LDL.64 R88, [R1+0xef8] ;  /* 0x000ef80001587983 */ /* 0x000f280000100a00 */
        /* <DEDUP_REMOVED lines=25> */
[----:B------:R-:W4:Y:S01]  /*24860*/  LDL.LU.64 R250, [R1+0x1fa0] ;  /* 0x001fa00001fa7983 */ /* 0x000f220000300a00 */
[----:B------:R-:W-:-:S03]  /*24870*/  IMAD.WIDE R178, R2, 0x4, R178 ;  /* 0x0000000402b27825 */ /* 0x000fc600078e02b2 */
[----:B------:R-:W-:Y:S01]  /*24880*/  LDGSTS.E [R249+0x56500], desc[UR4][R236.64], P3 ;  /* 0x56500000ecf97fae */ /* 0x000fe20009921844 */
        /* <DEDUP_REMOVED lines=9> */
[----:B------:R-:W-:Y:S04]  /*24920*/  LDGSTS.E [R249+0x57900], desc[UR4][R210.64], P3 ;  /* 0x57900000d2f97fae */ /* 0x000fe80009921844 */
[----:B------:R-:W-:Y:S04]  /*24930*/  LDGSTS.E [R249+0x57d00], desc[UR4][R218.64], P3 ;  /* 0x57d00000daf97fae */ /* 0x000fe80009921844 */
[----:B------:R-:W2:Y:S04]  /*24940*/  LDL.64 R236, [R1+0xa00] ;  /* 0x000a000001ec7983 */ /* 0x000ea80000100a00 */
[----:B----4-:R-:W-:Y:S04]  /*24950*/  LDGSTS.E [R250+0x40200], desc[UR4][R88.64], P3 ;  /* 0x4020000058fa7fae */ /* 0x010fe80009921844 */
[----:B---3--:R-:W-:Y:S04]  /*24960*/  LDGSTS.E [R250+0x40600], desc[UR4][R114.64], P3 ;  /* 0x4060000072fa7fae */ /* 0x008fe80009921844 */
[----:B--2---:R-:W-:Y:S04]  /*24970*/  LDGSTS.E [R250+0x40a00], desc[UR4][R90.64], P3 ;  /* 0x40a000005afa7fae */ /* 0x004fe80009921844 */
[----:B------:R-:W2:Y:S04]  /*24980*/  LDL.LU.64 R88, [R1+0x1f98] ;  /* 0x001f980001587983 */ /* 0x000ea80000300a00 */
[----:B------:R-:W3:Y:S04]  /*24990*/  LDL.LU.64 R114, [R1+0x1f90] ;  /* 0x001f900001727983 */ /* 0x000ee80000300a00 */
[----:B------:R-:W4:Y:S04]  /*249a0*/  LDL.LU.64 R90, [R1+0x1f88] ;  /* 0x001f8800015a7983 */ /* 0x000f280000300a00 */
[----:B------:R-:W-:Y:S04]  /*249b0*/  LDGSTS.E [R250+0x40e00], desc[UR4][R246.64], P3 ;  /* 0x40e00000f6fa7fae */ /* 0x000fe80009921844 */
[----:B------:R-:W-:Y:S04]  /*249c0*/  LDGSTS.E [R250+0x41200], desc[UR4][R92.64], P3 ;  /* 0x412000005cfa7fae */ /* 0x000fe80009921844 */
[----:B------:R-:W-:Y:S04]  /*249d0*/  LDGSTS.E [R250+0x41600], desc[UR4][R112.64], P3 ;  /* 0x4160000070fa7fae */ /* 0x000fe80009921844 */
[----:B------:R-:W3:Y:S04]  /*249e0*/  LDL.LU.64 R246, [R1+0x1f80] ;  /* 0x001f800001f67983 */ /* 0x000ee80000300a00 */
[----:B------:R-:W2:Y:S04]  /*249f0*/  LDL.LU.64 R92, [R1+0x1f78] ;  /* 0x001f7800015c7983 */ /* 0x000ea80000300a00 */
[----:B------:R-:W3:Y:S04]  /*24a00*/  LDL.LU.64 R112, [R1+0x1f70] ;  /* 0x001f700001707983 */ /* 0x000ee80000300a00 */
        /* <DEDUP_REMOVED lines=9> */
[----:B------:R-:W3:Y:S04]  /*24aa0*/  LDL.LU.64 R108, [R1+0x1f50] ;  /* 0x001f5000016c7983 */ /* 0x000ee80000300a00 */
[----:B------:R-:W4:Y:S04]  /*24ab0*/  LDL.LU.64 R98, [R1+0x1f48] ;  /* 0x001f480001627983 */ /* 0x000f280000300a00 */
[----:B------:R-:W3:Y:S04]  /*24ac0*/  LDL.LU.64 R106, [R1+0x1f40] ;  /* 0x001f4000016a7983 */ /* 0x000ee80000300a00 */
[----:B------:R-:W-:Y:S04]  /*24ad0*/  LDGSTS.E [R250+0x43200], desc[UR4][R100.64], P3 ;  /* 0x4320000064fa7fae */ /* 0x000fe80009921844 */
[----:B------:R-:W-:Y:S04]  /*24ae0*/  LDGSTS.E [R250+0x43600], desc[UR4][R104.64], P3 ;  /* 0x4360000068fa7fae */ /* 0x000fe80009921844 */
[----:B------:R-:W-:Y:S04]  /*24af0*/  LDGSTS.E [R250+0x43a00], desc[UR4][R102.64], P3 ;  /* 0x43a0000066fa7fae */ /* 0x000fe80009921844 */
[----:B------:R-:W2:Y:S04]  /*24b00*/  LDL.LU.64 R100, [R1+0x1f38] ;  /* 0x001f380001647983 */ /* 0x000ea80000300a00 */
[----:B------:R-:W-:Y:S04]  /*24b10*/  LDGSTS.E [R250+0x43e00], desc[UR4][R224.64], P3 ;  /* 0x43e00000e0fa7fae */ /* 0x000fe80009921844 */
[----:B------:R-:W3:Y:S04]  /*24b20*/  LDL.LU.64 R104, [R1+0x1f30] ;  /* 0x001f300001687983 */ /* 0x000ee80000300a00 */
[----:B------:R-:W-:Y:S04]  /*24b30*/  LDGSTS.E [R250+0x44200], desc[UR4][R234.64], P3 ;  /* 0x44200000eafa7fae */ /* 0x000fe80009921844 */
[----:B------:R-:W3:Y:S04]  /*24b40*/  LDL.LU.64 R102, [R1+0x1f28] ;  /* 0x001f280001667983 */ /* 0x000ee80000300a00 */
[----:B--2---:R-:W-:Y:S04]  /*24b50*/  LDGSTS.E [R250+0x44600], desc[UR4][R100.64], P3 ;  /* 0x4460000064fa7fae */ /* 0x004fe80009921844 */
[----:B----4-:R-:W-:Y:S04]  /*24b60*/  LDGSTS.E [R250+0x44a00], desc[UR4][R98.64], P3 ;  /* 0x44a0000062fa7fae */ /* 0x010fe80009921844 */
[----:B------:R-:W-:Y:S04]  /*24b70*/  LDGSTS.E [R250+0x44e00], desc[UR4][R96.64], P3 ;  /* 0x44e0000060fa7fae */ /* 0x000fe80009921844 */
[----:B------:R-:W2:Y:S04]  /*24b80*/  LDL.LU.64 R100, [R1+0x1f20] ;  /* 0x001f200001647983 */ /* 0x000ea80000300a00 */
[----:B------:R-:W4:Y:S04]  /*24b90*/  LDL.LU.64 R98, [R1+0x1f18] ;  /* 0x001f180001627983 */ /* 0x000f280000300a00 */
[----:B------:R-:W3:Y:S04]  /*24ba0*/  LDL.LU.64 R96, [R1+0x1f10] ;  /* 0x001f100001607983 */ /* 0x000ee80000300a00 */
[----:B------:R-:W-:Y:S04]  /*24bb0*/  LDGSTS.E [R250+0x45200], desc[UR4][R94.64], P3 ;  /* 0x452000005efa7fae */ /* 0x000fe80009921844 */
        /* <DEDUP_REMOVED lines=27> */
[----:B------:R-:W2:Y:S04]  /*24d70*/  LDL.LU.64 R30, [R1+0x1ea0] ;  /* 0x001ea000011e7983 */ /* 0x000ea80000300a00 */
[----:B------:R-:W-:Y:S04]  /*24d80*/  LDGSTS.E [R250+0x50e00], desc[UR4][R236.64], P3 ;  /* 0x50e00000ecfa7fae */ /* 0x000fe80009921844 */
        /* <DEDUP_REMOVED lines=42> */
[----:B------:R-:W2:Y:S04]  /*25030*/  LDL.64 R242, [R1+0xa18] ;  /* 0x000a180001f27983 */ /* 0x000ea80000100a00 */
[----:B------:R-:W2:Y:S01]  /*25040*/  LDL.64 R234, [R1+0x9f8] ;  /* 0x0009f80001ea7983 */ /* 0x000ea20000100a00 */
[----:B------:R-:W-:-:S03]  /*25050*/  IMAD.WIDE R180, R2, 0x4, R180 ;  /* 0x0000000402b47825 */ /* 0x000fc600078e02b4 */
[----:B------:R1:W-:Y:S01]  /*25060*/  LDGSTS.E [R250+0x56600], desc[UR4][R228.64], P3 ;  /* 0x56600000e4fa7fae */ /* 0x0003e20009921844 */
        /* <DEDUP_REMOVED lines=11> */
[----:B---3--:R-:W-:Y:S04]  /*25120*/  LDGSTS.E [R251+0x40300], desc[UR4][R72.64], P3 ;  /* 0x4030000048fb7fae */ /* 0x008fe80009921844 */
[----:B----4-:R-:W-:Y:S04]  /*25130*/  LDGSTS.E [R251+0x40700], desc[UR4][R74.64], P3 ;  /* 0x407000004afb7fae */ /* 0x010fe80009921844 */
[----:B--2---:R-:W-:Y:S04]  /*25140*/  LDGSTS.E [R251+0x40b00], desc[UR4][R76.64], P3 ;  /* 0x40b000004cfb7fae */ /* 0x004fe80009921844 */
        /* <DEDUP_REMOVED lines=104> */
[----:B------:R1:W-:Y:S04]  /*257d0*/  LDGSTS.E [R251+0x55f00], desc[UR4][R176.64], P3 ;  /* 0x55f00000b0fb7fae */ /* 0x0003e80009921844 */
[----:B------:R-:W-:Y:S04]  /*257e0*/  LDGSTS.E [R251+0x56300], desc[UR4][R8.64], P3 ;  /* 0x5630000008fb7fae */ /* 0x000fe80009921844 */
[----:B------:R-:W4:Y:S04]  /*257f0*/  LDL.LU.64 R174, [R1+0x1c50] ;  /* 0x001c500001ae7983 */ /* 0x000f280000300a00 */
[----:B------:R-:W3:Y:S04]  /*25800*/  LDL.LU.64 R176, [R1+0x1c48] ;  /* 0x001c480001b07983 */ /* 0x000ee80000300a00 */
[----:B------:R-:W2:Y:S01]  /*25810*/  LDL.LU.64 R8, [R1+0x1c40] ;  /* 0x001c400001087983 */ /* 0x000ea20000300a00 */
        /* <DEDUP_REMOVED lines=12> */
[----:B------:R2:W-:Y:S04]  /*258e0*/  LDGSTS.E [R251+0x57f00], desc[UR4][R222.64], P3 ;  /* 0x57f00000defb7fae */ /* 0x0005e80009921844 */
[----:B------:R-:W0:Y:S01]  /*258f0*/  LDGDEPBAR ;  /* 0x00000000000079af */ /* 0x000e220000000000 */
[----:B------:R-:W-:Y:S02]  /*25900*/  UISETP.GE.AND UP0, UPT, UR7, 0x40, UPT ;  /* 0x000000400700788c */ /* 0x000fe4000bf06270 */
[----:B------:R-:W-:Y:S01]  /*25910*/  UISETP.GT.AND UP1, UPT, UR7, 0xff, UPT ;  /* 0x000000ff0700788c */ /* 0x000fe2000bf24270 */
[----:B------:R-:W2:Y:S01]  /*25920*/  LDL.LU R226, [R1+0xf60] ;  /* 0x000f600001e27983 */ /* 0x000ea20000300800 */
[----:B-1----:R-:W1:Y:S04]  /*25930*/  LDC R228, c[0x0][0x230] ;  /* 0x00008c00ffe47b82 */ /* 0x002e680000000800 */
[----:B------:R-:W-:Y:S01]  /*25940*/  PLOP3.LUT P0, PT, PT, PT, UP1, 0x80, 0x0 ;  /* 0x000000000000781c */ /* 0x000fe20003f0f018 */
[----:B---3--:R-:W-:Y:S01]  /*25950*/  IMAD.WIDE R176, R4, 0x4, R176 ;  /* 0x0000000404b07825 */ /* 0x008fe200078e02b0 */
[----:B------:R3:W-:Y:S01]  /*25960*/  STL.64 [R1+0x1d70], R250 ;  /* 0x001d70fa01007387 */ /* 0x0007e20000100a00 */
[----:B------:R-:W-:-:S02]  /*25970*/  ULDC UR6, c[0x0][0x230] ;  /* 0x00008c0000067ab9 */ /* 0x000fc40000000800 */
[C---:B----4-:R-:W-:Y:S01]  /*25980*/  IMAD.WIDE R174, R4.reuse, 0x4, R174 ;  /* 0x0000000404ae7825 */ /* 0x050fe200078e02ae */
[----:B--2---:R2:W-:Y:S01]  /*25990*/  STL.64 [R1+0x1c40], R8 ;  /* 0x001c400801007387 */ /* 0x0045e20000100a00 */
[----:B------:R-:W4:Y:S02]  /*259a0*/  LDC R229, c[0x0][0x230] ;  /* 0x00008c00ffe57b82 */ /* 0x000f240000000800 */
[C---:B------:R-:W-:Y:S01]  /*259b0*/  IMAD.WIDE R172, R4.reuse, 0x4, R172 ;  /* 0x0000000404ac7825 */ /* 0x040fe200078e02ac */
[----:B------:R-:W-:Y:S03]  /*259c0*/  STL.64 [R1+0x728], R176 ;  /* 0x000728b001007387 */ /* 0x000fe60000100a00 */
[C---:B------:R-:W-:Y:S01]  /*259d0*/  IMAD.WIDE R168, R4.reuse, 0x4, R168 ;  /* 0x0000000404a87825 */ /* 0x040fe200078e02a8 */
[----:B------:R1:W-:Y:S01]  /*259e0*/  STL.64 [R1+0x720], R174 ;  /* 0x000720ae01007387 */ /* 0x0003e20000100a00 */
[----:B---3--:R-:W3:Y:S02]  /*259f0*/  LDC R251, c[0x0][0x230] ;  /* 0x00008c00fffb7b82 */ /* 0x008ee40000000800 */
[C---:B------:R-:W-:Y:S01]  /*25a00*/  IMAD.WIDE R164, R4.reuse, 0x4, R164 ;  /* 0x0000000404a47825 */ /* 0x040fe200078e02a4 */
[----:B------:R-:W-:Y:S03]  /*25a10*/  STL.64 [R1+0x718], R172 ;  /* 0x000718ac01007387 */ /* 0x000fe60000100a00 */
[----:B--2---:R-:W-:-:S02]  /*25a20*/  IMAD.WIDE R8, R4, 0x4, R170 ;  /* 0x0000000404087825 */ /* 0x004fc400078e02aa */
[----:B------:R-:W2:Y:S02]  /*25a30*/  LDC R227, c[0x0][0x230] ;  /* 0x00008c00ffe37b82 */ /* 0x000ea40000000800 */
[C---:B------:R-:W-:Y:S01]  /*25a40*/  IMAD.WIDE R160, R4.reuse, 0x4, R160 ;  /* 0x0000000404a07825 */ /* 0x040fe200078e02a0 */
[----:B------:R3:W-:Y:S03]  /*25a50*/  STL.64 [R1+0x710], R8 ;  /* 0x0007100801007387 */ /* 0x0007e60000100a00 */
[----:B------:R-:W-:Y:S01]  /*25a60*/  IMAD.WIDE R156, R4, 0x4, R156 ;  /* 0x00000004049c7825 */ /* 0x000fe200078e029c */
[----:B------:R3:W-:Y:S01]  /*25a70*/  STL.64 [R1+0x708], R168 ;  /* 0x000708a801007387 */ /* 0x0007e20000100a00 */
[----:B------:R-:W3:Y:S02]  /*25a80*/  LDC R250, c[0x0][0x230] ;  /* 0x00008c00fffa7b82 */ /* 0x000ee40000000800 */
[----:B----4-:R-:W-:-:S02]  /*25a90*/  VIADD R225, R229, 0xffffff3d ;  /* 0xffffff3de5e17836 */ /* 0x010fc40000000000 */
[----:B------:R-:W-:-:S03]  /*25aa0*/  IMAD.WIDE R152, R4, 0x4, R152 ;  /* 0x0000000404987825 */ /* 0x000fc600078e0298 */
[----:B------:R-:W-:Y:S01]  /*25ab0*/  ISETP.GE.U32.AND P4, PT, R225, 0x7ffffefe, PT ;  /* 0x7ffffefee100780c */ /* 0x000fe20003f86070 */
[----:B------:R-:W4:Y:S01]  /*25ac0*/  LDC R229, c[0x0][0x230] ;  /* 0x00008c00ffe57b82 */ /* 0x000f220000000800 */
[----:B------:R-:W-:-:S04]  /*25ad0*/  IMAD.WIDE R148, R4, 0x4, R148 ;  /* 0x0000000404947825 */ /* 0x000fc800078e0294 */
[----:B------:R-:W-:-:S03]  /*25ae0*/  IMAD.WIDE R144, R4, 0x4, R144 ;  /* 0x0000000404907825 */ /* 0x000fc600078e0290 */
[----:B------:R-:W3:Y:S01]  /*25af0*/  LDC R171, c[0x0][0x230] ;  /* 0x00008c00ffab7b82 */ /* 0x000ee20000000800 */
[----:B--2---:R-:W-:Y:S02]  /*25b00*/  VIADD R227, R227, 0xffffff3f ;  /* 0xffffff3fe3e37836 */ /* 0x004fe40000000000 */
[----:B------:R-:W-:-:S03]  /*25b10*/  IMAD.WIDE R140, R4, 0x4, R140 ;  /* 0x00000004048c7825 */ /* 0x000fc600078e028c */
[----:B------:R-:W-:Y:S02]  /*25b20*/  ISETP.GE.U32.AND P5, PT, R227, 0x7fffff00, PT ;  /* 0x7fffff00e300780c */ /* 0x000fe40003fa6070 */
[----:B------:R-:W-:Y:S01]  /*25b30*/  BAR.SYNC.DEFER_BLOCKING 0x0 ;  /* 0x0000000000007b1d */ /* 0x000fe20000010000 */
[----:B------:R-:W-:-:S04]  /*25b40*/  IMAD.WIDE R136, R4, 0x4, R136 ;  /* 0x0000000404887825 */ /* 0x000fc800078e0288 */
[----:B------:R-:W-:-:S03]  /*25b50*/  IMAD.WIDE R132, R4, 0x4, R132 ;  /* 0x0000000404847825 */ /* 0x000fc600078e0284 */
[----:B------:R-:W2:Y:S01]  /*25b60*/  LDC R227, c[0x0][0x230] ;  /* 0x00008c00ffe37b82 */ /* 0x000ea20000000800 */
[----:B------:R-:W-:-:S04]  /*25b70*/  IMAD.WIDE R128, R4, 0x4, R128 ;  /* 0x0000000404807825 */ /* 0x000fc800078e0280 */
[----:B------:R-:W-:-:S04]  /*25b80*/  IMAD.WIDE R124, R4, 0x4, R124 ;  /* 0x00000004047c7825 */ /* 0x000fc800078e027c */
[----:B------:R-:W-:-:S04]  /*25b90*/  IMAD.WIDE R120, R4, 0x4, R120 ;  /* 0x0000000404787825 */ /* 0x000fc800078e0278 */
[C---:B------:R-:W-:Y:S01]  /*25ba0*/  IMAD.WIDE R116, R4.reuse, 0x4, R116 ;  /* 0x0000000404747825 */ /* 0x040fe200078e0274 */
[----:B------:R-:W-:Y:S01]  /*25bb0*/  @!PT LDS RZ, [RZ] ;  /* 0x00000000fffff984 */ /* 0x000fe20000000800 */
[----:B------:R-:W-:Y:S01]  /*25bc0*/  @!PT LDS RZ, [RZ] ;  /* 0x00000000fffff984 */ /* 0x000fe20000000800 */
[----:B------:R-:W-:Y:S01]  /*25bd0*/  @!PT LDS RZ, [RZ] ;  /* 0x00000000fffff984 */ /* 0x000fe20000000800 */
[----:B------:R-:W-:Y:S03]  /*25be0*/  LDGSTS.E [R247+-0x10000], desc[UR4][R176.64], !P5 ;  /* 0xf0000000b0f77fae */ /* 0x000fe6000e921844 */
[C---:B------:R-:W-:Y:S01]  /*25bf0*/  IMAD.WIDE R112, R4.reuse, 0x4, R112 ;  /* 0x0000000404707825 */ /* 0x040fe200078e0270 */
[----:B------:R1:W-:Y:S03]  /*25c00*/  LDGSTS.E [R247+-0xc000], desc[UR4][R174.64], !P5 ;  /* 0xf4000000aef77fae */ /* 0x0003e6000e921844 */
[----:B------:R-:W-:-:S04]  /*25c10*/  IMAD.WIDE R108, R4, 0x4, R108 ;  /* 0x00000004046c7825 */ /* 0x000fc800078e026c */
[----:B--2---:R-:W-:Y:S02]  /*25c20*/  VIADD R170, R227, 0xffffff1e ;  /* 0xffffff1ee3aa7836 */ /* 0x004fe40000000000 */
[----:B------:R-:W-:-:S04]  /*25c30*/  IMAD.WIDE R104, R4, 0x4, R104 ;  /* 0x0000000404687825 */ /* 0x000fc800078e0268 */
[----:B------:R-:W-:-:S04]  /*25c40*/  IMAD.WIDE R100, R4, 0x4, R100 ;  /* 0x0000000404647825 */ /* 0x000fc800078e0264 */
[----:B-1----:R-:W-:-:S04]  /*25c50*/  IMAD.WIDE R174, R4, 0x4, R166 ;  /* 0x0000000404ae7825 */ /* 0x002fc800078e02a6 */
[C---:B------:R-:W-:Y:S01]  /*25c60*/  IMAD.WIDE R96, R4.reuse, 0x4, R96 ;  /* 0x0000000404607825 */ /* 0x040fe200078e0260 */
[----:B------:R-:W-:Y:S03]  /*25c70*/  STL.64 [R1+0x700], R174 ;  /* 0x000700ae01007387 */ /* 0x000fe60000100a00 */
[C---:B------:R-:W-:Y:S01]  /*25c80*/  IMAD.WIDE R92, R4.reuse, 0x4, R92 ;  /* 0x00000004045c7825 */ /* 0x040fe200078e025c */
[----:B------:R1:W-:Y:S03]  /*25c90*/  STL.64 [R1+0x6f8], R164 ;  /* 0x0006f8a401007387 */ /* 0x0003e60000100a00 */
        /* <DEDUP_REMOVED lines=11> */
[----:B------:R-:W-:Y:S01]  /*25d50*/  IMAD.WIDE R44, R4, 0x4, R44 ;  /* 0x00000004042c7825 */ /* 0x000fe200078e022c */
[----:B------:R-:W-:-:S03]  /*25d60*/  SEL R224, R226, RZ, P0 ;  /* 0x000000ffe2e07207 */ /* 0x000fc60000000000 */
[----:B------:R-:W-:Y:S02]  /*25d70*/  VIADD R226, R228, 0xffffff3e ;  /* 0xffffff3ee4e27836 */ /* 0x000fe40000000000 */
[----:B------:R-:W2:Y:S01]  /*25d80*/  LDC R228, c[0x0][0x230] ;  /* 0x00008c00ffe47b82 */ /* 0x000ea20000000800 */
[----:B------:R-:W-:Y:S01]  /*25d90*/  ISETP.NE.U32.AND P2, PT, R224, RZ, PT ;  /* 0x000000ffe000720c */ /* 0x000fe20003f45070 */
[----:B----4-:R-:W-:Y:S01]  /*25da0*/  VIADD R224, R229, 0xffffff3a ;  /* 0xffffff3ae5e07836 */ /* 0x010fe20000000000 */
[----:B------:R-:W-:Y:S01]  /*25db0*/  ISETP.GE.U32.AND P1, PT, R226, 0x7ffffeff, PT ;  /* 0x7ffffeffe200780c */ /* 0x000fe20003f26070 */
[----:B---3--:R-:W-:-:S03]  /*25dc0*/  VIADD R226, R251, 0xffffff3c ;  /* 0xffffff3cfbe27836 */ /* 0x008fc60000000000 */
[----:B------:R-:W-:Y:S01]  /*25dd0*/  ISETP.GE.U32.AND P3, PT, R224, 0x7ffffefb, PT ;  /* 0x7ffffefbe000780c */ /* 0x000fe20003f66070 */
[----:B------:R-:W3:Y:S01]  /*25de0*/  LDC R251, c[0x0][0x230] ;  /* 0x00008c00fffb7b82 */ /* 0x000ee20000000800 */
[----:B------:R-:W-:-:S07]  /*25df0*/  ISETP.GE.U32.AND P0, PT, R226, 0x7ffffefd, PT ;  /* 0x7ffffefde200780c */ /* 0x000fce0003f06070 */
[----:B------:R-:W4:Y:S01]  /*25e00*/  LDC R229, c[0x0][0x230] ;  /* 0x00008c00ffe57b82 */ /* 0x000f220000000800 */
[----:B------:R-:W-:Y:S04]  /*25e10*/  LDGSTS.E [R247+-0xfffc], desc[UR4][R172.64], !P1 ;  /* 0xf0004000acf77fae */ /* 0x000fe8000c921844 */
[----:B------:R1:W-:Y:S01]  /*25e20*/  LDGSTS.E [R247+-0xbffc], desc[UR4][R8.64], !P1 ;  /* 0xf400400008f77fae */ /* 0x0003e2000c921844 */
[----:B--2---:R-:W-:-:S03]  /*25e30*/  IADD3 R225, R228, -0xc5, RZ ;  /* 0xffffff3be4e17810 */ /* 0x004fc60007ffe0ff */
[----:B------:R2:W-:Y:S01]  /*25e40*/  LDGSTS.E [R247+-0xfff8], desc[UR4][R168.64], !P4 ;  /* 0xf0008000a8f77fae */ /* 0x0005e2000e121844 */
[----:B------:R-:W4:Y:S01]  /*25e50*/  LDC R228, c[0x0][0x230] ;  /* 0x00008c00ffe47b82 */ /* 0x000f220000000800 */
[----:B------:R-:W-:Y:S02]  /*25e60*/  ISETP.GE.U32.AND P6, PT, R225, 0x7ffffefc, PT ;  /* 0x7ffffefce100780c */ /* 0x000fe40003fc6070 */
[----:B------:R-:W-:Y:S01]  /*25e70*/  LDGSTS.E [R247+-0xbff8], desc[UR4][R174.64], !P4 ;  /* 0xf4008000aef77fae */ /* 0x000fe2000e121844 */
[----:B------:R-:W-:Y:S01]  /*25e80*/  ISETP.GE.U32.AND P4, PT, R170, 0x7ffffedf, PT ;  /* 0x7ffffedfaa00780c */ /* 0x000fe20003f86070 */
[----:B------:R-:W-:Y:S02]  /*25e90*/  VIADD R225, R250, 0xffffff39 ;  /* 0xffffff39fae17836 */ /* 0x000fe40000000000 */
[----:B---3--:R-:W-:Y:S01]  /*25ea0*/  VIADD R224, R251, 0xffffff1f ;  /* 0xffffff1ffbe07836 */ /* 0x008fe20000000000 */
[----:B------:R3:W-:Y:S01]  /*25eb0*/  LDGSTS.E [R247+-0xfff4], desc[UR4][R164.64], !P0 ;  /* 0xf000c000a4f77fae */ /* 0x0007e2000c121844 */
[----:B-1----:R-:W-:Y:S01]  /*25ec0*/  IMAD.WIDE R8, R4, 0x4, R162 ;  /* 0x0000000404087825 */ /* 0x002fe200078e02a2 */
[----:B------:R-:W1:Y:S01]  /*25ed0*/  LDC R226, c[0x0][0x230] ;  /* 0x00008c00ffe27b82 */ /* 0x000e620000000800 */
[----:B------:R-:W-:-:S02]  /*25ee0*/  ISETP.GE.U32.AND P5, PT, R225, 0x7ffffefa, PT ;  /* 0x7ffffefae100780c */ /* 0x000fc40003fa6070 */
[----:B------:R-:W-:Y:S01]  /*25ef0*/  ISETP.GE.U32.AND P1, PT, R224, 0x7ffffee0, PT ;  /* 0x7ffffee0e000780c */ /* 0x000fe20003f26070 */
[----:B--2---:R-:W-:Y:S01]  /*25f00*/  IMAD.WIDE R168, R4, 0x4, R158 ;  /* 0x0000000404a87825 */ /* 0x004fe200078e029e */
[----:B----4-:R-:W-:Y:S01]  /*25f10*/  IADD3 R158, R229, -0xe4, RZ ;  /* 0xffffff1ce59e7810 */ /* 0x010fe20007ffe0ff */
[----:B------:R2:W-:Y:S02]  /*25f20*/  LDGSTS.E [R247+-0xbff4], desc[UR4][R8.64], !P0 ;  /* 0xf400c00008f77fae */ /* 0x0005e4000c121844 */
[----:B------:R-:W4:Y:S02]  /*25f30*/  LDC R172, c[0x0][0x230] ;  /* 0x00008c00ffac7b82 */ /* 0x000f240000000800 */
[----:B------:R2:W-:Y:S01]  /*25f40*/  STL.64 [R1+0x6f0], R8 ;  /* 0x0006f00801007387 */ /* 0x0005e20000100a00 */
[----:B------:R-:W-:-:S03]  /*25f50*/  VIADD R166, R228, 0xffffff1d ;  /* 0xffffff1de4a67836 */ /* 0x000fc60000000000 */
[----:B------:R-:W-:Y:S02]  /*25f60*/  STL.64 [R1+0x6e8], R160 ;  /* 0x0006e8a001007387 */ /* 0x000fe40000100a00 */
[----:B---3--:R-:W3:Y:S01]  /*25f70*/  LDC R164, c[0x0][0x230] ;  /* 0x00008c00ffa47b82 */ /* 0x008ee20000000800 */
[----:B------:R-:W-:Y:S01]  /*25f80*/  ISETP.GE.U32.AND P0, PT, R166, 0x7ffffede, PT ;  /* 0x7ffffedea600780c */ /* 0x000fe20003f06070 */
[----:B------:R-:W-:Y:S01]  /*25f90*/  LDGSTS.E [R247+-0x8000], desc[UR4][R160.64], !P1 ;  /* 0xf8000000a0f77fae */ /* 0x000fe2000c921844 */
[----:B--2---:R-:W-:-:S03]  /*25fa0*/  IMAD.WIDE R8, R4, 0x4, R154 ;  /* 0x0000000404087825 */ /* 0x004fc600078e029a */
[----:B------:R-:W-:Y:S01]  /*25fb0*/  LDGSTS.E [R247+-0x4000], desc[UR4][R168.64], !P1 ;  /* 0xfc000000a8f77fae */ /* 0x000fe2000c921844 */
[----:B------:R-:W-:Y:S01]  /*25fc0*/  ISETP.GE.U32.AND P1, PT, R158, 0x7ffffedd, PT ;  /* 0x7ffffedd9e00780c */ /* 0x000fe20003f26070 */
[----:B------:R-:W-:Y:S01]  /*25fd0*/  IMAD.WIDE R158, R4, 0x4, R150 ;  /* 0x00000004049e7825 */ /* 0x000fe200078e0296 */
[----:B------:R-:W2:Y:S01]  /*25fe0*/  LDC R155, c[0x0][0x230] ;  /* 0x00008c00ff9b7b82 */ /* 0x000ea20000000800 */
[----:B------:R-:W-:Y:S02]  /*25ff0*/  STL.64 [R1+0x6e0], R168 ;  /* 0x0006e0a801007387 */ /* 0x000fe40000100a00 */
[----:B-1----:R-:W-:Y:S02]  /*26000*/  VIADD R162, R226, 0xffffff38 ;  /* 0xffffff38e2a27836 */ /* 0x002fe40000000000 */
[----:B------:R1:W-:Y:S01]  /*26010*/  STL.64 [R1+0x6d8], R156 ;  /* 0x0006d89c01007387 */ /* 0x0003e20000100a00 */
[----:B------:R-:W-:Y:S02]  /*26020*/  VIADD R154, R171, 0xffffff37 ;  /* 0xffffff37ab9a7836 */ /* 0x000fe40000000000 */
[----:B------:R-:W3:Y:S01]  /*26030*/  LDC R163, c[0x0][0x230] ;  /* 0x00008c00ffa37b82 */ /* 0x000ee20000000800 */
[----:B------:R1:W-:Y:S01]  /*26040*/  LDGSTS.E [R247+-0x7ffc], desc[UR4][R156.64], !P4 ;  /* 0xf80040009cf77fae */ /* 0x0003e2000e121844 */
[----:B----4-:R-:W-:-:S03]  /*26050*/  VIADD R150, R172, 0xffffff36 ;  /* 0xffffff36ac967836 */ /* 0x010fc60000000000 */
[----:B------:R4:W-:Y:S04]  /*26060*/  STL.64 [R1+0x6d0], R8 ;  /* 0x0006d00801007387 */ /* 0x0009e80000100a00 */
[----:B------:R4:W-:Y:S01]  /*26070*/  LDGSTS.E [R247+-0x3ffc], desc[UR4][R8.64], !P4 ;  /* 0xfc00400008f77fae */ /* 0x0009e2000e121844 */
[----:B------:R-:W-:-:S03]  /*26080*/  ISETP.GE.U32.AND P4, PT, R162, 0x7ffffef9, PT ;  /* 0x7ffffef9a200780c */ /* 0x000fc60003f86070 */
[----:B------:R3:W-:Y:S01]  /*26090*/  STL.64 [R1+0x6c8], R152 ;  /* 0x0006c89801007387 */ /* 0x0007e20000100a00 */
[----:B-1----:R-:W1:Y:S03]  /*260a0*/  LDC R156, c[0x0][0x230] ;  /* 0x00008c00ff9c7b82 */ /* 0x002e660000000800 */
[----:B------:R3:W-:Y:S04]  /*260b0*/  LDGSTS.E [R247+-0x7ff8], desc[UR4][R152.64], !P0 ;  /* 0xf800800098f77fae */ /* 0x0007e8000c121844 */
[----:B------:R-:W-:Y:S01]  /*260c0*/  STL.64 [R1+0x6c0], R158 ;  /* 0x0006c09e01007387 */ /* 0x000fe20000100a00 */
[----:B----4-:R-:W-:Y:S02]  /*260d0*/  IMAD.WIDE R8, R4, 0x4, R146 ;  /* 0x0000000404087825 */ /* 0x010fe400078e0292 */
[----:B------:R-:W4:Y:S01]  /*260e0*/  LDC R147, c[0x0][0x230] ;  /* 0x00008c00ff937b82 */ /* 0x000f220000000800 */
[----:B------:R-:W-:Y:S01]  /*260f0*/  LDGSTS.E [R247+-0x3ff8], desc[UR4][R158.64], !P0 ;  /* 0xfc0080009ef77fae */ /* 0x000fe2000c121844 */
[----:B------:R-:W-:Y:S01]  /*26100*/  ISETP.GE.U32.AND P0, PT, R154, 0x7ffffef8, PT ;  /* 0x7ffffef89a00780c */ /* 0x000fe20003f06070 */
[----:B---3--:R-:W-:-:S02]  /*26110*/  VIADD R146, R163, 0xffffff35 ;  /* 0xffffff35a3927836 */ /* 0x008fc40000000000 */
[----:B------:R3:W-:Y:S01]  /*26120*/  STL.64 [R1+0x6b8], R148 ;  /* 0x0006b89401007387 */ /* 0x0007e20000100a00 */
[----:B------:R-:W-:-:S03]  /*26130*/  IMAD.WIDE R152, R4, 0x4, R142 ;  /* 0x0000000404987825 */ /* 0x000fc600078e028e */
[----:B------:R3:W-:Y:S01]  /*26140*/  LDGSTS.E [R247+-0x7ff4], desc[UR4][R148.64], !P1 ;  /* 0xf800c00094f77fae */ /* 0x0007e2000c921844 */
[----:B------:R-:W-:-:S03]  /*26150*/  VIADD R142, R164, 0xffffff1b ;  /* 0xffffff1ba48e7836 */ /* 0x000fc60000000000 */
[----:B------:R2:W-:Y:S04]  /*26160*/  STL.64 [R1+0x6b0], R8 ;  /* 0x0006b00801007387 */ /* 0x0005e80000100a00 */
[----:B------:R2:W-:Y:S01]  /*26170*/  LDGSTS.E [R247+-0x3ff4], desc[UR4][R8.64], !P1 ;  /* 0xfc00c00008f77fae */ /* 0x0005e2000c921844 */
[----:B------:R-:W-:Y:S01]  /*26180*/  ISETP.GE.U32.AND P1, PT, R150, 0x7ffffef7, PT ;  /* 0x7ffffef79600780c */ /* 0x000fe20003f26070 */
[----:B---3--:R-:W3:Y:S02]  /*26190*/  LDC R148, c[0x0][0x230] ;  /* 0x00008c00ff947b82 */ /* 0x008ee40000000800 */
[----:B------:R1:W-:Y:S04]  /*261a0*/  LDGSTS.E [R246+-0x10000], desc[UR4][R144.64], !P6 ;  /* 0xf000000090f67fae */ /* 0x0003e8000f121844 */
[----:B------:R-:W-:Y:S01]  /*261b0*/  LDGSTS.E [R246+-0xc000], desc[UR4][R152.64], !P6 ;  /* 0xf400000098f67fae */ /* 0x000fe2000f121844 */
[----:B------:R-:W-:Y:S01]  /*261c0*/  ISETP.GE.U32.AND P6, PT, R146, 0x7ffffef6, PT ;  /* 0x7ffffef69200780c */ /* 0x000fe20003fc6070 */
[----:B--2---:R-:W-:-:S02]  /*261d0*/  IMAD.WIDE R8, R4, 0x4, R138 ;  /* 0x0000000404087825 */ /* 0x004fc400078e028a */
[----:B------:R2:W-:Y:S01]  /*261e0*/  LDGSTS.E [R246+-0xfffc], desc[UR4][R140.64], !P3 ;  /* 0xf00040008cf67fae */ /* 0x0005e2000d921844 */
[----:B------:R-:W3:Y:S01]  /*261f0*/  LDC R139, c[0x0][0x230] ;  /* 0x00008c00ff8b7b82 */ /* 0x000ee20000000800 */
[----:B------:R-:W-:Y:S02]  /*26200*/  VIADD R138, R155, 0xffffff1a ;  /* 0xffffff1a9b8a7836 */ /* 0x000fe40000000000 */
[----:B------:R4:W-:Y:S01]  /*26210*/  LDGSTS.E [R246+-0xbffc], desc[UR4][R8.64], !P3 ;  /* 0xf400400008f67fae */ /* 0x0009e2000d921844 */
[----:B------:R-:W-:-:S03]  /*26220*/  ISETP.GE.U32.AND P3, PT, R142, 0x7ffffedc, PT ;  /* 0x7ffffedc8e00780c */ /* 0x000fc60003f66070 */
[----:B------:R1:W-:Y:S04]  /*26230*/  STL.64 [R1+0x6a8], R144 ;  /* 0x0006a89001007387 */ /* 0x0003e80000100a00 */
[----:B------:R-:W-:Y:S04]  /*26240*/  STL.64 [R1+0x6a0], R152 ;  /* 0x0006a09801007387 */ /* 0x000fe80000100a00 */
[----:B------:R2:W-:Y:S01]  /*26250*/  STL.64 [R1+0x698], R140 ;  /* 0x0006988c01007387 */ /* 0x0005e20000100a00 */
[----:B-1----:R-:W-:-:S03]  /*26260*/  IMAD.WIDE R144, R4, 0x4, R134 ;  /* 0x0000000404907825 */ /* 0x002fc600078e0286 */
[----:B------:R4:W-:Y:S01]  /*26270*/  STL.64 [R1+0x690], R8 ;  /* 0x0006900801007387 */ /* 0x0009e20000100a00 */
[----:B------:R-:W-:-:S03]  /*26280*/  VIADD R134, R156, 0xffffff19 ;  /* 0xffffff199c867836 */ /* 0x000fc60000000000 */
[----:B------:R1:W-:Y:S01]  /*26290*/  STL.64 [R1+0x688], R136 ;  /* 0x0006888801007387 */ /* 0x0003e20000100a00 */
[----:B--2---:R-:W2:Y:S03]  /*262a0*/  LDC R140, c[0x0][0x230] ;  /* 0x00008c00ff8c7b82 */ /* 0x004ea60000000800 */
[----:B------:R1:W-:Y:S01]  /*262b0*/  LDGSTS.E [R246+-0xfff8], desc[UR4][R136.64], !P5 ;  /* 0xf000800088f67fae */ /* 0x0003e2000e921844 */
[----:B----4-:R-:W-:-:S03]  /*262c0*/  IMAD.WIDE R8, R4, 0x4, R130 ;  /* 0x0000000404087825 */ /* 0x010fc600078e0282 */
[----:B------:R-:W-:Y:S01]  /*262d0*/  LDGSTS.E [R246+-0xbff8], desc[UR4][R144.64], !P5 ;  /* 0xf400800090f67fae */ /* 0x000fe2000e921844 */
[----:B------:R-:W-:Y:S01]  /*262e0*/  ISETP.GE.U32.AND P5, PT, R138, 0x7ffffedb, PT ;  /* 0x7ffffedb8a00780c */ /* 0x000fe20003fa6070 */
[----:B------:R-:W4:Y:S01]  /*262f0*/  LDC R131, c[0x0][0x230] ;  /* 0x00008c00ff837b82 */ /* 0x000f220000000800 */
[----:B------:R-:W-:Y:S01]  /*26300*/  IADD3 R130, R147, -0xcc, RZ ;  /* 0xffffff3493827810 */ /* 0x000fe20007ffe0ff */
[----:B------:R3:W-:Y:S01]  /*26310*/  LDGSTS.E [R246+-0xfff4], desc[UR4][R132.64], !P4 ;  /* 0xf000c00084f67fae */ /* 0x0007e2000e121844 */
[----:B-1----:R-:W-:-:S03]  /*26320*/  IMAD.WIDE R136, R4, 0x4, R126 ;  /* 0x0000000404887825 */ /* 0x002fc600078e027e */
[----:B------:R-:W-:Y:S01]  /*26330*/  STL.64 [R1+0x680], R144 ;  /* 0x0006809001007387 */ /* 0x000fe20000100a00 */
[----:B---3--:R-:W-:-:S03]  /*26340*/  VIADD R126, R148, 0xffffff18 ;  /* 0xffffff18947e7836 */ /* 0x008fc60000000000 */
[----:B------:R1:W-:Y:S01]  /*26350*/  LDGSTS.E [R246+-0xbff4], desc[UR4][R8.64], !P4 ;  /* 0xf400c00008f67fae */ /* 0x0003e2000e121844 */
[----:B------:R-:W-:-:S03]  /*26360*/  ISETP.GE.U32.AND P4, PT, R134, 0x7ffffeda, PT ;  /* 0x7ffffeda8600780c */ /* 0x000fc60003f86070 */
[----:B------:R3:W-:Y:S04]  /*26370*/  STL.64 [R1+0x678], R132 ;  /* 0x0006788401007387 */ /* 0x0007e80000100a00 */
[----:B------:R-:W-:Y:S04]  /*26380*/  LDGSTS.E [R246+-0x8000], desc[UR4][R128.64], !P3 ;  /* 0xf800000080f67fae */ /* 0x000fe8000d921844 */
[----:B------:R-:W-:Y:S01]  /*26390*/  LDGSTS.E [R246+-0x4000], desc[UR4][R136.64], !P3 ;  /* 0xfc00000088f67fae */ /* 0x000fe2000d921844 */
[----:B------:R-:W-:Y:S01]  /*263a0*/  ISETP.GE.U32.AND P3, PT, R126, 0x7ffffed9, PT ;  /* 0x7ffffed97e00780c */ /* 0x000fe20003f66070 */
[----:B------:R-:W-:Y:S01]  /*263b0*/  IMAD.WIDE R126, R4, 0x4, R118 ;  /* 0x00000004047e7825 */ /* 0x000fe200078e0276 */
[----:B---3--:R-:W3:Y:S01]  /*263c0*/  LDC R132, c[0x0][0x230] ;  /* 0x00008c00ff847b82 */ /* 0x008ee20000000800 */
[----:B------:R1:W-:Y:S02]  /*263d0*/  STL.64 [R1+0x670], R8 ;  /* 0x0006700801007387 */ /* 0x0003e40000100a00 */
[----:B--2---:R-:W-:-:S02]  /*263e0*/  VIADD R118, R140, 0xffffff32 ;  /* 0xffffff328c767836 */ /* 0x004fc40000000000 */
[----:B------:R-:W-:Y:S04]  /*263f0*/  STL.64 [R1+0x668], R128 ;  /* 0x0006688001007387 */ /* 0x000fe80000100a00 */
[----:B------:R-:W-:Y:S01]  /*26400*/  STL.64 [R1+0x660], R136 ;  /* 0x0006608801007387 */ /* 0x000fe20000100a00 */
[----:B-1----:R-:W-:-:S03]  /*26410*/  IMAD.WIDE R8, R4, 0x4, R122 ;  /* 0x0000000404087825 */ /* 0x002fc600078e027a */
[----:B------:R1:W-:Y:S01]  /*26420*/  STL.64 [R1+0x658], R124 ;  /* 0x0006587c01007387 */ /* 0x0003e20000100a00 */
[----:B------:R-:W2:Y:S01]  /*26430*/  LDC R123, c[0x0][0x230] ;  /* 0x00008c00ff7b7b82 */ /* 0x000ea20000000800 */
[----:B------:R-:W-:Y:S02]  /*26440*/  VIADD R122, R139, 0xffffff33 ;  /* 0xffffff338b7a7836 */ /* 0x000fe40000000000 */
[----:B------:R1:W-:Y:S04]  /*26450*/  LDGSTS.E [R246+-0x7ffc], desc[UR4][R124.64], !P5 ;  /* 0xf80040007cf67fae */ /* 0x0003e8000e921844 */
        /* <DEDUP_REMOVED lines=11> */
[----:B------:R-:W-:-:S02]  /*26510*/  VIADD R114, R131, 0xffffff31 ;  /* 0xffffff3183727836 */ /* 0x000fc40000000000 */
[----:B------:R2:W-:Y:S01]  /*26520*/  STL.64 [R1+0x638], R116 ;  /* 0x0006387401007387 */ /* 0x0005e20000100a00 */
[----:B---3--:R-:W-:-:S03]  /*26530*/  IMAD.WIDE R120, R4, 0x4, R110 ;  /* 0x0000000404787825 */ /* 0x008fc600078e026e */
[----:B------:R2:W-:Y:S01]  /*26540*/  LDGSTS.E [R246+-0x7ff4], desc[UR4][R116.64], !P3 ;  /* 0xf800c00074f67fae */ /* 0x0005e2000d921844 */
[----:B------:R-:W-:-:S03]  /*26550*/  VIADD R110, R132, 0xffffff17 ;  /* 0xffffff17846e7836 */ /* 0x000fc60000000000 */
[----:B------:R3:W-:Y:S04]  /*26560*/  STL.64 [R1+0x630], R8 ;  /* 0x0006300801007387 */ /* 0x0007e80000100a00 */
[----:B------:R3:W-:Y:S01]  /*26570*/  LDGSTS.E [R246+-0x3ff4], desc[UR4][R8.64], !P3 ;  /* 0xfc00c00008f67fae */ /* 0x0007e2000d921844 */
[----:B------:R-:W-:Y:S01]  /*26580*/  ISETP.GE.U32.AND P3, PT, R118, 0x7ffffef3, PT ;  /* 0x7ffffef37600780c */ /* 0x000fe20003f66070 */
[----:B--2---:R-:W2:Y:S02]  /*26590*/  LDC R116, c[0x0][0x230] ;  /* 0x00008c00ff747b82 */ /* 0x004ea40000000800 */
[----:B------:R1:W-:Y:S04]  /*265a0*/  LDGSTS.E [R245+-0x10000], desc[UR4][R112.64], !P0 ;  /* 0xf000000070f57fae */ /* 0x0003e8000c121844 */
[----:B------:R-:W-:Y:S01]  /*265b0*/  LDGSTS.E [R245+-0xc000], desc[UR4][R120.64], !P0 ;  /* 0xf400000078f57fae */ /* 0x000fe2000c121844 */
[----:B------:R-:W-:Y:S01]  /*265c0*/  ISETP.GE.U32.AND P0, PT, R114, 0x7ffffef2, PT ;  /* 0x7ffffef27200780c */ /* 0x000fe20003f06070 */
[----:B---3--:R-:W-:-:S02]  /*265d0*/  IMAD.WIDE R8, R4, 0x4, R106 ;  /* 0x0000000404087825 */ /* 0x008fc400078e026a */
[----:B------:R3:W-:Y:S01]  /*265e0*/  LDGSTS.E [R245+-0xfffc], desc[UR4][R108.64], !P1 ;  /* 0xf00040006cf57fae */ /* 0x0007e2000c921844 */
[----:B------:R-:W2:Y:S01]  /*265f0*/  LDC R107, c[0x0][0x230] ;  /* 0x00008c00ff6b7b82 */ /* 0x000ea20000000800 */
[----:B------:R-:W-:Y:S02]  /*26600*/  VIADD R106, R123, 0xffffff16 ;  /* 0xffffff167b6a7836 */ /* 0x000fe40000000000 */
[----:B------:R4:W-:Y:S01]  /*26610*/  LDGSTS.E [R245+-0xbffc], desc[UR4][R8.64], !P1 ;  /* 0xf400400008f57fae */ /* 0x0009e2000c921844 */
[----:B------:R-:W-:-:S03]  /*26620*/  ISETP.GE.U32.AND P1, PT, R110, 0x7ffffed8, PT ;  /* 0x7ffffed86e00780c */ /* 0x000fc60003f26070 */
[----:B------:R-:W-:Y:S04]  /*26630*/  STL.64 [R1+0x1cc8], R246 ;  /* 0x001cc8f601007387 */ /* 0x000fe80000100a00 */
[----:B------:R1:W-:Y:S04]  /*26640*/  STL.64 [R1+0x628], R112 ;  /* 0x0006287001007387 */ /* 0x0003e80000100a00 */
[----:B------:R-:W-:Y:S04]  /*26650*/  STL.64 [R1+0x620], R120 ;  /* 0x0006207801007387 */ /* 0x000fe80000100a00 */
[----:B------:R3:W-:Y:S01]  /*26660*/  STL.64 [R1+0x618], R108 ;  /* 0x0006186c01007387 */ /* 0x0007e20000100a00 */
[----:B-1----:R-:W-:-:S03]  /*26670*/  IMAD.WIDE R112, R4, 0x4, R102 ;  /* 0x0000000404707825 */ /* 0x002fc600078e0266 */
[----:B------:R4:W-:Y:S01]  /*26680*/  STL.64 [R1+0x610], R8 ;  /* 0x0006100801007387 */ /* 0x0009e20000100a00 */
[----:B------:R-:W-:-:S03]  /*26690*/  IADD3 R102, R124, -0xeb, RZ ;  /* 0xffffff157c667810 */ /* 0x000fc60007ffe0ff */
[----:B------:R1:W-:Y:S01]  /*266a0*/  STL.64 [R1+0x608], R104 ;  /* 0x0006086801007387 */ /* 0x0003e20000100a00 */
[----:B---3--:R-:W3:Y:S03]  /*266b0*/  LDC R108, c[0x0][0x230] ;  /* 0x00008c00ff6c7b82 */ /* 0x008ee60000000800 */
[----:B------:R1:W-:Y:S01]  /*266c0*/  LDGSTS.E [R245+-0xfff8], desc[UR4][R104.64], !P6 ;  /* 0xf000800068f57fae */ /* 0x0003e2000f121844 */
[----:B----4-:R-:W-:-:S03]  /*266d0*/  IMAD.WIDE R8, R4, 0x4, R98 ;  /* 0x0000000404087825 */ /* 0x010fc600078e0262 */
[----:B------:R-:W-:Y:S01]  /*266e0*/  LDGSTS.E [R245+-0xbff8], desc[UR4][R112.64], !P6 ;  /* 0xf400800070f57fae */ /* 0x000fe2000f121844 */
[----:B------:R-:W-:Y:S01]  /*266f0*/  ISETP.GE.U32.AND P6, PT, R106, 0x7ffffed7, PT ;  /* 0x7ffffed76a00780c */ /* 0x000fe20003fc6070 */
[----:B------:R-:W4:Y:S01]  /*26700*/  LDC R99, c[0x0][0x230] ;  /* 0x00008c00ff637b82 */ /* 0x000f220000000800 */
[----:B------:R-:W-:Y:S01]  /*26710*/  VIADD R98, R115, 0xffffff30 ;  /* 0xffffff3073627836 */ /* 0x000fe20000000000 */
[----:B------:R2:W-:Y:S01]  /*26720*/  LDGSTS.E [R245+-0xfff4], desc[UR4][R100.64], !P5 ;  /* 0xf000c00064f57fae */ /* 0x0005e2000e921844 */
[----:B-1----:R-:W-:-:S03]  /*26730*/  IMAD.WIDE R104, R4, 0x4, R94 ;  /* 0x0000000404687825 */ /* 0x002fc600078e025e */
[----:B------:R-:W-:Y:S01]  /*26740*/  STL.64 [R1+0x600], R112 ;  /* 0x0006007001007387 */ /* 0x000fe20000100a00 */
[----:B--2---:R-:W-:-:S03]  /*26750*/  VIADD R94, R116, 0xffffff14 ;  /* 0xffffff14745e7836 */ /* 0x004fc60000000000 */
[----:B------:R1:W-:Y:S01]  /*26760*/  LDGSTS.E [R245+-0xbff4], desc[UR4][R8.64], !P5 ;  /* 0xf400c00008f57fae */ /* 0x0003e2000e921844 */
[----:B------:R-:W-:-:S03]  /*26770*/  ISETP.GE.U32.AND P5, PT, R102, 0x7ffffed6, PT ;  /* 0x7ffffed66600780c */ /* 0x000fc60003fa6070 */
[----:B------:R2:W-:Y:S04]  /*26780*/  STL.64 [R1+0x5f8], R100 ;  /* 0x0005f86401007387 */ /* 0x0005e80000100a00 */
[----:B------:R-:W-:Y:S04]  /*26790*/  LDGSTS.E [R245+-0x8000], desc[UR4][R96.64], !P1 ;  /* 0xf800000060f57fae */ /* 0x000fe8000c921844 */
[----:B------:R-:W-:Y:S01]  /*267a0*/  LDGSTS.E [R245+-0x4000], desc[UR4][R104.64], !P1 ;  /* 0xfc00000068f57fae */ /* 0x000fe2000c921844 */
[----:B------:R-:W-:Y:S01]  /*267b0*/  ISETP.GE.U32.AND P1, PT, R94, 0x7ffffed5, PT ;  /* 0x7ffffed55e00780c */ /* 0x000fe20003f26070 */
[----:B------:R-:W-:Y:S01]  /*267c0*/  IMAD.WIDE R94, R4, 0x4, R86 ;  /* 0x00000004045e7825 */ /* 0x000fe200078e0256 */
[----:B--2---:R-:W2:Y:S01]  /*267d0*/  LDC R100, c[0x0][0x230] ;  /* 0x00008c00ff647b82 */ /* 0x004ea20000000800 */
[----:B------:R1:W-:Y:S02]  /*267e0*/  STL.64 [R1+0x5f0], R8 ;  /* 0x0005f00801007387 */ /* 0x0003e40000100a00 */
[----:B---3--:R-:W-:-:S02]  /*267f0*/  VIADD R86, R108, 0xffffff2e ;  /* 0xffffff2e6c567836 */ /* 0x008fc40000000000 */
[----:B------:R-:W-:Y:S04]  /*26800*/  STL.64 [R1+0x5e8], R96 ;  /* 0x0005e86001007387 */ /* 0x000fe80000100a00 */
[----:B------:R-:W-:Y:S01]  /*26810*/  STL.64 [R1+0x5e0], R104 ;  /* 0x0005e06801007387 */ /* 0x000fe20000100a00 */
[----:B-1----:R-:W-:-:S03]  /*26820*/  IMAD.WIDE R8, R4, 0x4, R90 ;  /* 0x0000000404087825 */ /* 0x002fc600078e025a */
[----:B------:R1:W-:Y:S01]  /*26830*/  STL.64 [R1+0x5d8], R92 ;  /* 0x0005d85c01007387 */ /* 0x0003e20000100a00 */
[----:B------:R-:W3:Y:S01]  /*26840*/  LDC R91, c[0x0][0x230] ;  /* 0x00008c00ff5b7b82 */ /* 0x000ee20000000800 */
[----:B------:R-:W-:Y:S02]  /*26850*/  VIADD R90, R107, 0xffffff2f ;  /* 0xffffff2f6b5a7836 */ /* 0x000fe40000000000 */
[----:B------:R1:W-:Y:S04]  /*26860*/  LDGSTS.E [R245+-0x7ffc], desc[UR4][R92.64], !P6 ;  /* 0xf80040005cf57fae */ /* 0x0003e8000f121844 */
[----:B------:R4:W-:Y:S04]  /*26870*/  STL.64 [R1+0x5d0], R8 ;  /* 0x0005d00801007387 */ /* 0x0009e80000100a00 */
[----:B------:R4:W-:Y:S01]  /*26880*/  LDGSTS.E [R245+-0x3ffc], desc[UR4][R8.64], !P6 ;  /* 0xfc00400008f57fae */ /* 0x0009e2000f121844 */
[----:B------:R-:W-:Y:S01]  /*26890*/  ISETP.GE.U32.AND P6, PT, R98, 0x7ffffef1, PT ;  /* 0x7ffffef16200780c */ /* 0x000fe20003fc6070 */
[----:B-1----:R-:W1:Y:S02]  /*268a0*/  LDC R92, c[0x0][0x230] ;  /* 0x00008c00ff5c7b82 */ /* 0x002e640000000800 */
[----:B------:R2:W-:Y:S04]  /*268b0*/  STL.64 [R1+0x5c8], R88 ;  /* 0x0005c85801007387 */ /* 0x0005e80000100a00 */
[----:B------:R2:W-:Y:S01]  /*268c0*/  LDGSTS.E [R245+-0x7ff8], desc[UR4][R88.64], !P5 ;  /* 0xf800800058f57fae */ /* 0x0005e2000e921844 */
[----:B----4-:R-:W-:-:S03]  /*268d0*/  IMAD.WIDE R8, R4, 0x4, R82 ;  /* 0x0000000404087825 */ /* 0x010fc600078e0252 */
[----:B------:R-:W-:Y:S01]  /*268e0*/  STL.64 [R1+0x5c0], R94 ;  /* 0x0005c05e01007387 */ /* 0x000fe20000100a00 */
[----:B------:R-:W4:Y:S01]  /*268f0*/  LDC R83, c[0x0][0x230] ;  /* 0x00008c00ff537b82 */ /* 0x000f220000000800 */
[----:B------:R-:W-:Y:S02]  /*26900*/  VIADD R82, R99, 0xffffff2d ;  /* 0xffffff2d63527836 */ /* 0x000fe40000000000 */
[----:B------:R-:W-:Y:S01]  /*26910*/  LDGSTS.E [R245+-0x3ff8], desc[UR4][R94.64], !P5 ;  /* 0xfc0080005ef57fae */ /* 0x000fe2000e921844 */
[----:B------:R-:W-:-:S03]  /*26920*/  ISETP.GE.U32.AND P5, PT, R90, 0x7ffffef0, PT ;  /* 0x7ffffef05a00780c */ /* 0x000fc60003fa6070 */
[----:B------:R3:W-:Y:S01]  /*26930*/  STL.64 [R1+0x5b8], R84 ;  /* 0x0005b85401007387 */ /* 0x0007e20000100a00 */
[----:B--2---:R-:W-:-:S03]  /*26940*/  IMAD.WIDE R88, R4, 0x4, R78 ;  /* 0x0000000404587825 */ /* 0x004fc600078e024e */
        /* <DEDUP_REMOVED lines=11> */
[----:B------:R-:W-:Y:S01]  /*26a00*/  IADD3 R74, R91, -0xee, RZ ;  /* 0xffffff125b4a7810 */ /* 0x000fe20007ffe0ff */
[----:B------:R-:W3:Y:S02]  /*26a10*/  LDC R75, c[0x0][0x230] ;  /* 0x00008c00ff4b7b82 */ /* 0x000ee40000000800 */
        /* <DEDUP_REMOVED lines=8> */
[----:B------:R1:W-:Y:S01]  /*26aa0*/  LDGSTS.E [R244+-0xfff8], desc[UR4][R72.64], !P0 ;  /* 0xf000800048f47fae */ /* 0x0003e2000c121844 */
[----:B------:R-:W-:Y:S01]  /*26ab0*/  IMAD.WIDE R40, R4, 0x4, R40 ;  /* 0x0000000404287825 */ /* 0x000fe200078e0228 */
[----:B--2---:R-:W2:Y:S02]  /*26ac0*/  LDC R76, c[0x0][0x230] ;  /* 0x00008c00ff4c7b82 */ /* 0x004ea40000000800 */
[----:B------:R-:W-:Y:S01]  /*26ad0*/  LDGSTS.E [R244+-0xbff8], desc[UR4][R80.64], !P0 ;  /* 0xf400800050f47fae */ /* 0x000fe2000c121844 */
[----:B------:R-:W-:Y:S01]  /*26ae0*/  ISETP.GE.U32.AND P0, PT, R74, 0x7ffffed3, PT ;  /* 0x7ffffed34a00780c */ /* 0x000fe20003f06070 */
[----:B----4-:R-:W-:Y:S02]  /*26af0*/  IMAD.WIDE R8, R4, 0x4, R66 ;  /* 0x0000000404087825 */ /* 0x010fe400078e0242 */
[----:B------:R1:W-:Y:S02]  /*26b00*/  STL.64 [R1+0x588], R72 ;  /* 0x0005884801007387 */ /* 0x0003e40000100a00 */
[----:B------:R-:W4:Y:S01]  /*26b10*/  LDC R67, c[0x0][0x230] ;  /* 0x00008c00ff437b82 */ /* 0x000f220000000800 */
[----:B------:R-:W-:Y:S01]  /*26b20*/  VIADD R66, R83, 0xffffff2c ;  /* 0xffffff2c53427836 */ /* 0x000fe20000000000 */
[----:B------:R2:W-:Y:S04]  /*26b30*/  LDGSTS.E [R244+-0xfff4], desc[UR4][R68.64], !P6 ;  /* 0xf000c00044f47fae */ /* 0x0005e8000f121844 */
[----:B------:R2:W-:Y:S01]  /*26b40*/  LDGSTS.E [R244+-0xbff4], desc[UR4][R8.64], !P6 ;  /* 0xf400c00008f47fae */ /* 0x0005e2000f121844 */
[----:B------:R-:W-:Y:S01]  /*26b50*/  ISETP.GE.U32.AND P6, PT, R70, 0x7ffffed2, PT ;  /* 0x7ffffed24600780c */ /* 0x000fe20003fc6070 */
[----:B-1----:R-:W-:-:S02]  /*26b60*/  IMAD.WIDE R72, R4, 0x4, R62 ;  /* 0x0000000404487825 */ /* 0x002fc400078e023e */
[----:B------:R-:W-:Y:S02]  /*26b70*/  LDGSTS.E [R244+-0x8000], desc[UR4][R64.64], !P3 ;  /* 0xf800000040f47fae */ /* 0x000fe4000d921844 */
[----:B---3--:R-:W-:Y:S02]  /*26b80*/  VIADD R62, R84, 0xffffff10 ;  /* 0xffffff10543e7836 */ /* 0x008fe40000000000 */
[----:B------:R-:W-:Y:S04]  /*26b90*/  STL.64 [R1+0x580], R80 ;  /* 0x0005805001007387 */ /* 0x000fe80000100a00 */
[----:B------:R-:W-:Y:S01]  /*26ba0*/  LDGSTS.E [R244+-0x4000], desc[UR4][R72.64], !P3 ;  /* 0xfc00000048f47fae */ /* 0x000fe2000d921844 */
[----:B------:R-:W-:Y:S01]  /*26bb0*/  ISETP.GE.U32.AND P3, PT, R62, 0x7ffffed1, PT ;  /* 0x7ffffed13e00780c */ /* 0x000fe20003f66070 */
[----:B------:R-:W-:-:S02]  /*26bc0*/  IMAD.WIDE R62, R4, 0x4, R54 ;  /* 0x00000004043e7825 */ /* 0x000fc400078e0236 */
[----:B------:R1:W-:Y:S02]  /*26bd0*/  STL.64 [R1+0x578], R68 ;  /* 0x0005784401007387 */ /* 0x0003e40000100a00 */
[----:B------:R-:W-:Y:S02]  /*26be0*/  IMAD.WIDE R36, R4, 0x4, R36 ;  /* 0x0000000404247825 */ /* 0x000fe400078e0224 */
[----:B------:R3:W-:Y:S02]  /*26bf0*/  STL.64 [R1+0x570], R8 ;  /* 0x0005700801007387 */ /* 0x0007e40000100a00 */
[----:B--2---:R-:W-:Y:S02]  /*26c00*/  VIADD R54, R76, 0xffffff2a ;  /* 0xffffff2a4c367836 */ /* 0x004fe40000000000 */
[----:B------:R-:W-:Y:S04]  /*26c10*/  STL.64 [R1+0x568], R64 ;  /* 0x0005684001007387 */ /* 0x000fe80000100a00 */
[----:B------:R-:W-:Y:S01]  /*26c20*/  STL.64 [R1+0x560], R72 ;  /* 0x0005604801007387 */ /* 0x000fe20000100a00 */
[----:B-1----:R-:W1:Y:S01]  /*26c30*/  LDC R68, c[0x0][0x230] ;  /* 0x00008c00ff447b82 */ /* 0x002e620000000800 */
[----:B---3--:R-:W-:-:S02]  /*26c40*/  IMAD.WIDE R8, R4, 0x4, R58 ;  /* 0x0000000404087825 */ /* 0x008fc400078e023a */
[----:B------:R2:W-:Y:S02]  /*26c50*/  STL.64 [R1+0x558], R60 ;  /* 0x0005583c01007387 */ /* 0x0005e40000100a00 */
[----:B------:R-:W-:Y:S02]  /*26c60*/  VIADD R58, R75, 0xffffff2b ;  /* 0xffffff2b4b3a7836 */ /* 0x000fe40000000000 */
[----:B------:R2:W-:Y:S01]  /*26c70*/  LDGSTS.E [R244+-0x7ffc], desc[UR4][R60.64], !P0 ;  /* 0xf80040003cf47fae */ /* 0x0005e2000c121844 */
[----:B------:R-:W3:Y:S03]  /*26c80*/  LDC R59, c[0x0][0x230] ;  /* 0x00008c00ff3b7b82 */ /* 0x000ee60000000800 */
[----:B------:R4:W-:Y:S04]  /*26c90*/  STL.64 [R1+0x550], R8 ;  /* 0x0005500801007387 */ /* 0x0009e80000100a00 */
[----:B------:R4:W-:Y:S01]  /*26ca0*/  LDGSTS.E [R244+-0x3ffc], desc[UR4][R8.64], !P0 ;  /* 0xfc00400008f47fae */ /* 0x0009e2000c121844 */
[----:B------:R-:W-:-:S03]  /*26cb0*/  ISETP.GE.U32.AND P0, PT, R66, 0x7ffffeed, PT ;  /* 0x7ffffeed4200780c */ /* 0x000fc60003f06070 */
[----:B------:R4:W-:Y:S01]  /*26cc0*/  STL.64 [R1+0x548], R56 ;  /* 0x0005483801007387 */ /* 0x0009e20000100a00 */
[----:B--2---:R-:W2:Y:S03]  /*26cd0*/  LDC R60, c[0x0][0x230] ;  /* 0x00008c00ff3c7b82 */ /* 0x004ea60000000800 */
[----:B------:R4:W-:Y:S02]  /*26ce0*/  LDGSTS.E [R244+-0x7ff8], desc[UR4][R56.64], !P6 ;  /* 0xf800800038f47fae */ /* 0x0009e4000f121844 */
[----:B----4-:R-:W-:Y:S02]  /*26cf0*/  IMAD.WIDE R8, R4, 0x4, R50 ;  /* 0x0000000404087825 */ /* 0x010fe400078e0232 */
[----:B------:R-:W-:Y:S01]  /*26d00*/  STL.64 [R1+0x540], R62 ;  /* 0x0005403e01007387 */ /* 0x000fe20000100a00 */
[----:B------:R-:W4:Y:S01]  /*26d10*/  LDC R51, c[0x0][0x230] ;  /* 0x00008c00ff337b82 */ /* 0x000f220000000800 */
[----:B------:R-:W-:-:S02]  /*26d20*/  VIADD R50, R67, 0xffffff29 ;  /* 0xffffff2943327836 */ /* 0x000fc40000000000 */
[----:B------:R-:W-:Y:S01]  /*26d30*/  LDGSTS.E [R244+-0x3ff8], desc[UR4][R62.64], !P6 ;  /* 0xfc0080003ef47fae */ /* 0x000fe2000f121844 */
[----:B------:R-:W-:Y:S01]  /*26d40*/  ISETP.GE.U32.AND P6, PT, R58, 0x7ffffeec, PT ;  /* 0x7ffffeec3a00780c */ /* 0x000fe20003fc6070 */
[----:B------:R-:W-:Y:S02]  /*26d50*/  IMAD.WIDE R56, R4, 0x4, R46 ;  /* 0x0000000404387825 */ /* 0x000fe400078e022e */
[----:B------:R3:W-:Y:S01]  /*26d60*/  STL.64 [R1+0x538], R52 ;  /* 0x0005383401007387 */ /* 0x0007e20000100a00 */
[----:B-1----:R-:W-:-:S03]  /*26d70*/  IADD3 R46, R68, -0xf1, RZ ;  /* 0xffffff0f442e7810 */ /* 0x002fc60007ffe0ff */
[----:B------:R1:W-:Y:S04]  /*26d80*/  STL.64 [R1+0x530], R8 ;  /* 0x0005300801007387 */ /* 0x0003e80000100a00 */
[----:B------:R3:W-:Y:S04]  /*26d90*/  LDGSTS.E [R244+-0x7ff4], desc[UR4][R52.64], !P3 ;  /* 0xf800c00034f47fae */ /* 0x0007e8000d921844 */
[----:B------:R1:W-:Y:S01]  /*26da0*/  LDGSTS.E [R244+-0x3ff4], desc[UR4][R8.64], !P3 ;  /* 0xfc00c00008f47fae */ /* 0x0003e2000d921844 */
[----:B------:R-:W-:-:S03]  /*26db0*/  ISETP.GE.U32.AND P3, PT, R54, 0x7ffffeeb, PT ;  /* 0x7ffffeeb3600780c */ /* 0x000fc60003f66070 */
[----:B------:R-:W-:Y:S04]  /*26dc0*/  STL.64 [R1+0x1cd0], R244 ;  /* 0x001cd0f401007387 */ /* 0x000fe80000100a00 */
[----:B------:R2:W-:Y:S01]  /*26dd0*/  STL.64 [R1+0x528], R48 ;  /* 0x0005283001007387 */ /* 0x0005e20000100a00 */
[----:B---3--:R-:W3:Y:S01]  /*26de0*/  LDC R52, c[0x0][0x230] ;  /* 0x00008c00ff347b82 */ /* 0x008ee20000000800 */
[C---:B-1----:R-:W-:Y:S02]  /*26df0*/  IMAD.WIDE R8, R4.reuse, 0x4, R42 ;  /* 0x0000000404087825 */ /* 0x042fe400078e022a */
[----:B------:R-:W-:Y:S04]  /*26e00*/  STL.64 [R1+0x520], R56 ;  /* 0x0005203801007387 */ /* 0x000fe80000100a00 */
[----:B------:R-:W4:Y:S01]  /*26e10*/  LDL.LU.64 R176, [R1+0x290] ;  /* 0x0002900001b07983 */ /* 0x000f220000300a00 */
[----:B------:R-:W1:Y:S03]  /*26e20*/  LDC R43, c[0x0][0x230] ;  /* 0x00008c00ff2b7b82 */ /* 0x000e660000000800 */
[----:B------:R2:W-:Y:S04]  /*26e30*/  STL.64 [R1+0x518], R44 ;  /* 0x0005182c01007387 */ /* 0x0005e80000100a00 */
[----:B------:R2:W-:Y:S04]  /*26e40*/  STL.64 [R1+0x510], R8 ;  /* 0x0005100801007387 */ /* 0x0005e80000100a00 */
[----:B------:R-:W3:Y:S04]  /*26e50*/  LDL.LU.64 R250, [R1+0x298] ;  /* 0x0002980001fa7983 */ /* 0x000ee80000300a00 */
[----:B------:R2:W-:Y:S04]  /*26e60*/  LDGSTS.E [R6+-0x10000], desc[UR4][R48.64], !P5 ;  /* 0xf000000030067fae */ /* 0x0005e8000e921844 */
[----:B------:R-:W-:Y:S04]  /*26e70*/  LDGSTS.E [R6+-0xc000], desc[UR4][R56.64], !P5 ;  /* 0xf400000038067fae */ /* 0x000fe8000e921844 */
[----:B------:R2:W-:Y:S02]  /*26e80*/  LDGSTS.E [R6+-0xfffc], desc[UR4][R44.64], !P1 ;  /* 0xf00040002c067fae */ /* 0x0005e4000c921844 */
[----:B--2---:R-:W-:-:S02]  /*26e90*/  IMAD.WIDE R48, R4, 0x4, R38 ;  /* 0x0000000404307825 */ /* 0x004fc400078e0226 */
[----:B------:R2:W-:Y:S04]  /*26ea0*/  LDGSTS.E [R6+-0xbffc], desc[UR4][R8.64], !P1 ;  /* 0xf400400008067fae */ /* 0x0005e8000c921844 */
[----:B------:R-:W3:Y:S01]  /*26eb0*/  LDL.LU.64 R226, [R1+0x2a0] ;  /* 0x0002a00001e27983 */ /* 0x000ee20000300a00 */
[----:B------:R-:W-:Y:S01]  /*26ec0*/  ISETP.GE.U32.AND P1, PT, R46, 0x7ffffed0, PT ;  /* 0x7ffffed02e00780c */ /* 0x000fe20003f26070 */
[----:B------:R-:W1:Y:S02]  /*26ed0*/  LDC R44, c[0x0][0x230] ;  /* 0x00008c00ff2c7b82 */ /* 0x000e640000000800 */
[----:B------:R-:W3:Y:S01]  /*26ee0*/  LDL.LU.64 R166, [R1+0x2a8] ;  /* 0x0002a80001a67983 */ /* 0x000ee20000300a00 */
[----:B--2---:R-:W-:-:S03]  /*26ef0*/  IMAD.WIDE R8, R4, 0x4, R34 ;  /* 0x0000000404087825 */ /* 0x004fc600078e0222 */
[----:B------:R2:W-:Y:S01]  /*26f00*/  STL.64 [R1+0x508], R40 ;  /* 0x0005082801007387 */ /* 0x0005e20000100a00 */
[----:B------:R-:W-:-:S03]  /*26f10*/  VIADD R42, R59, 0xffffff0e ;  /* 0xffffff0e3b2a7836 */ /* 0x000fc60000000000 */
[----:B------:R-:W-:Y:S01]  /*26f20*/  STL.64 [R1+0x500], R48 ;  /* 0x0005003001007387 */ /* 0x000fe20000100a00 */
[----:B------:R-:W-:Y:S01]  /*26f30*/  VIADD R38, R60, 0xffffff0d ;  /* 0xffffff0d3c267836 */ /* 0x000fe20000000000 */
[----:B------:R-:W-:Y:S01]  /*26f40*/  ISETP.GE.U32.AND P5, PT, R50, 0x7ffffeea, PT ;  /* 0x7ffffeea3200780c */ /* 0x000fe20003fa6070 */
[----:B------:R-:W1:Y:S01]  /*26f50*/  LDC R35, c[0x0][0x230] ;  /* 0x00008c00ff237b82 */ /* 0x000e620000000800 */
[----:B------:R2:W-:Y:S04]  /*26f60*/  LDGSTS.E [R6+-0xfff8], desc[UR4][R40.64], !P4 ;  /* 0xf000800028067fae */ /* 0x0005e8000e121844 */
[----:B------:R-:W3:Y:S04]  /*26f70*/  LDL.LU.64 R168, [R1+0x2b0] ;  /* 0x0002b00001a87983 */ /* 0x000ee80000300a00 */
[----:B------:R-:W-:Y:S04]  /*26f80*/  LDGSTS.E [R6+-0xbff8], desc[UR4][R48.64], !P4 ;  /* 0xf400800030067fae */ /* 0x000fe8000e121844 */
[----:B------:R-:W-:Y:S01]  /*26f90*/  STL.64 [R1+0x4f8], R36 ;  /* 0x0004f82401007387 */ /* 0x000fe20000100a00 */
[----:B--2---:R-:W-:-:S03]  /*26fa0*/  IMAD.WIDE R40, R4, 0x4, R32 ;  /* 0x0000000404287825 */ /* 0x004fc600078e0220 */
[----:B------:R-:W-:Y:S04]  /*26fb0*/  LDGSTS.E [R6+-0xfff4], desc[UR4][R36.64], !P0 ;  /* 0xf000c00024067fae */ /* 0x000fe8000c121844 */
[----:B------:R2:W-:Y:S04]  /*26fc0*/  STL.64 [R1+0x4f0], R8 ;  /* 0x0004f00801007387 */ /* 0x0005e80000100a00 */
[----:B------:R2:W-:Y:S04]  /*26fd0*/  LDGSTS.E [R6+-0xbff4], desc[UR4][R8.64], !P0 ;  /* 0xf400c00008067fae */ /* 0x0005e8000c121844 */
[----:B------:R-:W3:Y:S04]  /*26fe0*/  LDL.LU.64 R224, [R1+0x2b8] ;  /* 0x0002b80001e07983 */ /* 0x000ee80000300a00 */
[----:B------:R-:W-:Y:S01]  /*26ff0*/  STL.64 [R1+0x4e8], R40 ;  /* 0x0004e82801007387 */ /* 0x000fe20000100a00 */
[----:B--2---:R-:W-:-:S03]  /*27000*/  IMAD.WIDE R8, R4, 0x4, R30 ;  /* 0x0000000404087825 */ /* 0x004fc600078e021e */
[----:B------:R-:W-:Y:S04]  /*27010*/  LDGSTS.E [R6+-0x8000], desc[UR4][R40.64], !P1 ;  /* 0xf800000028067fae */ /* 0x000fe8000c921844 */
[----:B------:R2:W-:Y:S04]  /*27020*/  STL.64 [R1+0x430], R8 ;  /* 0x0004300801007387 */ /* 0x0005e80000100a00 */
[----:B------:R-:W2:Y:S04]  /*27030*/  LDL.LU.64 R174, [R1+0x2c0] ;  /* 0x0002c00001ae7983 */ /* 0x000ea80000300a00 */
[----:B------:R-:W-:Y:S01]  /*27040*/  LDGSTS.E [R6+-0x4000], desc[UR4][R8.64], !P1 ;  /* 0xfc00000008067fae */ /* 0x000fe2000c921844 */
[----:B----4-:R-:W-:-:S05]  /*27050*/  IMAD.WIDE R36, R4, 0x4, R176 ;  /* 0x0000000404247825 */ /* 0x010fca00078e02b0 */
[----:B------:R4:W-:Y:S04]  /*27060*/  STL.64 [R1+0x428], R36 ;  /* 0x0004282401007387 */ /* 0x0009e80000100a00 */
[----:B------:R-:W4:Y:S01]  /*27070*/  LDL.LU.64 R176, [R1+0xdc8] ;  /* 0x000dc80001b07983 */ /* 0x000f220000300a00 */
[----:B---3--:R-:W-:-:S05]  /*27080*/  IMAD.WIDE R32, R4, 0x4, R250 ;  /* 0x0000000404207825 */ /* 0x008fca00078e02fa */
[----:B------:R3:W-:Y:S04]  /*27090*/  STL.64 [R1+0x420], R32 ;  /* 0x0004202001007387 */ /* 0x0007e80000100a00 */
[----:B--2---:R-:W2:Y:S04]  /*270a0*/  LDL.LU.64 R8, [R1+0xdc0] ;  /* 0x000dc00001087983 */ /* 0x004ea80000300a00 */
[----:B------:R-:W2:Y:S01]  /*270b0*/  LDL.LU.64 R250, [R1+0xdb8] ;  /* 0x000db80001fa7983 */ /* 0x000ea20000300a00 */
[----:B------:R-:W-:Y:S01]  /*270c0*/  VIADD R30, R52, 0xffffff0c ;  /* 0xffffff0c341e7836 */ /* 0x000fe20000000000 */
[----:B------:R-:W-:-:S02]  /*270d0*/  ISETP.GE.U32.AND P4, PT, R42, 0x7ffffecf, PT ;  /* 0x7ffffecf2a00780c */ /* 0x000fc40003f86070 */
[----:B------:R-:W-:Y:S02]  /*270e0*/  ISETP.GE.U32.AND P0, PT, R38, 0x7ffffece, PT ;  /* 0x7ffffece2600780c */ /* 0x000fe40003f06070 */
[----:B------:R-:W-:Y:S01]  /*270f0*/  ISETP.GE.U32.AND P1, PT, R30, 0x7ffffecd, PT ;  /* 0x7ffffecd1e00780c */ /* 0x000fe20003f26070 */
[C---:B------:R-:W-:Y:S01]  /*27100*/  IMAD.WIDE R48, R4.reuse, 0x4, R226 ;  /* 0x0000000404307825 */ /* 0x040fe200078e02e2 */
[----:B------:R-:W2:Y:S03]  /*27110*/  LDC R38, c[0x0][0x230] ;  /* 0x00008c00ff267b82 */ /* 0x000ea60000000800 */
[C---:B------:R-:W-:Y:S01]  /*27120*/  IMAD.WIDE R46, R4.reuse, 0x4, R166 ;  /* 0x00000004042e7825 */ /* 0x040fe200078e02a6 */
[----:B------:R-:W-:Y:S03]  /*27130*/  STL.64 [R1+0x418], R48 ;  /* 0x0004183001007387 */ /* 0x000fe60000100a00 */
[----:B-1----:R-:W-:Y:S01]  /*27140*/  VIADD R31, R43, 0xffffff27 ;  /* 0xffffff272b1f7836 */ /* 0x002fe20000000000 */
[----:B------:R-:W-:Y:S04]  /*27150*/  STL.64 [R1+0x410], R46 ;  /* 0x0004102e01007387 */ /* 0x000fe80000100a00 */
[----:B------:R-:W2:Y:S04]  /*27160*/  LDL.LU.64 R226, [R1+0xdb0] ;  /* 0x000db00001e27983 */ /* 0x000ea80000300a00 */
[----:B------:R4:W-:Y:S01]  /*27170*/  LDGSTS.E [R6+-0x7ffc], desc[UR4][R36.64], !P4 ;  /* 0xf800400024067fae */ /* 0x0009e2000e121844 */
[----:B------:R-:W-:-:S03]  /*27180*/  IMAD.WIDE R42, R4, 0x4, R168 ;  /* 0x00000004042a7825 */ /* 0x000fc600078e02a8 */
[----:B------:R3:W-:Y:S04]  /*27190*/  LDGSTS.E [R6+-0x3ffc], desc[UR4][R32.64], !P4 ;  /* 0xfc00400020067fae */ /* 0x0007e8000e121844 */
[----:B------:R1:W-:Y:S01]  /*271a0*/  STL.64 [R1+0x408], R42 ;  /* 0x0004082a01007387 */ /* 0x0003e20000100a00 */
[----:B------:R-:W-:Y:S02]  /*271b0*/  VIADD R30, R44, 0xffffff26 ;  /* 0xffffff262c1e7836 */ /* 0x000fe40000000000 */
[----:B------:R-:W-:Y:S01]  /*271c0*/  VIADD R34, R51, 0xffffff28 ;  /* 0xffffff2833227836 */ /* 0x000fe20000000000 */
[----:B------:R-:W2:Y:S01]  /*271d0*/  LDL.LU.64 R166, [R1+0xda8] ;  /* 0x000da80001a67983 */ /* 0x000ea20000300a00 */
[----:B----4-:R-:W4:Y:S03]  /*271e0*/  LDC R36, c[0x0][0x230] ;  /* 0x00008c00ff247b82 */ /* 0x010f260000000800 */
[----:B------:R-:W-:Y:S04]  /*271f0*/  LDGSTS.E [R6+-0x7ff8], desc[UR4][R48.64], !P0 ;  /* 0xf800800030067fae */ /* 0x000fe8000c121844 */
[----:B------:R-:W-:Y:S01]  /*27200*/  LDGSTS.E [R6+-0x3ff8], desc[UR4][R46.64], !P0 ;  /* 0xfc0080002e067fae */ /* 0x000fe2000c121844 */
[----:B---3--:R-:W3:Y:S03]  /*27210*/  LDC R32, c[0x0][0x230] ;  /* 0x00008c00ff207b82 */ /* 0x008ee60000000800 */
[----:B------:R1:W-:Y:S01]  /*27220*/  LDGSTS.E [R6+-0x7ff4], desc[UR4][R42.64], !P1 ;  /* 0xf800c0002a067fae */ /* 0x0003e2000c921844 */
[----:B------:R-:W-:-:S04]  /*27230*/  IMAD.WIDE R40, R4, 0x4, R224 ;  /* 0x0000000404287825 */ /* 0x000fc800078e02e0 */
[----:B------:R-:W3:Y:S01]  /*27240*/  LDC R37, c[0x0][0x230] ;  /* 0x00008c00ff257b82 */ /* 0x000ee20000000800 */
[----:B------:R2:W-:Y:S04]  /*27250*/  STL.64 [R1+0x400], R40 ;  /* 0x0004002801007387 */ /* 0x0005e80000100a00 */
[----:B------:R-:W3:Y:S03]  /*27260*/  LDL.LU.64 R168, [R1+0xda0] ;  /* 0x000da00001a87983 */ /* 0x000ee60000300a00 */
[----:B------:R-:W4:Y:S01]  /*27270*/  LDC R33, c[0x0][0x230] ;  /* 0x00008c00ff217b82 */ /* 0x000f220000000800 */
[----:B------:R-:W4:Y:S01]  /*27280*/  LDL.LU.64 R224, [R1+0xd98] ;  /* 0x000d980001e07983 */ /* 0x000f220000300a00 */
[----:B------:R-:W-:-:S03]  /*27290*/  IMAD.WIDE R44, R4, 0x4, R174 ;  /* 0x00000004042c7825 */ /* 0x000fc600078e02ae */
[----:B------:R2:W-:Y:S04]  /*272a0*/  LDGSTS.E [R6+-0x3ff4], desc[UR4][R40.64], !P1 ;  /* 0xfc00c00028067fae */ /* 0x0005e8000c921844 */
[----:B------:R2:W-:Y:S04]  /*272b0*/  STL.64 [R1+0x1cd8], R6 ;  /* 0x001cd80601007387 */ /* 0x0005e80000100a00 */
[----:B------:R-:W-:Y:S04]  /*272c0*/  STL.64 [R1+0x4e0], R44 ;  /* 0x0004e02c01007387 */ /* 0x000fe80000100a00 */
[----:B------:R-:W-:Y:S01]  /*272d0*/  LDGSTS.E [R5+-0x10000], desc[UR4][R44.64], !P6 ;  /* 0xf00000002c057fae */ /* 0x000fe2000f121844 */
[----:B-1----:R-:W-:-:S05]  /*272e0*/  IMAD.WIDE R42, R4, 0x4, R176 ;  /* 0x00000004042a7825 */ /* 0x002fca00078e02b0 */
[----:B------:R1:W-:Y:S01]  /*272f0*/  STL.64 [R1+0x4d8], R42 ;  /* 0x0004d82a01007387 */ /* 0x0003e20000100a00 */
[----:B--2---:R-:W-:-:S03]  /*27300*/  IMAD.WIDE R40, R4, 0x4, R8 ;  /* 0x0000000404287825 */ /* 0x004fc600078e0208 */
[----:B------:R1:W-:Y:S01]  /*27310*/  LDGSTS.E [R5+-0xc000], desc[UR4][R42.64], !P6 ;  /* 0xf40000002a057fae */ /* 0x0003e2000f121844 */
[----:B------:R-:W-:-:S03]  /*27320*/  IMAD.WIDE R6, R4, 0x4, R250 ;  /* 0x0000000404067825 */ /* 0x000fc600078e02fa */
[----:B------:R-:W2:Y:S04]  /*27330*/  LDL.LU.64 R8, [R1+0x340] ;  /* 0x0003400001087983 */ /* 0x000ea80000300a00 */
[----:B------:R-:W2:Y:S04]  /*27340*/  LDL.LU.64 R174, [R1+0x338] ;  /* 0x0003380001ae7983 */ /* 0x000ea80000300a00 */
[----:B------:R1:W-:Y:S04]  /*27350*/  STL.64 [R1+0x4d0], R40 ;  /* 0x0004d02801007387 */ /* 0x0003e80000100a00 */
[----:B------:R4:W-:Y:S04]  /*27360*/  STL.64 [R1+0x4c8], R6 ;  /* 0x0004c80601007387 */ /* 0x0009e80000100a00 */
[----:B------:R-:W2:Y:S04]  /*27370*/  LDL.LU.64 R176, [R1+0x330] ;  /* 0x0003300001b07983 */ /* 0x000ea80000300a00 */
[----:B------:R-:W2:Y:S01]  /*27380*/  LDL.LU.64 R250, [R1+0x328] ;  /* 0x0003280001fa7983 */ /* 0x000ea20000300a00 */
[----:B-1----:R-:W-:Y:S01]  /*27390*/  IMAD.WIDE R42, R4, 0x4, R226 ;  /* 0x00000004042a7825 */ /* 0x002fe200078e02e2 */
[----:B------:R-:W-:-:S02]  /*273a0*/  ISETP.GE.U32.AND P1, PT, R30, 0x7ffffee7, PT ;  /* 0x7ffffee71e00780c */ /* 0x000fc40003f26070 */
[----:B------:R1:W-:Y:S01]  /*273b0*/  LDGSTS.E [R5+-0xfffc], desc[UR4][R40.64], !P3 ;  /* 0xf000400028057fae */ /* 0x0003e2000d921844 */
[----:B------:R-:W-:Y:S01]  /*273c0*/  ISETP.GE.U32.AND P4, PT, R34, 0x7ffffee9, PT ;  /* 0x7ffffee92200780c */ /* 0x000fe20003f86070 */
[----:B------:R-:W-:Y:S01]  /*273d0*/  VIADD R30, R38, 0xffffff0b ;  /* 0xffffff0b261e7836 */ /* 0x000fe20000000000 */
[----:B------:R-:W2:Y:S01]  /*273e0*/  LDC R34, c[0x0][0x230] ;  /* 0x00008c00ff227b82 */ /* 0x000ea20000000800 */
[----:B------:R4:W-:Y:S04]  /*273f0*/  LDGSTS.E [R5+-0xbffc], desc[UR4][R6.64], !P3 ;  /* 0xf400400006057fae */ /* 0x0009e8000d921844 */
[----:B------:R-:W-:Y:S01]  /*27400*/  STL.64 [R1+0x4c0], R42 ;  /* 0x0004c02a01007387 */ /* 0x000fe20000100a00 */
[----:B-1----:R-:W-:Y:S01]  /*27410*/  IMAD.WIDE R40, R4, 0x4, R166 ;  /* 0x0000000404287825 */ /* 0x002fe200078e02a6 */
[----:B------:R-:W-:-:S02]  /*27420*/  ISETP.GE.U32.AND P3, PT, R30, 0x7ffffecc, PT ;  /* 0x7ffffecc1e00780c */ /* 0x000fc40003f66070 */
[----:B------:R-:W-:Y:S04]  /*27430*/  LDGSTS.E [R5+-0xfff8], desc[UR4][R42.64], !P5 ;  /* 0xf00080002a057fae */ /* 0x000fe8000e921844 */
[----:B------:R1:W-:Y:S04]  /*27440*/  STL.64 [R1+0x4b8], R40 ;  /* 0x0004b82801007387 */ /* 0x0003e80000100a00 */
[----:B------:R-:W2:Y:S04]  /*27450*/  LDL.LU.64 R226, [R1+0x320] ;  /* 0x0003200001e27983 */ /* 0x000ea80000300a00 */
[----:B------:R-:W2:Y:S04]  /*27460*/  LDL.LU.64 R166, [R1+0x318] ;  /* 0x0003180001a67983 */ /* 0x000ea80000300a00 */
[----:B------:R1:W-:Y:S01]  /*27470*/  LDGSTS.E [R5+-0xbff8], desc[UR4][R40.64], !P5 ;  /* 0xf400800028057fae */ /* 0x0003e2000e921844 */
[----:B---3--:R-:W-:-:S04]  /*27480*/  IMAD.WIDE R38, R4, 0x4, R168 ;  /* 0x0000000404267825 */ /* 0x008fc800078e02a8 */
[C---:B----4-:R-:W-:Y:S01]  /*27490*/  IMAD.WIDE R6, R4.reuse, 0x4, R224 ;  /* 0x0000000404067825 */ /* 0x050fe200078e02e0 */
[----:B------:R3:W-:Y:S04]  /*274a0*/  STL.64 [R1+0x4b0], R38 ;  /* 0x0004b02601007387 */ /* 0x0007e80000100a00 */
[----:B------:R4:W-:Y:S04]  /*274b0*/  STL.64 [R1+0x4a8], R6 ;  /* 0x0004a80601007387 */ /* 0x0009e80000100a00 */
[----:B------:R-:W4:Y:S04]  /*274c0*/  LDL.LU.64 R168, [R1+0x310] ;  /* 0x0003100001a87983 */ /* 0x000f280000300a00 */
[----:B------:R-:W4:Y:S04]  /*274d0*/  LDL.LU.64 R224, [R1+0x308] ;  /* 0x0003080001e07983 */ /* 0x000f280000300a00 */
[----:B------:R3:W-:Y:S04]  /*274e0*/  LDGSTS.E [R5+-0xfff4], desc[UR4][R38.64], !P4 ;  /* 0xf000c00026057fae */ /* 0x0007e8000e121844 */
[----:B------:R4:W-:Y:S01]  /*274f0*/  LDGSTS.E [R5+-0xbff4], desc[UR4][R6.64], !P4 ;  /* 0xf400c00006057fae */ /* 0x0009e2000e121844 */
[----:B--2---:R-:W-:-:S04]  /*27500*/  IMAD.WIDE R8, R4, 0x4, R8 ;  /* 0x0000000404087825 */ /* 0x004fc800078e0208 */
[C---:B-1----:R-:W-:Y:S01]  /*27510*/  IMAD.WIDE R40, R4.reuse, 0x4, R174 ;  /* 0x0000000404287825 */ /* 0x042fe200078e02ae */
[----:B------:R1:W-:Y:S04]  /*27520*/  STL.64 [R1+0x3f8], R8 ;  /* 0x0003f80801007387 */ /* 0x0003e80000100a00 */
[----:B------:R2:W-:Y:S04]  /*27530*/  STL.64 [R1+0x3f0], R40 ;  /* 0x0003f02801007387 */ /* 0x0005e80000100a00 */
[----:B------:R-:W2:Y:S01]  /*27540*/  LDL.LU.64 R174, [R1+0xd90] ;  /* 0x000d900001ae7983 */ /* 0x000ea20000300a00 */
[----:B---3--:R-:W-:-:S03]  /*27550*/  IMAD.WIDE R38, R4, 0x4, R176 ;  /* 0x0000000404267825 */ /* 0x008fc600078e02b0 */
[----:B------:R-:W-:Y:S01]  /*27560*/  LDGSTS.E [R5+-0x8000], desc[UR4][R8.64], !P3 ;  /* 0xf800000008057fae */ /* 0x000fe2000d921844 */
[----:B----4-:R-:W-:-:S03]  /*27570*/  IMAD.WIDE R6, R4, 0x4, R250 ;  /* 0x0000000404067825 */ /* 0x010fc600078e02fa */
[----:B------:R-:W3:Y:S04]  /*27580*/  LDL.LU.64 R176, [R1+0xd88] ;  /* 0x000d880001b07983 */ /* 0x000ee80000300a00 */
[----:B------:R-:W-:Y:S04]  /*27590*/  STL.64 [R1+0x3e8], R38 ;  /* 0x0003e82601007387 */ /* 0x000fe80000100a00 */
[----:B------:R4:W-:Y:S04]  /*275a0*/  STL.64 [R1+0x3e0], R6 ;  /* 0x0003e00601007387 */ /* 0x0009e80000100a00 */
[----:B-1----:R-:W3:Y:S04]  /*275b0*/  LDL.LU.64 R8, [R1+0xd80] ;  /* 0x000d800001087983 */ /* 0x002ee80000300a00 */
[----:B------:R-:W3:Y:S01]  /*275c0*/  LDL.LU.64 R250, [R1+0xd78] ;  /* 0x000d780001fa7983 */ /* 0x000ee20000300a00 */
[----:B------:R-:W-:-:S02]  /*275d0*/  ISETP.GE.U32.AND P0, PT, R31, 0x7ffffee8, PT ;  /* 0x7ffffee81f00780c */ /* 0x000fc40003f06070 */
[----:B------:R-:W-:Y:S01]  /*275e0*/  IADD3 R31, R35, -0xdb, RZ ;  /* 0xffffff25231f7810 */ /* 0x000fe20007ffe0ff */
[----:B------:R-:W-:Y:S01]  /*275f0*/  VIADD R30, R36, 0xffffff09 ;  /* 0xffffff09241e7836 */ /* 0x000fe20000000000 */
[----:B------:R2:W-:Y:S01]  /*27600*/  LDGSTS.E [R5+-0x4000], desc[UR4][R40.64], !P3 ;  /* 0xfc00000028057fae */ /* 0x0005e2000d921844 */
[----:B------:R-:W1:Y:S01]  /*27610*/  LDC R35, c[0x0][0x230] ;  /* 0x00008c00ff237b82 */ /* 0x000e620000000800 */
[----:B------:R-:W-:Y:S01]  /*27620*/  ISETP.GE.U32.AND P6, PT, R31, 0x7ffffee6, PT ;  /* 0x7ffffee61f00780c */ /* 0x000fe20003fc6070 */
[----:B------:R-:W-:Y:S01]  /*27630*/  VIADD R31, R32, 0xffffff0a ;  /* 0xffffff0a201f7836 */ /* 0x000fe20000000000 */
[----:B------:R-:W-:-:S05]  /*27640*/  ISETP.GE.U32.AND P4, PT, R30, 0x7ffffeca, PT ;  /* 0x7ffffeca1e00780c */ /* 0x000fca0003f86070 */
[----:B------:R-:W1:Y:S01]  /*27650*/  LDC R32, c[0x0][0x230] ;  /* 0x00008c00ff207b82 */ /* 0x000e620000000800 */
[----:B------:R-:W-:Y:S01]  /*27660*/  ISETP.GE.U32.AND P5, PT, R31, 0x7ffffecb, PT ;  /* 0x7ffffecb1f00780c */ /* 0x000fe20003fa6070 */
[----:B------:R-:W-:Y:S02]  /*27670*/  VIADD R30, R37, 0xffffff08 ;  /* 0xffffff08251e7836 */ /* 0x000fe40000000000 */
[----:B------:R-:W-:-:S03]  /*27680*/  VIADD R31, R34, 0xffffff24 ;  /* 0xffffff24221f7836 */ /* 0x000fc60000000000 */
[----:B------:R-:W-:Y:S01]  /*27690*/  ISETP.GE.U32.AND P3, PT, R30, 0x7ffffec9, PT ;  /* 0x7ffffec91e00780c */ /* 0x000fe20003f66070 */
[C---:B------:R-:W-:Y:S01]  /*276a0*/  IMAD.WIDE R44, R4.reuse, 0x4, R226 ;  /* 0x00000004042c7825 */ /* 0x040fe200078e02e2 */
[----:B------:R-:W1:Y:S03]  /*276b0*/  LDC R36, c[0x0][0x230] ;  /* 0x00008c00ff247b82 */ /* 0x000e660000000800 */
[----:B------:R-:W-:Y:S02]  /*276c0*/  IMAD.WIDE R42, R4, 0x4, R166 ;  /* 0x00000004042a7825 */ /* 0x000fe400078e02a6 */
[----:B------:R-:W-:Y:S03]  /*276d0*/  LDGSTS.E [R5+-0x7ffc], desc[UR4][R38.64], !P5 ;  /* 0xf800400026057fae */ /* 0x000fe6000e921844 */
[----:B------:R-:W1:Y:S01]  /*276e0*/  LDC R34, c[0x0][0x230] ;  /* 0x00008c00ff227b82 */ /* 0x000e620000000800 */
[----:B------:R4:W-:Y:S01]  /*276f0*/  LDGSTS.E [R5+-0x3ffc], desc[UR4][R6.64], !P5 ;  /* 0xfc00400006057fae */ /* 0x0009e2000e921844 */
[----:B------:R-:W-:Y:S01]  /*27700*/  ISETP.GE.U32.AND P5, PT, R31, 0x7ffffee5, PT ;  /* 0x7ffffee51f00780c */ /* 0x000fe20003fa6070 */
[----:B------:R-:W-:-:S02]  /*27710*/  VIADD R31, R33, 0xffffff23 ;  /* 0xffffff23211f7836 */ /* 0x000fc40000000000 */
[----:B------:R-:W-:Y:S01]  /*27720*/  STL.64 [R1+0x3d8], R44 ;  /* 0x0003d82c01007387 */ /* 0x000fe20000100a00 */
[C---:B--2---:R-:W-:Y:S02]  /*27730*/  IMAD.WIDE R40, R4.reuse, 0x4, R168 ;  /* 0x0000000404287825 */ /* 0x044fe400078e02a8 */
[----:B------:R-:W2:Y:S01]  /*27740*/  LDC R37, c[0x0][0x230] ;  /* 0x00008c00ff257b82 */ /* 0x000ea20000000800 */
[----:B------:R-:W-:Y:S01]  /*27750*/  STL.64 [R1+0x3d0], R42 ;  /* 0x0003d02a01007387 */ /* 0x000fe20000100a00 */
[----:B----4-:R-:W-:-:S03]  /*27760*/  IMAD.WIDE R6, R4, 0x4, R224 ;  /* 0x0000000404067825 */ /* 0x010fc600078e02e0 */
[----:B------:R-:W4:Y:S01]  /*27770*/  LDL.LU.64 R226, [R1+0xd70] ;  /* 0x000d700001e27983 */ /* 0x000f220000300a00 */
[----:B---3--:R-:W-:-:S03]  /*27780*/  IMAD.WIDE R8, R4, 0x4, R8 ;  /* 0x0000000404087825 */ /* 0x008fc600078e0208 */
[----:B------:R-:W3:Y:S01]  /*27790*/  LDL.LU.64 R166, [R1+0xd68] ;  /* 0x000d680001a67983 */ /* 0x000ee20000300a00 */
[----:B-1----:R-:W-:Y:S01]  /*277a0*/  IADD3 R30, R35, -0xde, RZ ;  /* 0xffffff22231e7810 */ /* 0x002fe20007ffe0ff */
[----:B------:R-:W1:Y:S02]  /*277b0*/  LDC R38, c[0x0][0x230] ;  /* 0x00008c00ff267b82 */ /* 0x000e640000000800 */
[----:B------:R2:W-:Y:S04]  /*277c0*/  STL.64 [R1+0x3c8], R40 ;  /* 0x0003c82801007387 */ /* 0x0005e80000100a00 */
[----:B------:R-:W-:Y:S02]  /*277d0*/  LDGSTS.E [R5+-0x7ff8], desc[UR4][R44.64], !P4 ;  /* 0xf80080002c057fae */ /* 0x000fe4000e121844 */
[----:B------:R-:W1:Y:S02]  /*277e0*/  LDC R35, c[0x0][0x230] ;  /* 0x00008c00ff237b82 */ /* 0x000e640000000800 */
[----:B------:R2:W-:Y:S04]  /*277f0*/  STL.64 [R1+0x3c0], R6 ;  /* 0x0003c00601007387 */ /* 0x0005e80000100a00 */
[----:B------:R-:W-:Y:S01]  /*27800*/  LDGSTS.E [R5+-0x3ff8], desc[UR4][R42.64], !P4 ;  /* 0xfc0080002a057fae */ /* 0x000fe2000e121844 */
[----:B------:R-:W-:Y:S01]  /*27810*/  ISETP.GE.U32.AND P4, PT, R31, 0x7ffffee4, PT ;  /* 0x7ffffee41f00780c */ /* 0x000fe20003f86070 */
[----:B------:R-:W-:Y:S01]  /*27820*/  VIADD R31, R32, 0xffffff21 ;  /* 0xffffff21201f7836 */ /* 0x000fe20000000000 */
[----:B------:R-:W1:Y:S01]  /*27830*/  LDC R39, c[0x0][0x230] ;  /* 0x00008c00ff277b82 */ /* 0x000e620000000800 */
[----:B------:R-:W3:Y:S01]  /*27840*/  LDL.LU.64 R168, [R1+0xd60] ;  /* 0x000d600001a87983 */ /* 0x000ee20000300a00 */
[----:B------:R-:W-:-:S03]  /*27850*/  IMAD.WIDE R32, R4, 0x4, R176 ;  /* 0x0000000404207825 */ /* 0x000fc600078e02b0 */
[----:B------:R2:W-:Y:S04]  /*27860*/  LDGSTS.E [R5+-0x7ff4], desc[UR4][R40.64], !P3 ;  /* 0xf800c00028057fae */ /* 0x0005e8000d921844 */
[----:B------:R-:W3:Y:S04]  /*27870*/  LDL.LU.64 R224, [R1+0xd58] ;  /* 0x000d580001e07983 */ /* 0x000ee80000300a00 */
[----:B------:R4:W-:Y:S01]  /*27880*/  LDGSTS.E [R5+-0x3ff4], desc[UR4][R6.64], !P3 ;  /* 0xfc00c00006057fae */ /* 0x0009e2000d921844 */
[----:B--2---:R-:W-:-:S05]  /*27890*/  IMAD.WIDE R40, R4, 0x4, R174 ;  /* 0x0000000404287825 */ /* 0x004fca00078e02ae */
[----:B------:R-:W-:Y:S01]  /*278a0*/  STL.64 [R1+0x4a0], R40 ;  /* 0x0004a02801007387 */ /* 0x000fe20000100a00 */
[----:B----4-:R-:W-:-:S03]  /*278b0*/  IMAD.WIDE R6, R4, 0x4, R250 ;  /* 0x0000000404067825 */ /* 0x010fc600078e02fa */
[----:B------:R2:W-:Y:S04]  /*278c0*/  STL.64 [R1+0x498], R32 ;  /* 0x0004982001007387 */ /* 0x0005e80000100a00 */
[----:B------:R-:W4:Y:S04]  /*278d0*/  LDL.LU.64 R174, [R1+0x300] ;  /* 0x0003000001ae7983 */ /* 0x000f280000300a00 */
[----:B------:R-:W4:Y:S04]  /*278e0*/  LDL.LU.64 R176, [R1+0x2f8] ;  /* 0x0002f80001b07983 */ /* 0x000f280000300a00 */
[----:B------:R-:W-:Y:S04]  /*278f0*/  LDGSTS.E [R3+-0x10000], desc[UR4][R40.64], !P0 ;  /* 0xf000000028037fae */ /* 0x000fe8000c121844 */
[----:B------:R1:W-:Y:S04]  /*27900*/  STL.64 [R1+0x490], R8 ;  /* 0x0004900801007387 */ /* 0x0003e80000100a00 */
[----:B------:R2:W-:Y:S04]  /*27910*/  LDGSTS.E [R3+-0xc000], desc[UR4][R32.64], !P0 ;  /* 0xf400000020037fae */ /* 0x0005e8000c121844 */
[----:B------:R3:W-:Y:S04]  /*27920*/  STL.64 [R1+0x488], R6 ;  /* 0x0004880601007387 */ /* 0x0007e80000100a00 */
[----:B------:R-:W-:Y:S01]  /*27930*/  LDGSTS.E [R3+-0xfffc], desc[UR4][R8.64], !P1 ;  /* 0xf000400008037fae */ /* 0x000fe2000c921844 */
[----:B------:R-:W-:Y:S01]  /*27940*/  ISETP.GE.U32.AND P3, PT, R30, 0x7ffffee3, PT ;  /* 0x7ffffee31e00780c */ /* 0x000fe20003f66070 */
[C---:B------:R-:W-:Y:S01]  /*27950*/  IMAD.WIDE R44, R4.reuse, 0x4, R226 ;  /* 0x00000004042c7825 */ /* 0x040fe200078e02e2 */
[----:B------:R-:W-:Y:S01]  /*27960*/  ISETP.GE.U32.AND P0, PT, R31, 0x7ffffee2, PT ;  /* 0x7ffffee21f00780c */ /* 0x000fe20003f06070 */
[----:B------:R3:W-:Y:S01]  /*27970*/  LDGSTS.E [R3+-0xbffc], desc[UR4][R6.64], !P1 ;  /* 0xf400400006037fae */ /* 0x0007e2000c921844 */
[----:B--2---:R-:W2:Y:S03]  /*27980*/  LDC R33, c[0x0][0x230] ;  /* 0x00008c00ff217b82 */ /* 0x004ea60000000800 */
[----:B-1----:R-:W2:Y:S01]  /*27990*/  LDL.LU.64 R8, [R1+0x2f0] ;  /* 0x0002f00001087983 */ /* 0x002ea20000300a00 */
[----:B------:R-:W-:-:S04]  /*279a0*/  IMAD.WIDE R26, R4, 0x4, R26 ;  /* 0x00000004041a7825 */ /* 0x000fc800078e021a */
[----:B------:R-:W1:Y:S01]  /*279b0*/  LDC R32, c[0x0][0x230] ;  /* 0x00008c00ff207b82 */ /* 0x000e620000000800 */
[----:B------:R-:W2:Y:S01]  /*279c0*/  LDL.LU.64 R250, [R1+0x2e8] ;  /* 0x0002e80001fa7983 */ /* 0x000ea20000300a00 */
[----:B------:R-:W-:Y:S02]  /*279d0*/  VIADD R30, R36, 0xffffff07 ;  /* 0xffffff07241e7836 */ /* 0x000fe40000000000 */
[----:B------:R-:W-:Y:S01]  /*279e0*/  VIADD R31, R34, 0xffffff06 ;  /* 0xffffff06221f7836 */ /* 0x000fe20000000000 */
[----:B------:R-:W-:Y:S02]  /*279f0*/  STL.64 [R1+0x480], R44 ;  /* 0x0004802c01007387 */ /* 0x000fe40000100a00 */
[----:B------:R-:W-:Y:S02]  /*27a00*/  ISETP.GE.U32.AND P1, PT, R30, 0x7ffffec8, PT ;  /* 0x7ffffec81e00780c */ /* 0x000fe40003f26070 */
[----:B------:R-:W-:Y:S01]  /*27a10*/  LDGSTS.E [R3+-0xfff8], desc[UR4][R44.64], !P6 ;  /* 0xf00080002c037fae */ /* 0x000fe2000f121844 */
[----:B---3--:R-:W-:Y:S01]  /*27a20*/  IMAD.WIDE R42, R4, 0x4, R166 ;  /* 0x00000004042a7825 */ /* 0x008fe200078e02a6 */
[----:B------:R-:W3:Y:S04]  /*27a30*/  LDC R36, c[0x0][0x230] ;  /* 0x00008c00ff247b82 */ /* 0x000ee80000000800 */
[----:B------:R-:W-:Y:S04]  /*27a40*/  STL.64 [R1+0x478], R42 ;  /* 0x0004782a01007387 */ /* 0x000fe80000100a00 */
[----:B------:R-:W-:Y:S01]  /*27a50*/  LDGSTS.E [R3+-0xbff8], desc[UR4][R42.64], !P6 ;  /* 0xf40080002a037fae */ /* 0x000fe2000f121844 */
[----:B------:R-:W-:Y:S01]  /*27a60*/  ISETP.GE.U32.AND P6, PT, R31, 0x7ffffec7, PT ;  /* 0x7ffffec71f00780c */ /* 0x000fe20003fc6070 */
[----:B------:R-:W-:-:S02]  /*27a70*/  VIADD R31, R35, 0xffffff20 ;  /* 0xffffff20231f7836 */ /* 0x000fc40000000000 */
[----:B------:R-:W-:-:S05]  /*27a80*/  IMAD.WIDE R40, R4, 0x4, R168 ;  /* 0x0000000404287825 */ /* 0x000fca00078e02a8 */
[----:B------:R4:W-:Y:S01]  /*27a90*/  STL.64 [R1+0x470], R40 ;  /* 0x0004702801007387 */ /* 0x0009e20000100a00 */
[----:B------:R-:W-:-:S03]  /*27aa0*/  IMAD.WIDE R6, R4, 0x4, R224 ;  /* 0x0000000404067825 */ /* 0x000fc600078e02e0 */
[----:B------:R-:W3:Y:S04]  /*27ab0*/  LDL.LU.64 R228, [R1+0x2e0] ;  /* 0x0002e00001e47983 */ /* 0x000ee80000300a00 */
[----:B------:R1:W-:Y:S04]  /*27ac0*/  STL.64 [R1+0x468], R6 ;  /* 0x0004680601007387 */ /* 0x0003e80000100a00 */
[----:B------:R4:W-:Y:S04]  /*27ad0*/  LDGSTS.E [R3+-0xfff4], desc[UR4][R40.64], !P5 ;  /* 0xf000c00028037fae */ /* 0x0009e8000e921844 */
[----:B------:R-:W3:Y:S04]  /*27ae0*/  LDL.LU.64 R160, [R1+0x2d8] ;  /* 0x0002d80001a07983 */ /* 0x000ee80000300a00 */
[----:B------:R-:W3:Y:S01]  /*27af0*/  LDL.LU.64 R226, [R1+0x2d0] ;  /* 0x0002d00001e27983 */ /* 0x000ee20000300a00 */
[----:B----4-:R-:W-:-:S03]  /*27b00*/  IMAD.WIDE R40, R4, 0x4, R174 ;  /* 0x0000000404287825 */ /* 0x010fc600078e02ae */
[----:B------:R-:W4:Y:S01]  /*27b10*/  LDL.LU.64 R166, [R1+0x2c8] ;  /* 0x0002c80001a67983 */ /* 0x000f220000300a00 */
[----:B------:R-:W-:-:S03]  /*27b20*/  IMAD.WIDE R34, R4, 0x4, R176 ;  /* 0x0000000404227825 */ /* 0x000fc600078e02b0 */
[----:B------:R-:W4:Y:S04]  /*27b30*/  LDL.LU.64 R168, [R1+0xd50] ;  /* 0x000d500001a87983 */ /* 0x000f280000300a00 */
[----:B------:R-:W4:Y:S04]  /*27b40*/  LDL.LU.64 R224, [R1+0xd48] ;  /* 0x000d480001e07983 */ /* 0x000f280000300a00 */
[----:B------:R1:W-:Y:S04]  /*27b50*/  LDGSTS.E [R3+-0xbff4], desc[UR4][R6.64], !P5 ;  /* 0xf400c00006037fae */ /* 0x0003e8000e921844 */
[----:B------:R-:W-:Y:S04]  /*27b60*/  STL.64 [R1+0x3b8], R40 ;  /* 0x0003b82801007387 */ /* 0x000fe80000100a00 */
[----:B------:R1:W-:Y:S04]  /*27b70*/  STL.64 [R1+0x3b0], R34 ;  /* 0x0003b02201007387 */ /* 0x0003e80000100a00 */
[----:B------:R-:W4:Y:S04]  /*27b80*/  LDL.LU.64 R174, [R1+0xd40] ;  /* 0x000d400001ae7983 */ /* 0x000f280000300a00 */
[----:B------:R-:W4:Y:S04]  /*27b90*/  LDL.LU.64 R176, [R1+0xd38] ;  /* 0x000d380001b07983 */ /* 0x000f280000300a00 */
[----:B------:R-:W-:Y:S01]  /*27ba0*/  LDGSTS.E [R3+-0x8000], desc[UR4][R40.64], !P1 ;  /* 0xf800000028037fae */ /* 0x000fe2000c921844 */
[----:B--2---:R-:W-:-:S03]  /*27bb0*/  IMAD.WIDE R8, R4, 0x4, R8 ;  /* 0x0000000404087825 */ /* 0x004fc600078e0208 */
[----:B------:R2:W-:Y:S01]  /*27bc0*/  LDGSTS.E [R3+-0x4000], desc[UR4][R34.64], !P1 ;  /* 0xfc00000022037fae */ /* 0x0005e2000c921844 */
[----:B-1----:R-:W-:-:S03]  /*27bd0*/  IMAD.WIDE R6, R4, 0x4, R250 ;  /* 0x0000000404067825 */ /* 0x002fc600078e02fa */
[----:B------:R1:W-:Y:S04]  /*27be0*/  STL.64 [R1+0x3a8], R8 ;  /* 0x0003a80801007387 */ /* 0x0003e80000100a00 */
[----:B------:R4:W-:Y:S04]  /*27bf0*/  STL.64 [R1+0x3a0], R6 ;  /* 0x0003a00601007387 */ /* 0x0009e80000100a00 */
[----:B------:R-:W-:Y:S01]  /*27c00*/  LDGSTS.E [R3+-0x7ffc], desc[UR4][R8.64], !P6 ;  /* 0xf800400008037fae */ /* 0x000fe2000f121844 */
[----:B------:R-:W-:Y:S01]  /*27c10*/  VIADD R30, R38, 0xffffff05 ;  /* 0xffffff05261e7836 */ /* 0x000fe20000000000 */
[----:B--2---:R-:W2:Y:S02]  /*27c20*/  LDC R35, c[0x0][0x230] ;  /* 0x00008c00ff237b82 */ /* 0x004ea40000000800 */
[----:B------:R4:W-:Y:S01]  /*27c30*/  LDGSTS.E [R3+-0x3ffc], desc[UR4][R6.64], !P6 ;  /* 0xfc00400006037fae */ /* 0x0009e2000f121844 */
[----:B------:R-:W-:-:S04]  /*27c40*/  IMAD.WIDE R16, R4, 0x4, R16 ;  /* 0x0000000404107825 */ /* 0x000fc800078e0210 */
[----:B------:R-:W-:Y:S01]  /*27c50*/  IMAD.WIDE R22, R4, 0x4, R22 ;  /* 0x0000000404167825 */ /* 0x000fe200078e0216 */
[----:B------:R-:W2:Y:S01]  /*27c60*/  LDC R34, c[0x0][0x230] ;  /* 0x00008c00ff227b82 */ /* 0x000ea20000000800 */
[----:B-1----:R-:W2:Y:S04]  /*27c70*/  LDL.LU.64 R8, [R1+0xd30] ;  /* 0x000d300001087983 */ /* 0x002ea80000300a00 */
[----:B------:R-:W2:Y:S01]  /*27c80*/  LDL.LU.64 R250, [R1+0xd28] ;  /* 0x000d280001fa7983 */ /* 0x000ea20000300a00 */
[----:B------:R-:W-:Y:S01]  /*27c90*/  ISETP.GE.U32.AND P5, PT, R30, 0x7ffffec6, PT ;  /* 0x7ffffec61e00780c */ /* 0x000fe20003fa6070 */
[----:B------:R-:W-:Y:S01]  /*27ca0*/  VIADD R30, R39, 0xffffff04 ;  /* 0xffffff04271e7836 */ /* 0x000fe20000000000 */
[----:B------:R-:W1:Y:S04]  /*27cb0*/  LDC R38, c[0x0][0x230] ;  /* 0x00008c00ff267b82 */ /* 0x000e680000000800 */
[----:B------:R-:W-:-:S02]  /*27cc0*/  ISETP.GE.U32.AND P1, PT, R30, 0x7ffffec5, PT ;  /* 0x7ffffec51e00780c */ /* 0x000fc40003f26070 */
[----:B------:R-:W-:Y:S01]  /*27cd0*/  ISETP.GE.U32.AND P6, PT, R31, 0x7ffffee1, PT ;  /* 0x7ffffee11f00780c */ /* 0x000fe20003fc6070 */
[----:B------:R-:W-:Y:S01]  /*27ce0*/  VIADD R30, R37, 0xffffff02 ;  /* 0xffffff02251e7836 */ /* 0x000fe20000000000 */
[----:B------:R-:W-:Y:S01]  /*27cf0*/  IADD3 R31, R33, -0xfd, RZ ;  /* 0xffffff03211f7810 */ /* 0x000fe20007ffe0ff */
[----:B------:R-:W1:Y:S01]  /*27d00*/  LDC R37, c[0x0][0x230] ;  /* 0x00008c00ff257b82 */ /* 0x000e620000000800 */
[----:B------:R-:W-:-:S04]  /*27d10*/  IMAD.WIDE R242, R2, 0x4, R242 ;  /* 0x0000000402f27825 */ /* 0x000fc800078e02f2 */
[----:B------:R-:W-:-:S03]  /*27d20*/  IMAD.WIDE R240, R2, 0x4, R240 ;  /* 0x0000000402f07825 */ /* 0x000fc600078e02f0 */
[----:B------:R-:W1:Y:S01]  /*27d30*/  LDC R33, c[0x0][0x230] ;  /* 0x00008c00ff217b82 */ /* 0x000e620000000800 */
[----:B---3--:R-:W-:-:S05]  /*27d40*/  IMAD.WIDE R44, R4, 0x4, R228 ;  /* 0x00000004042c7825 */ /* 0x008fca00078e02e4 */
[----:B------:R3:W-:Y:S04]  /*27d50*/  STL.64 [R1+0x398], R44 ;  /* 0x0003982c01007387 */ /* 0x0007e80000100a00 */
[----:B------:R3:W-:Y:S01]  /*27d60*/  LDGSTS.E [R3+-0x7ff8], desc[UR4][R44.64], !P5 ;  /* 0xf80080002c037fae */ /* 0x0007e2000e921844 */
[----:B------:R-:W-:-:S04]  /*27d70*/  IMAD.WIDE R42, R4, 0x4, R160 ;  /* 0x00000004042a7825 */ /* 0x000fc800078e02a0 */
[C---:B------:R-:W-:Y:S01]  /*27d80*/  IMAD.WIDE R40, R4.reuse, 0x4, R226 ;  /* 0x0000000404287825 */ /* 0x040fe200078e02e2 */
[----:B------:R1:W-:Y:S03]  /*27d90*/  STL.64 [R1+0x390], R42 ;  /* 0x0003902a01007387 */ /* 0x0003e60000100a00 */
[C---:B----4-:R-:W-:Y:S01]  /*27da0*/  IMAD.WIDE R6, R4.reuse, 0x4, R166 ;  /* 0x0000000404067825 */ /* 0x050fe200078e02a6 */
[----:B------:R1:W-:Y:S03]  /*27db0*/  LDGSTS.E [R3+-0x3ff8], desc[UR4][R42.64], !P5 ;  /* 0xfc0080002a037fae */ /* 0x0003e6000e921844 */
[C---:B---3--:R-:W-:Y:S01]  /*27dc0*/  IMAD.WIDE R44, R4.reuse, 0x4, R168 ;  /* 0x00000004042c7825 */ /* 0x048fe200078e02a8 */
[----:B------:R3:W-:Y:S04]  /*27dd0*/  STL.64 [R1+0x388], R40 ;  /* 0x0003882801007387 */ /* 0x0007e80000100a00 */
[----:B------:R3:W-:Y:S01]  /*27de0*/  LDGSTS.E [R3+-0x7ff4], desc[UR4][R40.64], !P1 ;  /* 0xf800c00028037fae */ /* 0x0007e2000c921844 */
[----:B-1----:R-:W-:-:S03]  /*27df0*/  IMAD.WIDE R42, R4, 0x4, R224 ;  /* 0x00000004042a7825 */ /* 0x002fc600078e02e0 */
[----:B------:R1:W-:Y:S01]  /*27e00*/  STL.64 [R1+0x380], R6 ;  /* 0x0003800601007387 */ /* 0x0003e20000100a00 */
[----:B------:R-:W-:-:S03]  /*27e10*/  ISETP.GE.U32.AND P5, PT, R31, 0x7ffffec4, PT ;  /* 0x7ffffec41f00780c */ /* 0x000fc60003fa6070 */
[----:B------:R1:W-:Y:S01]  /*27e20*/  LDGSTS.E [R3+-0x3ff4], desc[UR4][R6.64], !P1 ;  /* 0xfc00c00006037fae */ /* 0x0003e2000c921844 */
[----:B---3--:R-:W-:-:S03]  /*27e30*/  IMAD.WIDE R40, R4, 0x4, R174 ;  /* 0x0000000404287825 */ /* 0x008fc600078e02ae */
[----:B------:R-:W-:Y:S01]  /*27e40*/  STL.64 [R1+0x460], R44 ;  /* 0x0004602c01007387 */ /* 0x000fe20000100a00 */
[----:B------:R-:W-:-:S03]  /*27e50*/  ISETP.GE.U32.AND P1, PT, R30, 0x7ffffec3, PT ;  /* 0x7ffffec31e00780c */ /* 0x000fc60003f26070 */
[----:B------:R-:W-:Y:S01]  /*27e60*/  LDGSTS.E [R0+-0x10000], desc[UR4][R44.64], !P4 ;  /* 0xf00000002c007fae */ /* 0x000fe2000e121844 */
[----:B-1----:R-:W-:-:S03]  /*27e70*/  IMAD.WIDE R6, R4, 0x4, R176 ;  /* 0x0000000404067825 */ /* 0x002fc600078e02b0 */
[----:B------:R2:W-:Y:S04]  /*27e80*/  STL.64 [R1+0x458], R42 ;  /* 0x0004582a01007387 */ /* 0x0005e80000100a00 */
[----:B------:R2:W-:Y:S04]  /*27e90*/  LDGSTS.E [R0+-0xc000], desc[UR4][R42.64], !P4 ;  /* 0xf40000002a007fae */ /* 0x0005e8000e121844 */
[----:B------:R1:W-:Y:S04]  /*27ea0*/  STL.64 [R1+0x450], R40 ;  /* 0x0004502801007387 */ /* 0x0003e80000100a00 */
[----:B------:R1:W-:Y:S04]  /*27eb0*/  LDGSTS.E [R0+-0xfffc], desc[UR4][R40.64], !P3 ;  /* 0xf000400028007fae */ /* 0x0003e8000d921844 */
[----:B------:R3:W-:Y:S04]  /*27ec0*/  STL.64 [R1+0x448], R6 ;  /* 0x0004480601007387 */ /* 0x0007e80000100a00 */
[----:B------:R3:W-:Y:S01]  /*27ed0*/  LDGSTS.E [R0+-0xbffc], desc[UR4][R6.64], !P3 ;  /* 0xf400400006007fae */ /* 0x0007e2000d921844 */
[----:B--2---:R-:W-:-:S04]  /*27ee0*/  IMAD.WIDE R42, R4, 0x4, R8 ;  /* 0x00000004042a7825 */ /* 0x004fc800078e0208 */
[C---:B-1----:R-:W-:Y:S01]  /*27ef0*/  IMAD.WIDE R40, R4.reuse, 0x4, R250 ;  /* 0x0000000404287825 */ /* 0x042fe200078e02fa */
[----:B------:R-:W-:Y:S03]  /*27f00*/  STL.64 [R1+0x440], R42 ;  /* 0x0004402a01007387 */ /* 0x000fe60000100a00 */
[C---:B------:R-:W-:Y:S01]  /*27f10*/  IMAD.WIDE R8, R4.reuse, 0x4, R28 ;  /* 0x0000000404087825 */ /* 0x040fe200078e021c */
[----:B------:R-:W-:Y:S03]  /*27f20*/  LDGSTS.E [R0+-0xfff8], desc[UR4][R42.64], !P0 ;  /* 0xf00080002a007fae */ /* 0x000fe6000c121844 */
[C---:B---3--:R-:W-:Y:S01]  /*27f30*/  IMAD.WIDE R6, R4.reuse, 0x4, R18 ;  /* 0x0000000404067825 */ /* 0x048fe200078e0212 */
[----:B------:R-:W-:Y:S04]  /*27f40*/  STL.64 [R1+0x438], R40 ;  /* 0x0004382801007387 */ /* 0x000fe80000100a00 */
[----:B------:R-:W-:Y:S04]  /*27f50*/  LDGSTS.E [R0+-0xbff8], desc[UR4][R40.64], !P0 ;  /* 0xf400800028007fae */ /* 0x000fe8000c121844 */
[----:B------:R1:W-:Y:S04]  /*27f60*/  STL.64 [R1+0x378], R8 ;  /* 0x0003780801007387 */ /* 0x0003e80000100a00 */
[----:B------:R1:W-:Y:S04]  /*27f70*/  LDGSTS.E [R0+-0xfff4], desc[UR4][R8.64], !P6 ;  /* 0xf000c00008007fae */ /* 0x0003e8000f121844 */
[----:B------:R2:W-:Y:S04]  /*27f80*/  STL.64 [R1+0x370], R6 ;  /* 0x0003700601007387 */ /* 0x0005e80000100a00 */
[----:B------:R2:W-:Y:S01]  /*27f90*/  LDGSTS.E [R0+-0xbff4], desc[UR4][R6.64], !P6 ;  /* 0xf400c00006007fae */ /* 0x0005e2000f121844 */
[----:B-1----:R-:W-:-:S03]  /*27fa0*/  IMAD.WIDE R8, R4, 0x4, R24 ;  /* 0x0000000404087825 */ /* 0x002fc600078e0218 */
[----:B------:R-:W-:Y:S04]  /*27fb0*/  STL.64 [R1+0x368], R26 ;  /* 0x0003681a01007387 */ /* 0x000fe80000100a00 */
[----:B------:R-:W-:Y:S01]  /*27fc0*/  STL.64 [R1+0x360], R16 ;  /* 0x0003601001007387 */ /* 0x000fe20000100a00 */
[----:B--2---:R-:W-:-:S03]  /*27fd0*/  IMAD.WIDE R6, R4, 0x4, R14 ;  /* 0x0000000404067825 */ /* 0x004fc600078e020e */
[----:B------:R-:W-:Y:S04]  /*27fe0*/  LDGSTS.E [R0+-0x8000], desc[UR4][R26.64], !P5 ;  /* 0xf80000001a007fae */ /* 0x000fe8000e921844 */
[----:B------:R1:W-:Y:S04]  /*27ff0*/  LDGSTS.E [R0+-0x4000], desc[UR4][R16.64], !P5 ;  /* 0xfc00000010007fae */ /* 0x0003e8000e921844 */
[----:B------:R2:W-:Y:S04]  /*28000*/  STL.64 [R1+0x358], R8 ;  /* 0x0003580801007387 */ /* 0x0005e80000100a00 */
[----:B------:R3:W-:Y:S04]  /*28010*/  STL.64 [R1+0x350], R6 ;  /* 0x0003500601007387 */ /* 0x0007e80000100a00 */
[----:B------:R-:W-:Y:S01]  /*28020*/  LDGSTS.E [R0+-0x7ffc], desc[UR4][R8.64], !P1 ;  /* 0xf800400008007fae */ /* 0x000fe2000c921844 */
[----:B------:R-:W-:-:S03]  /*28030*/  IMAD.WIDE R24, R4, 0x4, R12 ;  /* 0x0000000404187825 */ /* 0x000fc600078e020c */
[----:B------:R3:W-:Y:S04]  /*28040*/  LDGSTS.E [R0+-0x3ffc], desc[UR4][R6.64], !P1 ;  /* 0xfc00400006007fae */ /* 0x0007e8000c921844 */
[----:B--2---:R-:W2:Y:S04]  /*28050*/  LDL.LU.64 R8, [R1+0xf08] ;  /* 0x000f080001087983 */ /* 0x004ea80000300a00 */
[----:B------:R-:W4:Y:S04]  /*28060*/  LDL.LU.64 R158, [R1+0xf00] ;  /* 0x000f0000019e7983 */ /* 0x000f280000300a00 */
[----:B------:R-:W4:Y:S04]  /*28070*/  LDL.LU.64 R224, [R1+0xef8] ;  /* 0x000ef80001e07983 */ /* 0x000f280000300a00 */
[----:B------:R-:W4:Y:S04]  /*28080*/  LDL.LU.64 R162, [R1+0xef0] ;  /* 0x000ef00001a27983 */ /* 0x000f280000300a00 */
[----:B------:R-:W4:Y:S04]  /*28090*/  LDL.LU.64 R228, [R1+0xee8] ;  /* 0x000ee80001e47983 */ /* 0x000f280000300a00 */
[----:B------:R-:W4:Y:S04]  /*280a0*/  LDL.LU.64 R160, [R1+0xee0] ;  /* 0x000ee00001a07983 */ /* 0x000f280000300a00 */
[----:B------:R-:W4:Y:S01]  /*280b0*/  LDL.LU.64 R174, [R1+0xed8] ;  /* 0x000ed80001ae7983 */ /* 0x000f220000300a00 */
[----:B-1----:R-:W-:-:S03]  /*280c0*/  IMAD.WIDE R16, R4, 0x4, R20 ;  /* 0x0000000404107825 */ /* 0x002fc600078e0214 */
[----:B------:R-:W-:Y:S01]  /*280d0*/  STL.64 [R1+0x348], R22 ;  /* 0x0003481601007387 */ /* 0x000fe20000100a00 */
[----:B---3--:R-:W-:-:S03]  /*280e0*/  IMAD.WIDE R6, R4, 0x4, R10 ;  /* 0x0000000404067825 */ /* 0x008fc600078e020a */
[----:B------:R-:W-:Y:S04]  /*280f0*/  STL.64 [R1+0x340], R24 ;  /* 0x0003401801007387 */ /* 0x000fe80000100a00 */
[----:B------:R2:W-:Y:S04]  /*28100*/  STL.64 [R1+0x1ce0], R4 ;  /* 0x001ce00401007387 */ /* 0x0005e80000100a00 */
[----:B------:R-:W-:Y:S04]  /*28110*/  STL.64 [R1+0x338], R16 ;  /* 0x0003381001007387 */ /* 0x000fe80000100a00 */
[----:B------:R4:W-:Y:S04]  /*28120*/  STL.64 [R1+0x330], R6 ;  /* 0x0003300601007387 */ /* 0x0009e80000100a00 */
[----:B------:R-:W3:Y:S04]  /*28130*/  LDL.LU.64 R150, [R1+0xed0] ;  /* 0x000ed00001967983 */ /* 0x000ee80000300a00 */
[----:B------:R-:W3:Y:S04]  /*28140*/  LDL.LU.64 R172, [R1+0xec8] ;  /* 0x000ec80001ac7983 */ /* 0x000ee80000300a00 */
[----:B------:R-:W3:Y:S04]  /*28150*/  LDL.LU.64 R226, [R1+0xec0] ;  /* 0x000ec00001e27983 */ /* 0x000ee80000300a00 */
[----:B------:R-:W3:Y:S01]  /*28160*/  LDL.LU.64 R176, [R1+0xeb8] ;  /* 0x000eb80001b07983 */ /* 0x000ee20000300a00 */
[----:B------:R-:W-:Y:S01]  /*28170*/  VIADD R31, R32, 0xffffff01 ;  /* 0xffffff01201f7836 */ /* 0x000fe20000000000 */
[----:B------:R-:W-:Y:S01]  /*28180*/  IADD3 R28, R37, -0x100, RZ ;  /* 0xffffff00251c7810 */ /* 0x000fe20007ffe0ff */
[----:B------:R-:W-:Y:S01]  /*28190*/  IMAD.WIDE R238, R2, 0x4, R238 ;  /* 0x0000000402ee7825 */ /* 0x000fe200078e02ee */
[----:B------:R-:W3:Y:S01]  /*281a0*/  LDL.LU.64 R166, [R1+0xeb0] ;  /* 0x000eb00001a67983 */ /* 0x000ee20000300a00 */
[----:B------:R-:W1:Y:S01]  /*281b0*/  LDC R32, c[0x0][0x230] ;  /* 0x00008c00ff207b82 */ /* 0x000e620000000800 */
[----:B------:R-:W-:-:S02]  /*281c0*/  ISETP.GE.U32.AND P4, PT, R31, 0x7ffffec2, PT ;  /* 0x7ffffec21f00780c */ /* 0x000fc40003f86070 */
[----:B------:R-:W-:Y:S01]  /*281d0*/  ISETP.GE.U32.AND P5, PT, R28, 0x7ffffec1, PT ;  /* 0x7ffffec11c00780c */ /* 0x000fe20003fa6070 */
[----:B------:R-:W3:Y:S04]  /*281e0*/  LDL.LU.64 R152, [R1+0xea8] ;  /* 0x000ea80001987983 */ /* 0x000ee80000300a00 */
[----:B------:R-:W3:Y:S04]  /*281f0*/  LDL.LU.64 R250, [R1+0xea0] ;  /* 0x000ea00001fa7983 */ /* 0x000ee80000300a00 */
[----:B------:R-:W3:Y:S04]  /*28200*/  LDL.LU.64 R170, [R1+0xe98] ;  /* 0x000e980001aa7983 */ /* 0x000ee80000300a00 */
[----:B------:R-:W3:Y:S04]  /*28210*/  LDL.LU.64 R168, [R1+0xe90] ;  /* 0x000e900001a87983 */ /* 0x000ee80000300a00 */
[----:B------:R-:W-:Y:S04]  /*28220*/  LDGSTS.E [R0+-0x7ff8], desc[UR4][R22.64], !P4 ;  /* 0xf800800016007fae */ /* 0x000fe8000e121844 */
[----:B------:R-:W-:Y:S04]  /*28230*/  LDGSTS.E [R0+-0x3ff8], desc[UR4][R24.64], !P4 ;  /* 0xfc00800018007fae */ /* 0x000fe8000e121844 */
[----:B------:R-:W-:Y:S04]  /*28240*/  LDGSTS.E [R0+-0x7ff4], desc[UR4][R16.64], !P5 ;  /* 0xf800c00010007fae */ /* 0x000fe8000e921844 */
[----:B------:R4:W-:Y:S01]  /*28250*/  LDGSTS.E [R0+-0x3ff4], desc[UR4][R6.64], !P5 ;  /* 0xfc00c00006007fae */ /* 0x0009e2000e921844 */
[----:B--2---:R-:W-:-:S03]  /*28260*/  IMAD.WIDE R4, R2, 0x4, R8 ;  /* 0x0000000402047825 */ /* 0x004fc600078e0208 */
[----:B------:R-:W0:Y:S01]  /*28270*/  LDGDEPBAR ;  /* 0x00000000000079af */ /* 0x000e220000000000 */
[----:B----4-:R-:W-:-:S03]  /*28280*/  IMAD.WIDE R6, R2, 0x4, R158 ;  /* 0x0000000402067825 */ /* 0x010fc600078e029e */
[----:B------:R-:W2:Y:S04]  /*28290*/  LDL.LU.64 R8, [R1+0xe88] ;  /* 0x000e880001087983 */ /* 0x000ea80000300a00 */
[----:B------:R4:W-:Y:S04]  /*282a0*/  STL.64 [R1+0x328], R4 ;  /* 0x0003280401007387 */ /* 0x0009e80000100a00 */
[----:B------:R-:W2:Y:S04]  /*282b0*/  LDL.LU.64 R158, [R1+0xe80] ;  /* 0x000e8000019e7983 */ /* 0x000ea80000300a00 */
[----:B------:R1:W-:Y:S01]  /*282c0*/  STL.64 [R1+0x320], R6 ;  /* 0x0003200601007387 */ /* 0x0003e20000100a00 */
[----:B----4-:R-:W-:-:S03]  /*282d0*/  IMAD.WIDE R4, R2, 0x4, R224 ;  /* 0x0000000402047825 */ /* 0x010fc600078e02e0 */
[----:B------:R-:W4:Y:S04]  /*282e0*/  LDL.LU.64 R224, [R1+0xe78] ;  /* 0x000e780001e07983 */ /* 0x000f280000300a00 */
[----:B------:R1:W-:Y:S01]  /*282f0*/  STL.64 [R1+0xd28], R4 ;  /* 0x000d280401007387 */ /* 0x0003e20000100a00 */
[----:B------:R-:W-:-:S04]  /*28300*/  IMAD.WIDE R10, R2, 0x4, R228 ;  /* 0x00000004020a7825 */ /* 0x000fc800078e02e4 */
[----:B-1----:R-:W-:-:S04]  /*28310*/  IMAD.WIDE R6, R2, 0x4, R160 ;  /* 0x0000000402067825 */ /* 0x002fc800078e02a0 */
[----:B------:R-:W-:-:S05]  /*28320*/  IMAD.WIDE R4, R2, 0x4, R162 ;  /* 0x0000000402047825 */ /* 0x000fca00078e02a2 */
[----:B------:R1:W-:Y:S04]  /*28330*/  STL.64 [R1+0xdc0], R4 ;  /* 0x000dc00401007387 */ /* 0x0003e80000100a00 */
[----:B------:R3:W-:Y:S04]  /*28340*/  STL.64 [R1+0x318], R10 ;  /* 0x0003180a01007387 */ /* 0x0007e80000100a00 */
[----:B------:R-:W4:Y:S01]  /*28350*/  LDL.LU.64 R162, [R1+0xe70] ;  /* 0x000e700001a27983 */ /* 0x000f220000300a00 */
[----:B-1----:R-:W-:-:S03]  /*28360*/  IMAD.WIDE R4, R2, 0x4, R174 ;  /* 0x0000000402047825 */ /* 0x002fc600078e02ae */
[----:B------:R-:W-:Y:S04]  /*28370*/  STL.64 [R1+0x310], R6 ;  /* 0x0003100601007387 */ /* 0x000fe80000100a00 */
[----:B------:R-:W4:Y:S04]  /*28380*/  LDL.LU.64 R228, [R1+0xe68] ;  /* 0x000e680001e47983 */ /* 0x000f280000300a00 */
[----:B------:R1:W-:Y:S04]  /*28390*/  STL.64 [R1+0xd30], R4 ;  /* 0x000d300401007387 */ /* 0x0003e80000100a00 */
[----:B------:R-:W4:Y:S04]  /*283a0*/  LDL.LU.64 R160, [R1+0xe60] ;  /* 0x000e600001a07983 */ /* 0x000f280000300a00 */
[----:B------:R-:W4:Y:S01]  /*283b0*/  LDL.LU.64 R174, [R1+0xe58] ;  /* 0x000e580001ae7983 */ /* 0x000f220000300a00 */
[----:B---3--:R-:W-:-:S04]  /*283c0*/  IMAD.WIDE R10, R2, 0x4, R172 ;  /* 0x00000004020a7825 */ /* 0x008fc800078e02ac */
[----:B-1----:R-:W-:-:S04]  /*283d0*/  IMAD.WIDE R4, R2, 0x4, R150 ;  /* 0x0000000402047825 */ /* 0x002fc800078e0296 */
[C---:B------:R-:W-:Y:S01]  /*283e0*/  IMAD.WIDE R6, R2.reuse, 0x4, R226 ;  /* 0x0000000402067825 */ /* 0x040fe200078e02e2 */
[----:B------:R1:W-:Y:S04]  /*283f0*/  STL.64 [R1+0xdb8], R4 ;  /* 0x000db80401007387 */ /* 0x0003e80000100a00 */
[----:B------:R-:W-:Y:S04]  /*28400*/  STL.64 [R1+0x308], R10 ;  /* 0x0003080a01007387 */ /* 0x000fe80000100a00 */
[----:B------:R-:W3:Y:S01]  /*28410*/  LDL.LU.64 R142, [R1+0xe50] ;  /* 0x000e5000018e7983 */ /* 0x000ee20000300a00 */
[----:B-1----:R-:W-:-:S03]  /*28420*/  IMAD.WIDE R4, R2, 0x4, R176 ;  /* 0x0000000402047825 */ /* 0x002fc600078e02b0 */
[----:B------:R1:W-:Y:S04]  /*28430*/  STL.64 [R1+0x300], R6 ;  /* 0x0003000601007387 */ /* 0x0003e80000100a00 */
[----:B------:R-:W3:Y:S04]  /*28440*/  LDL.LU.64 R164, [R1+0xe48] ;  /* 0x000e480001a47983 */ /* 0x000ee80000300a00 */
[----:B------:R1:W-:Y:S04]  /*28450*/  STL.64 [R1+0xd38], R4 ;  /* 0x000d380401007387 */ /* 0x0003e80000100a00 */
[----:B------:R-:W3:Y:S04]  /*28460*/  LDL.LU.64 R144, [R1+0xe40] ;  /* 0x000e400001907983 */ /* 0x000ee80000300a00 */
[----:B------:R-:W3:Y:S04]  /*28470*/  LDL.LU.64 R150, [R1+0xe38] ;  /* 0x000e380001967983 */ /* 0x000ee80000300a00 */
[----:B------:R-:W3:Y:S04]  /*28480*/  LDL.LU.64 R226, [R1+0xe30] ;  /* 0x000e300001e27983 */ /* 0x000ee80000300a00 */
[----:B------:R-:W3:Y:S01]  /*28490*/  LDL.LU.64 R176, [R1+0xe28] ;  /* 0x000e280001b07983 */ /* 0x000ee20000300a00 */
[----:B-1----:R-:W-:-:S03]  /*284a0*/  IMAD.WIDE R6, R2, 0x4, R166 ;  /* 0x0000000402067825 */ /* 0x002fc600078e02a6 */
[----:B------:R-:W3:Y:S01]  /*284b0*/  LDL.LU.64 R166, [R1+0xe20] ;  /* 0x000e200001a67983 */ /* 0x000ee20000300a00 */
[----:B------:R-:W-:-:S03]  /*284c0*/  IMAD.WIDE R4, R2, 0x4, R152 ;  /* 0x0000000402047825 */ /* 0x000fc600078e0298 */
[----:B------:R1:W-:Y:S02]  /*284d0*/  STL.64 [R1+0xdb0], R6 ;  /* 0x000db00601007387 */ /* 0x0003e40000100a00 */
[C---:B-1----:R-:W-:Y:S02]  /*284e0*/  IMAD.WIDE R6, R2.reuse, 0x4, R250 ;  /* 0x0000000402067825 */ /* 0x042fe400078e02fa */
[----:B------:R-:W3:Y:S04]  /*284f0*/  LDL.LU.64 R250, [R1+0xe18] ;  /* 0x000e180001fa7983 */ /* 0x000ee80000300a00 */
[----:B------:R1:W-:Y:S04]  /*28500*/  STL.64 [R1+0x2f8], R4 ;  /* 0x0002f80401007387 */ /* 0x0003e80000100a00 */
[----:B------:R1:W-:Y:S02]  /*28510*/  STL.64 [R1+0x2f0], R6 ;  /* 0x0002f00601007387 */ /* 0x0003e40000100a00 */
[----:B-1----:R-:W-:-:S04]  /*28520*/  IMAD.WIDE R4, R2, 0x4, R170 ;  /* 0x0000000402047825 */ /* 0x002fc800078e02aa */
[C---:B------:R-:W-:Y:S02]  /*28530*/  IMAD.WIDE R6, R2.reuse, 0x4, R168 ;  /* 0x0000000402067825 */ /* 0x040fe400078e02a8 */
[----:B------:R-:W3:Y:S04]  /*28540*/  LDL.LU.64 R168, [R1+0xe10] ;  /* 0x000e100001a87983 */ /* 0x000ee80000300a00 */
[----:B------:R2:W-:Y:S04]  /*28550*/  STL.64 [R1+0xd40], R4 ;  /* 0x000d400401007387 */ /* 0x0005e80000100a00 */
[----:B------:R1:W-:Y:S04]  /*28560*/  STL.64 [R1+0xda8], R6 ;  /* 0x000da80601007387 */ /* 0x0003e80000100a00 */
[----:B------:R-:W3:Y:S01]  /*28570*/  LDL.LU.64 R172, [R1+0xe08] ;  /* 0x000e080001ac7983 */ /* 0x000ee20000300a00 */
[----:B--2---:R-:W-:-:S03]  /*28580*/  IMAD.WIDE R4, R2, 0x4, R8 ;  /* 0x0000000402047825 */ /* 0x004fc600078e0208 */
[----:B------:R-:W2:Y:S04]  /*28590*/  LDL.LU.64 R8, [R1+0xe00] ;  /* 0x000e000001087983 */ /* 0x000ea80000300a00 */
[----:B------:R4:W-:Y:S01]  /*285a0*/  STL.64 [R1+0x2e8], R4 ;  /* 0x0002e80401007387 */ /* 0x0009e20000100a00 */
[----:B-1----:R-:W-:-:S03]  /*285b0*/  IMAD.WIDE R6, R2, 0x4, R158 ;  /* 0x0000000402067825 */ /* 0x002fc600078e029e */
[----:B------:R-:W2:Y:S04]  /*285c0*/  LDL.LU.64 R152, [R1+0xdf8] ;  /* 0x000df80001987983 */ /* 0x000ea80000300a00 */
[----:B------:R-:W-:Y:S01]  /*285d0*/  STL.64 [R1+0x2e0], R6 ;  /* 0x0002e00601007387 */ /* 0x000fe20000100a00 */
[----:B----4-:R-:W-:-:S03]  /*285e0*/  IMAD.WIDE R4, R2, 0x4, R224 ;  /* 0x0000000402047825 */ /* 0x010fc600078e02e0 */
[----:B------:R-:W4:Y:S04]  /*285f0*/  LDL.LU.64 R170, [R1+0xdf0] ;  /* 0x000df00001aa7983 */ /* 0x000f280000300a00 */
[----:B------:R1:W-:Y:S04]  /*28600*/  STL.64 [R1+0xd48], R4 ;  /* 0x000d480401007387 */ /* 0x0003e80000100a00 */
[----:B------:R-:W4:Y:S04]  /*28610*/  LDL.LU.64 R158, [R1+0xde8] ;  /* 0x000de800019e7983 */ /* 0x000f280000300a00 */
[----:B------:R-:W4:Y:S01]  /*28620*/  LDL.LU.64 R224, [R1+0xde0] ;  /* 0x000de00001e07983 */ /* 0x000f220000300a00 */
[----:B-1----:R-:W-:-:S05]  /*28630*/  IMAD.WIDE R4, R2, 0x4, R162 ;  /* 0x0000000402047825 */ /* 0x002fca00078e02a2 */
[----:B------:R1:W-:Y:S01]  /*28640*/  STL.64 [R1+0xda0], R4 ;  /* 0x000da00401007387 */ /* 0x0003e20000100a00 */
[----:B------:R-:W-:-:S05]  /*28650*/  IMAD.WIDE R10, R2, 0x4, R228 ;  /* 0x00000004020a7825 */ /* 0x000fca00078e02e4 */
[----:B------:R3:W-:Y:S01]  /*28660*/  STL.64 [R1+0x2d8], R10 ;  /* 0x0002d80a01007387 */ /* 0x0007e20000100a00 */
[----:B------:R-:W-:-:S03]  /*28670*/  IMAD.WIDE R6, R2, 0x4, R160 ;  /* 0x0000000402067825 */ /* 0x000fc600078e02a0 */
[----:B------:R-:W4:Y:S01]  /*28680*/  LDL.LU.64 R162, [R1+0xdd8] ;  /* 0x000dd80001a27983 */ /* 0x000f220000300a00 */
[----:B-1----:R-:W-:-:S03]  /*28690*/  IMAD.WIDE R4, R2, 0x4, R174 ;  /* 0x0000000402047825 */ /* 0x002fc600078e02ae */
[----:B------:R-:W-:Y:S04]  /*286a0*/  STL.64 [R1+0x2d0], R6 ;  /* 0x0002d00601007387 */ /* 0x000fe80000100a00 */
[----:B------:R-:W4:Y:S04]  /*286b0*/  LDL.LU.64 R228, [R1+0xdd0] ;  /* 0x000dd00001e47983 */ /* 0x000f280000300a00 */
[----:B------:R1:W-:Y:S04]  /*286c0*/  STL.64 [R1+0xd50], R4 ;  /* 0x000d500401007387 */ /* 0x0003e80000100a00 */
[----:B------:R-:W4:Y:S04]  /*286d0*/  LDL.LU.64 R160, [R1+0x288] ;  /* 0x0002880001a07983 */ /* 0x000f280000300a00 */
[----:B------:R-:W4:Y:S01]  /*286e0*/  LDL.LU.64 R174, [R1+0x280] ;  /* 0x0002800001ae7983 */ /* 0x000f220000300a00 */
[----:B---3--:R-:W-:-:S05]  /*286f0*/  IMAD.WIDE R10, R2, 0x4, R142 ;  /* 0x00000004020a7825 */ /* 0x008fca00078e028e */
[----:B------:R3:W-:Y:S01]  /*28700*/  STL.64 [R1+0xd98], R10 ;  /* 0x000d980a01007387 */ /* 0x0007e20000100a00 */
[----:B-1----:R-:W-:-:S04]  /*28710*/  IMAD.WIDE R4, R2, 0x4, R164 ;  /* 0x0000000402047825 */ /* 0x002fc800078e02a4 */
[C---:B------:R-:W-:Y:S01]  /*28720*/  IMAD.WIDE R6, R2.reuse, 0x4, R144 ;  /* 0x0000000402067825 */ /* 0x040fe200078e0290 */
[----:B------:R-:W-:Y:S03]  /*28730*/  STL.64 [R1+0x2c8], R4 ;  /* 0x0002c80401007387 */ /* 0x000fe60000100a00 */
[C---:B---3--:R-:W-:Y:S01]  /*28740*/  IMAD.WIDE R10, R2.reuse, 0x4, R150 ;  /* 0x00000004020a7825 */ /* 0x048fe200078e0296 */
[----:B------:R1:W-:Y:S04]  /*28750*/  STL.64 [R1+0x2c0], R6 ;  /* 0x0002c00601007387 */ /* 0x0003e80000100a00 */
[----:B------:R-:W-:Y:S01]  /*28760*/  STL.64 [R1+0xd60], R10 ;  /* 0x000d600a01007387 */ /* 0x000fe20000100a00 */
[----:B-1----:R-:W-:-:S03]  /*28770*/  IMAD.WIDE R6, R2, 0x4, R176 ;  /* 0x0000000402067825 */ /* 0x002fc600078e02b0 */
[----:B------:R-:W3:Y:S01]  /*28780*/  LDL.LU.64 R176, [R1+0xd20] ;  /* 0x000d200001b07983 */ /* 0x000ee20000300a00 */
[----:B------:R-:W-:-:S05]  /*28790*/  IMAD.WIDE R4, R2, 0x4, R226 ;  /* 0x0000000402047825 */ /* 0x000fca00078e02e2 */
[----:B------:R1:W-:Y:S04]  /*287a0*/  STL.64 [R1+0xd90], R4 ;  /* 0x000d900401007387 */ /* 0x0003e80000100a00 */
[----:B------:R-:W-:Y:S04]  /*287b0*/  STL.64 [R1+0x2b8], R6 ;  /* 0x0002b80601007387 */ /* 0x000fe80000100a00 */
[----:B------:R-:W3:Y:S01]  /*287c0*/  LDL.LU.64 R150, [R1+0xd18] ;  /* 0x000d180001967983 */ /* 0x000ee20000300a00 */
[----:B-1----:R-:W-:-:S03]  /*287d0*/  IMAD.WIDE R4, R2, 0x4, R166 ;  /* 0x0000000402047825 */ /* 0x002fc600078e02a6 */
[----:B------:R-:W3:Y:S04]  /*287e0*/  LDL.LU.64 R226, [R1+0xd10] ;  /* 0x000d100001e27983 */ /* 0x000ee80000300a00 */
[----:B------:R1:W-:Y:S04]  /*287f0*/  STL.64 [R1+0x2b0], R4 ;  /* 0x0002b00401007387 */ /* 0x0003e80000100a00 */
[----:B------:R-:W3:Y:S01]  /*28800*/  LDL.LU.64 R166, [R1+0xd08] ;  /* 0x000d080001a67983 */ /* 0x000ee20000300a00 */
[----:B-1----:R-:W-:-:S03]  /*28810*/  IMAD.WIDE R4, R2, 0x4, R250 ;  /* 0x0000000402047825 */ /* 0x002fc600078e02fa */
[----:B------:R-:W3:Y:S04]  /*28820*/  LDL.LU.64 R250, [R1+0xd00] ;  /* 0x000d000001fa7983 */ /* 0x000ee80000300a00 */
[----:B------:R1:W-:Y:S01]  /*28830*/  STL.64 [R1+0xd70], R4 ;  /* 0x000d700401007387 */ /* 0x0003e20000100a00 */
[----:B------:R-:W-:-:S04]  /*28840*/  IMAD.WIDE R6, R2, 0x4, R172 ;  /* 0x0000000402067825 */ /* 0x000fc800078e02ac */
[C---:B-1----:R-:W-:Y:S02]  /*28850*/  IMAD.WIDE R4, R2.reuse, 0x4, R168 ;  /* 0x0000000402047825 */ /* 0x042fe400078e02a8 */
[----:B------:R-:W3:Y:S04]  /*28860*/  LDL.LU.64 R168, [R1+0xcf8] ;  /* 0x000cf80001a87983 */ /* 0x000ee80000300a00 */
[----:B------:R2:W-:Y:S04]  /*28870*/  STL.64 [R1+0xd88], R4 ;  /* 0x000d880401007387 */ /* 0x0005e80000100a00 */
[----:B------:R-:W3:Y:S04]  /*28880*/  LDL.LU.64 R172, [R1+0xcf0] ;  /* 0x000cf00001ac7983 */ /* 0x000ee80000300a00 */
[----:B------:R-:W-:Y:S01]  /*28890*/  STL.64 [R1+0x2a8], R6 ;  /* 0x0002a80601007387 */ /* 0x000fe20000100a00 */
[----:B--2---:R-:W-:-:S03]  /*288a0*/  IMAD.WIDE R4, R2, 0x4, R8 ;  /* 0x0000000402047825 */ /* 0x004fc600078e0208 */
[----:B------:R-:W2:Y:S04]  /*288b0*/  LDL.LU.64 R8, [R1+0xce8] ;  /* 0x000ce80001087983 */ /* 0x000ea80000300a00 */
[----:B------:R1:W-:Y:S02]  /*288c0*/  STL.64 [R1+0x2a0], R4 ;  /* 0x0002a00401007387 */ /* 0x0003e40000100a00 */
[----:B-1----:R-:W-:-:S04]  /*288d0*/  IMAD.WIDE R4, R2, 0x4, R152 ;  /* 0x0000000402047825 */ /* 0x002fc800078e0298 */
[C---:B----4-:R-:W-:Y:S01]  /*288e0*/  IMAD.WIDE R10, R2.reuse, 0x4, R170 ;  /* 0x00000004020a7825 */ /* 0x050fe200078e02aa */
[----:B------:R1:W-:Y:S03]  /*288f0*/  STL.64 [R1+0xd68], R4 ;  /* 0x000d680401007387 */ /* 0x0003e60000100a00 */
[C---:B------:R-:W-:Y:S01]  /*28900*/  IMAD.WIDE R6, R2.reuse, 0x4, R158 ;  /* 0x0000000402067825 */ /* 0x040fe200078e029e */
[----:B------:R-:W-:Y:S04]  /*28910*/  STL.64 [R1+0xd80], R10 ;  /* 0x000d800a01007387 */ /* 0x000fe80000100a00 */
[----:B------:R-:W4:Y:S01]  /*28920*/  LDL.LU.64 R152, [R1+0xce0] ;  /* 0x000ce00001987983 */ /* 0x000f220000300a00 */
[----:B-1----:R-:W-:-:S03]  /*28930*/  IMAD.WIDE R4, R2, 0x4, R224 ;  /* 0x0000000402047825 */ /* 0x002fc600078e02e0 */
[----:B------:R-:W-:Y:S04]  /*28940*/  STL.64 [R1+0x298], R6 ;  /* 0x0002980601007387 */ /* 0x000fe80000100a00 */
[----:B------:R-:W4:Y:S04]  /*28950*/  LDL.LU.64 R170, [R1+0xcd8] ;  /* 0x000cd80001aa7983 */ /* 0x000f280000300a00 */
[----:B------:R1:W-:Y:S04]  /*28960*/  STL.64 [R1+0x290], R4 ;  /* 0x0002900401007387 */ /* 0x0003e80000100a00 */
[----:B------:R-:W4:Y:S04]  /*28970*/  LDL.LU.64 R158, [R1+0xcd0] ;  /* 0x000cd000019e7983 */ /* 0x000f280000300a00 */
[----:B------:R-:W4:Y:S01]  /*28980*/  LDL.LU.64 R224, [R1+0xcc8] ;  /* 0x000cc80001e07983 */ /* 0x000f220000300a00 */
[----:B-1----:R-:W-:-:S04]  /*28990*/  IMAD.WIDE R4, R2, 0x4, R162 ;  /* 0x0000000402047825 */ /* 0x002fc800078e02a2 */
[C---:B------:R-:W-:Y:S01]  /*289a0*/  IMAD.WIDE R10, R2.reuse, 0x4, R228 ;  /* 0x00000004020a7825 */ /* 0x040fe200078e02e4 */
[----:B------:R1:W-:Y:S04]  /*289b0*/  STL.64 [R1+0xd58], R4 ;  /* 0x000d580401007387 */ /* 0x0003e80000100a00 */
[----:B------:R-:W-:Y:S01]  /*289c0*/  STL.64 [R1+0xd78], R10 ;  /* 0x000d780a01007387 */ /* 0x000fe20000100a00 */
[----:B------:R-:W-:-:S03]  /*289d0*/  IMAD.WIDE R6, R2, 0x4, R160 ;  /* 0x0000000402067825 */ /* 0x000fc600078e02a0 */
[----:B------:R-:W4:Y:S01]  /*289e0*/  LDL.LU.64 R142, [R1+0xcc0] ;  /* 0x000cc000018e7983 */ /* 0x000f220000300a00 */
[----:B-1----:R-:W-:-:S03]  /*289f0*/  IMAD.WIDE R4, R2, 0x4, R174 ;  /* 0x0000000402047825 */ /* 0x002fc600078e02ae */
[----:B------:R3:W-:Y:S04]  /*28a00*/  STL.64 [R1+0x288], R6 ;  /* 0x0002880601007387 */ /* 0x0007e80000100a00 */
[----:B------:R-:W4:Y:S04]  /*28a10*/  LDL.LU.64 R164, [R1+0xcb8] ;  /* 0x000cb80001a47983 */ /* 0x000f280000300a00 */
[----:B------:R1:W-:Y:S04]  /*28a20*/  STL.64 [R1+0x280], R4 ;  /* 0x0002800401007387 */ /* 0x0003e80000100a00 */
[----:B------:R-:W4:Y:S04]  /*28a30*/  LDL.LU.64 R144, [R1+0xcb0] ;  /* 0x000cb00001907983 */ /* 0x000f280000300a00 */
[----:B------:R-:W4:Y:S04]  /*28a40*/  LDL.LU.64 R228, [R1+0xca8] ;  /* 0x000ca80001e47983 */ /* 0x000f280000300a00 */
[----:B------:R-:W4:Y:S04]  /*28a50*/  LDL.LU.64 R160, [R1+0xca0] ;  /* 0x000ca00001a07983 */ /* 0x000f280000300a00 */
[----:B------:R-:W4:Y:S01]  /*28a60*/  LDL.LU.64 R174, [R1+0xc98] ;  /* 0x000c980001ae7983 */ /* 0x000f220000300a00 */
[----:B---3--:R-:W-:-:S03]  /*28a70*/  IMAD.WIDE R6, R2, 0x4, R176 ;  /* 0x0000000402067825 */ /* 0x008fc600078e02b0 */
[----:B------:R-:W3:Y:S04]  /*28a80*/  LDL.LU.64 R176, [R1+0xc90] ;  /* 0x000c900001b07983 */ /* 0x000ee80000300a00 */
[----:B------:R1:W-:Y:S02]  /*28a90*/  STL.64 [R1+0xd20], R6 ;  /* 0x000d200601007387 */ /* 0x0003e40000100a00 */
[----:B-1----:R-:W-:-:S04]  /*28aa0*/  IMAD.WIDE R4, R2, 0x4, R150 ;  /* 0x0000000402047825 */ /* 0x002fc800078e0296 */
[C---:B------:R-:W-:Y:S02]  /*28ab0*/  IMAD.WIDE R6, R2.reuse, 0x4, R226 ;  /* 0x0000000402067825 */ /* 0x040fe400078e02e2 */
        /* <DEDUP_REMOVED lines=9> */
[----:B-1----:R-:W-:-:S03]  /*28b50*/  IMAD.WIDE R4, R2, 0x4, R168 ;  /* 0x0000000402047825 */ /* 0x002fc600078e02a8 */
[----:B------:R-:W3:Y:S01]  /*28b60*/  LDL.LU.64 R168, [R1+0xc70] ;  /* 0x000c700001a87983 */ /* 0x000ee20000300a00 */
[----:B------:R-:W-:-:S03]  /*28b70*/  IMAD.WIDE R6, R2, 0x4, R172 ;  /* 0x0000000402067825 */ /* 0x000fc600078e02ac */
[----:B------:R2:W-:Y:S04]  /*28b80*/  STL.64 [R1+0xcf8], R4 ;  /* 0x000cf80401007387 */ /* 0x0005e80000100a00 */
[----:B------:R-:W3:Y:S04]  /*28b90*/  LDL.LU.64 R162, [R1+0xc68] ;  /* 0x000c680001a27983 */ /* 0x000ee80000300a00 */
[----:B------:R-:W-:Y:S04]  /*28ba0*/  STL.64 [R1+0x268], R6 ;  /* 0x0002680601007387 */ /* 0x000fe80000100a00 */
[----:B------:R-:W3:Y:S01]  /*28bb0*/  LDL.LU.64 R150, [R1+0xc60] ;  /* 0x000c600001967983 */ /* 0x000ee20000300a00 */
[----:B--2---:R-:W-:-:S05]  /*28bc0*/  IMAD.WIDE R4, R2, 0x4, R8 ;  /* 0x0000000402047825 */ /* 0x004fca00078e0208 */
[----:B------:R4:W-:Y:S04]  /*28bd0*/  STL.64 [R1+0x260], R4 ;  /* 0x0002600401007387 */ /* 0x0009e80000100a00 */
[----:B------:R-:W2:Y:S04]  /*28be0*/  LDL.LU.64 R172, [R1+0xc58] ;  /* 0x000c580001ac7983 */ /* 0x000ea80000300a00 */
[----:B------:R-:W2:Y:S01]  /*28bf0*/  LDL.LU.64 R8, [R1+0xc50] ;  /* 0x000c500001087983 */ /* 0x000ea20000300a00 */
[----:B----4-:R-:W-:-:S05]  /*28c00*/  IMAD.WIDE R4, R2, 0x4, R152 ;  /* 0x0000000402047825 */ /* 0x010fca00078e0298 */
[----:B------:R1:W-:Y:S01]  /*28c10*/  STL.64 [R1+0xce0], R4 ;  /* 0x000ce00401007387 */ /* 0x0003e20000100a00 */
[----:B------:R-:W-:-:S05]  /*28c20*/  IMAD.WIDE R10, R2, 0x4, R170 ;  /* 0x00000004020a7825 */ /* 0x000fca00078e02aa */
[----:B------:R4:W-:Y:S01]  /*28c30*/  STL.64 [R1+0xcd8], R10 ;  /* 0x000cd80a01007387 */ /* 0x0009e20000100a00 */
[----:B------:R-:W-:-:S03]  /*28c40*/  IMAD.WIDE R6, R2, 0x4, R158 ;  /* 0x0000000402067825 */ /* 0x000fc600078e029e */
[----:B------:R-:W2:Y:S01]  /*28c50*/  LDL.LU.64 R152, [R1+0xc48] ;  /* 0x000c480001987983 */ /* 0x000ea20000300a00 */
[----:B-1----:R-:W-:-:S03]  /*28c60*/  IMAD.WIDE R4, R2, 0x4, R224 ;  /* 0x0000000402047825 */ /* 0x002fc600078e02e0 */
[----:B------:R-:W-:Y:S04]  /*28c70*/  STL.64 [R1+0x258], R6 ;  /* 0x0002580601007387 */ /* 0x000fe80000100a00 */
[----:B------:R-:W2:Y:S04]  /*28c80*/  LDL.LU.64 R170, [R1+0xc40] ;  /* 0x000c400001aa7983 */ /* 0x000ea80000300a00 */
[----:B------:R1:W-:Y:S04]  /*28c90*/  STL.64 [R1+0x250], R4 ;  /* 0x0002500401007387 */ /* 0x0003e80000100a00 */
[----:B------:R-:W2:Y:S04]  /*28ca0*/  LDL.LU.64 R158, [R1+0xc38] ;  /* 0x000c3800019e7983 */ /* 0x000ea80000300a00 */
[----:B------:R-:W2:Y:S01]  /*28cb0*/  LDL.LU.64 R224, [R1+0xc30] ;  /* 0x000c300001e07983 */ /* 0x000ea20000300a00 */
[----:B----4-:R-:W-:-:S05]  /*28cc0*/  IMAD.WIDE R10, R2, 0x4, R142 ;  /* 0x00000004020a7825 */ /* 0x010fca00078e028e */
[----:B------:R4:W-:Y:S01]  /*28cd0*/  STL.64 [R1+0xcc0], R10 ;  /* 0x000cc00a01007387 */ /* 0x0009e20000100a00 */
[----:B-1----:R-:W-:-:S04]  /*28ce0*/  IMAD.WIDE R4, R2, 0x4, R164 ;  /* 0x0000000402047825 */ /* 0x002fc800078e02a4 */
[C---:B------:R-:W-:Y:S01]  /*28cf0*/  IMAD.WIDE R6, R2.reuse, 0x4, R144 ;  /* 0x0000000402067825 */ /* 0x040fe200078e0290 */
[----:B------:R-:W-:Y:S03]  /*28d00*/  STL.64 [R1+0xcb8], R4 ;  /* 0x000cb80401007387 */ /* 0x000fe60000100a00 */
[C---:B----4-:R-:W-:Y:S01]  /*28d10*/  IMAD.WIDE R10, R2.reuse, 0x4, R228 ;  /* 0x00000004020a7825 */ /* 0x050fe200078e02e4 */
[----:B------:R1:W-:Y:S04]  /*28d20*/  STL.64 [R1+0x248], R6 ;  /* 0x0002480601007387 */ /* 0x0003e80000100a00 */
[----:B------:R-:W-:Y:S01]  /*28d30*/  STL.64 [R1+0x240], R10 ;  /* 0x0002400a01007387 */ /* 0x000fe20000100a00 */
[----:B-1----:R-:W-:-:S03]  /*28d40*/  IMAD.WIDE R6, R2, 0x4, R174 ;  /* 0x0000000402067825 */ /* 0x002fc600078e02ae */
[----:B------:R-:W4:Y:S01]  /*28d50*/  LDL.LU.64 R174, [R1+0xc28] ;  /* 0x000c280001ae7983 */ /* 0x000f220000300a00 */
[----:B------:R-:W-:-:S05]  /*28d60*/  IMAD.WIDE R4, R2, 0x4, R160 ;  /* 0x0000000402047825 */ /* 0x000fca00078e02a0 */
[----:B------:R3:W-:Y:S04]  /*28d70*/  STL.64 [R1+0xca0], R4 ;  /* 0x000ca00401007387 */ /* 0x0007e80000100a00 */
[----:B------:R-:W-:Y:S04]  /*28d80*/  STL.64 [R1+0xc98], R6 ;  /* 0x000c980601007387 */ /* 0x000fe80000100a00 */
[----:B------:R-:W4:Y:S01]  /*28d90*/  LDL.LU.64 R228, [R1+0xc20] ;  /* 0x000c200001e47983 */ /* 0x000f220000300a00 */
[----:B---3--:R-:W-:-:S03]  /*28da0*/  IMAD.WIDE R4, R2, 0x4, R176 ;  /* 0x0000000402047825 */ /* 0x008fc600078e02b0 */
[----:B------:R-:W3:Y:S04]  /*28db0*/  LDL.LU.64 R176, [R1+0xc18] ;  /* 0x000c180001b07983 */ /* 0x000ee80000300a00 */
[----:B------:R1:W-:Y:S04]  /*28dc0*/  STL.64 [R1+0x238], R4 ;  /* 0x0002380401007387 */ /* 0x0003e80000100a00 */
[----:B------:R-:W3:Y:S01]  /*28dd0*/  LDL.LU.64 R160, [R1+0xc10] ;  /* 0x000c100001a07983 */ /* 0x000ee20000300a00 */
[----:B-1----:R-:W-:-:S03]  /*28de0*/  IMAD.WIDE R4, R2, 0x4, R226 ;  /* 0x0000000402047825 */ /* 0x002fc600078e02e2 */
[----:B------:R-:W3:Y:S04]  /*28df0*/  LDL.LU.64 R226, [R1+0xc08] ;  /* 0x000c080001e27983 */ /* 0x000ee80000300a00 */
[----:B------:R1:W-:Y:S02]  /*28e00*/  STL.64 [R1+0x230], R4 ;  /* 0x0002300401007387 */ /* 0x0003e40000100a00 */
[C---:B-1----:R-:W-:Y:S02]  /*28e10*/  IMAD.WIDE R4, R2.reuse, 0x4, R250 ;  /* 0x0000000402047825 */ /* 0x042fe400078e02fa */
[----:B------:R-:W3:Y:S02]  /*28e20*/  LDL.LU.64 R250, [R1+0xc00] ;  /* 0x000c000001fa7983 */ /* 0x000ee40000300a00 */
[----:B------:R-:W-:-:S02]  /*28e30*/  IMAD.WIDE R6, R2, 0x4, R166 ;  /* 0x0000000402067825 */ /* 0x000fc400078e02a6 */
[----:B------:R1:W-:Y:S04]  /*28e40*/  STL.64 [R1+0xc80], R4 ;  /* 0x000c800401007387 */ /* 0x0003e80000100a00 */
[----:B------:R-:W3:Y:S04]  /*28e50*/  LDL.LU.64 R166, [R1+0xbf8] ;  /* 0x000bf80001a67983 */ /* 0x000ee80000300a00 */
[----:B------:R-:W-:Y:S01]  /*28e60*/  STL.64 [R1+0xc78], R6 ;  /* 0x000c780601007387 */ /* 0x000fe20000100a00 */
[----:B-1----:R-:W-:-:S03]  /*28e70*/  IMAD.WIDE R4, R2, 0x4, R168 ;  /* 0x0000000402047825 */ /* 0x002fc600078e02a8 */
[----:B------:R-:W3:Y:S04]  /*28e80*/  LDL.LU.64 R168, [R1+0xbf0] ;  /* 0x000bf00001a87983 */ /* 0x000ee80000300a00 */
[----:B------:R1:W-:Y:S01]  /*28e90*/  STL.64 [R1+0x228], R4 ;  /* 0x0002280401007387 */ /* 0x0003e20000100a00 */
[----:B------:R-:W-:-:S04]  /*28ea0*/  IMAD.WIDE R10, R2, 0x4, R150 ;  /* 0x00000004020a7825 */ /* 0x000fc800078e0296 */
[----:B-1----:R-:W-:-:S05]  /*28eb0*/  IMAD.WIDE R4, R2, 0x4, R162 ;  /* 0x0000000402047825 */ /* 0x002fca00078e02a2 */
[----:B------:R1:W-:Y:S04]  /*28ec0*/  STL.64 [R1+0x220], R4 ;  /* 0x0002200401007387 */ /* 0x0003e80000100a00 */
[----:B------:R-:W-:Y:S04]  /*28ed0*/  STL.64 [R1+0xc60], R10 ;  /* 0x000c600a01007387 */ /* 0x000fe80000100a00 */
[----:B------:R-:W3:Y:S01]  /*28ee0*/  LDL.LU.64 R162, [R1+0xbe8] ;  /* 0x000be80001a27983 */ /* 0x000ee20000300a00 */
[----:B--2---:R-:W-:-:S04]  /*28ef0*/  IMAD.WIDE R6, R2, 0x4, R172 ;  /* 0x0000000402067825 */ /* 0x004fc800078e02ac */
[C---:B-1----:R-:W-:Y:S01]  /*28f00*/  IMAD.WIDE R4, R2.reuse, 0x4, R8 ;  /* 0x0000000402047825 */ /* 0x042fe200078e0208 */
[----:B------:R-:W-:Y:S04]  /*28f10*/  STL.64 [R1+0xc58], R6 ;  /* 0x000c580601007387 */ /* 0x000fe80000100a00 */
[----:B------:R-:W2:Y:S04]  /*28f20*/  LDL.LU.64 R150, [R1+0xbe0] ;  /* 0x000be00001967983 */ /* 0x000ea80000300a00 */
[----:B------:R1:W-:Y:S04]  /*28f30*/  STL.64 [R1+0x218], R4 ;  /* 0x0002180401007387 */ /* 0x0003e80000100a00 */
[----:B------:R-:W2:Y:S04]  /*28f40*/  LDL.LU.64 R172, [R1+0xbd8] ;  /* 0x000bd80001ac7983 */ /* 0x000ea80000300a00 */
[----:B------:R-:W2:Y:S01]  /*28f50*/  LDL.LU.64 R8, [R1+0xbd0] ;  /* 0x000bd00001087983 */ /* 0x000ea20000300a00 */
[----:B-1----:R-:W-:-:S04]  /*28f60*/  IMAD.WIDE R4, R2, 0x4, R152 ;  /* 0x0000000402047825 */ /* 0x002fc800078e0298 */
[C---:B------:R-:W-:Y:S01]  /*28f70*/  IMAD.WIDE R10, R2.reuse, 0x4, R170 ;  /* 0x00000004020a7825 */ /* 0x040fe200078e02aa */
[----:B------:R1:W-:Y:S04]  /*28f80*/  STL.64 [R1+0x210], R4 ;  /* 0x0002100401007387 */ /* 0x0003e80000100a00 */
[----:B------:R-:W-:Y:S01]  /*28f90*/  STL.64 [R1+0x208], R10 ;  /* 0x0002080a01007387 */ /* 0x000fe20000100a00 */
[----:B------:R-:W-:-:S03]  /*28fa0*/  IMAD.WIDE R6, R2, 0x4, R158 ;  /* 0x0000000402067825 */ /* 0x000fc600078e029e */
[----:B------:R-:W2:Y:S01]  /*28fb0*/  LDL.LU.64 R142, [R1+0xbc8] ;  /* 0x000bc800018e7983 */ /* 0x000ea20000300a00 */
[----:B-1----:R-:W-:-:S03]  /*28fc0*/  IMAD.WIDE R4, R2, 0x4, R224 ;  /* 0x0000000402047825 */ /* 0x002fc600078e02e0 */
[----:B------:R4:W-:Y:S04]  /*28fd0*/  STL.64 [R1+0xc38], R6 ;  /* 0x000c380601007387 */ /* 0x0009e80000100a00 */
[----:B------:R-:W2:Y:S04]  /*28fe0*/  LDL.LU.64 R164, [R1+0xbc0] ;  /* 0x000bc00001a47983 */ /* 0x000ea80000300a00 */
[----:B------:R-:W-:Y:S04]  /*28ff0*/  STL.64 [R1+0x200], R4 ;  /* 0x0002000401007387 */ /* 0x000fe80000100a00 */
[----:B------:R-:W2:Y:S04]  /*29000*/  LDL.LU.64 R144, [R1+0xbb8] ;  /* 0x000bb80001907983 */ /* 0x000ea80000300a00 */
[----:B------:R-:W2:Y:S04]  /*29010*/  LDL.LU.64 R152, [R1+0xbb0] ;  /* 0x000bb00001987983 */ /* 0x000ea80000300a00 */
[----:B------:R-:W2:Y:S04]  /*29020*/  LDL.LU.64 R170, [R1+0xba8] ;  /* 0x000ba80001aa7983 */ /* 0x000ea80000300a00 */
[----:B------:R-:W2:Y:S01]  /*29030*/  LDL.LU.64 R224, [R1+0xba0] ;  /* 0x000ba00001e07983 */ /* 0x000ea20000300a00 */
[----:B----4-:R-:W-:-:S03]  /*29040*/  IMAD.WIDE R6, R2, 0x4, R174 ;  /* 0x0000000402067825 */ /* 0x010fc600078e02ae */
[----:B------:R-:W4:Y:S04]  /*29050*/  LDL.LU.64 R174, [R1+0xb98] ;  /* 0x000b980001ae7983 */ /* 0x000f280000300a00 */
[----:B------:R3:W-:Y:S02]  /*29060*/  STL.64 [R1+0x1f8], R6 ;  /* 0x0001f80601007387 */ /* 0x0007e40000100a00 */
[C---:B---3--:R-:W-:Y:S02]  /*29070*/  IMAD.WIDE R6, R2.reuse, 0x4, R176 ;  /* 0x0000000402067825 */ /* 0x048fe400078e02b0 */
[----:B------:R-:W3:Y:S02]  /*29080*/  LDL.LU.64 R176, [R1+0xb90] ;  /* 0x000b900001b07983 */ /* 0x000ee40000300a00 */
[----:B------:R-:W-:-:S05]  /*29090*/  IMAD.WIDE R4, R2, 0x4, R228 ;  /* 0x0000000402047825 */ /* 0x000fca00078e02e4 */
[----:B------:R1:W-:Y:S04]  /*290a0*/  STL.64 [R1+0x1f0], R4 ;  /* 0x0001f00401007387 */ /* 0x0003e80000100a00 */
[----:B------:R1:W-:Y:S04]  /*290b0*/  STL.64 [R1+0xc18], R6 ;  /* 0x000c180601007387 */ /* 0x0003e80000100a00 */
[----:B------:R-:W3:Y:S01]  /*290c0*/  LDL.LU.64 R158, [R1+0xb88] ;  /* 0x000b8800019e7983 */ /* 0x000ee20000300a00 */
[----:B-1----:R-:W-:-:S04]  /*290d0*/  IMAD.WIDE R4, R2, 0x4, R160 ;  /* 0x0000000402047825 */ /* 0x002fc800078e02a0 */
[C---:B------:R-:W-:Y:S01]  /*290e0*/  IMAD.WIDE R6, R2.reuse, 0x4, R226 ;  /* 0x0000000402067825 */ /* 0x040fe200078e02e2 */
        /* <DEDUP_REMOVED lines=8> */
[----:B------:R-:W-:Y:S01]  /*29170*/  STL.64 [R1+0xbf8], R6 ;  /* 0x000bf80601007387 */ /* 0x000fe20000100a00 */
[----:B-1----:R-:W-:-:S03]  /*29180*/  IMAD.WIDE R4, R2, 0x4, R168 ;  /* 0x0000000402047825 */ /* 0x002fc600078e02a8 */
[----:B------:R-:W3:Y:S04]  /*29190*/  LDL.LU.64 R226, [R1+0xb68] ;  /* 0x000b680001e27983 */ /* 0x000ee80000300a00 */
[----:B------:R1:W-:Y:S04]  /*291a0*/  STL.64 [R1+0x1d0], R4 ;  /* 0x0001d00401007387 */ /* 0x0003e80000100a00 */
[----:B------:R-:W3:Y:S04]  /*291b0*/  LDL.LU.64 R166, [R1+0xb60] ;  /* 0x000b600001a67983 */ /* 0x000ee80000300a00 */
[----:B------:R-:W3:Y:S01]  /*291c0*/  LDL.LU.64 R168, [R1+0xb58] ;  /* 0x000b580001a87983 */ /* 0x000ee20000300a00 */
[----:B-1----:R-:W-:-:S05]  /*291d0*/  IMAD.WIDE R4, R2, 0x4, R162 ;  /* 0x0000000402047825 */ /* 0x002fca00078e02a2 */
[----:B------:R1:W-:Y:S01]  /*291e0*/  STL.64 [R1+0x1c8], R4 ;  /* 0x0001c80401007387 */ /* 0x0003e20000100a00 */
[----:B--2---:R-:W-:-:S05]  /*291f0*/  IMAD.WIDE R10, R2, 0x4, R150 ;  /* 0x00000004020a7825 */ /* 0x004fca00078e0296 */
[----:B------:R2:W-:Y:S01]  /*29200*/  STL.64 [R1+0x1c0], R10 ;  /* 0x0001c00a01007387 */ /* 0x0005e20000100a00 */
[----:B------:R-:W-:-:S03]  /*29210*/  IMAD.WIDE R6, R2, 0x4, R172 ;  /* 0x0000000402067825 */ /* 0x000fc600078e02ac */
[----:B------:R-:W3:Y:S01]  /*29220*/  LDL.LU.64 R162, [R1+0xb50] ;  /* 0x000b500001a27983 */ /* 0x000ee20000300a00 */
[----:B-1----:R-:W-:-:S03]  /*29230*/  IMAD.WIDE R4, R2, 0x4, R8 ;  /* 0x0000000402047825 */ /* 0x002fc600078e0208 */
[----:B------:R-:W-:Y:S04]  /*29240*/  STL.64 [R1+0x1b8], R6 ;  /* 0x0001b80601007387 */ /* 0x000fe80000100a00 */
[----:B------:R-:W3:Y:S04]  /*29250*/  LDL.LU.64 R150, [R1+0xb48] ;  /* 0x000b480001967983 */ /* 0x000ee80000300a00 */
[----:B------:R1:W-:Y:S04]  /*29260*/  STL.64 [R1+0x1b0], R4 ;  /* 0x0001b00401007387 */ /* 0x0003e80000100a00 */
[----:B------:R-:W3:Y:S04]  /*29270*/  LDL.LU.64 R172, [R1+0xb40] ;  /* 0x000b400001ac7983 */ /* 0x000ee80000300a00 */
[----:B------:R-:W3:Y:S01]  /*29280*/  LDL.LU.64 R8, [R1+0xb38] ;  /* 0x000b380001087983 */ /* 0x000ee20000300a00 */
[----:B--2---:R-:W-:-:S05]  /*29290*/  IMAD.WIDE R10, R2, 0x4, R142 ;  /* 0x00000004020a7825 */ /* 0x004fca00078e028e */
[----:B------:R2:W-:Y:S01]  /*292a0*/  STL.64 [R1+0x1a8], R10 ;  /* 0x0001a80a01007387 */ /* 0x0005e20000100a00 */
[----:B-1----:R-:W-:-:S04]  /*292b0*/  IMAD.WIDE R4, R2, 0x4, R164 ;  /* 0x0000000402047825 */ /* 0x002fc800078e02a4 */
[C---:B------:R-:W-:Y:S01]  /*292c0*/  IMAD.WIDE R6, R2.reuse, 0x4, R144 ;  /* 0x0000000402067825 */ /* 0x040fe200078e0290 */
[----:B------:R-:W-:Y:S03]  /*292d0*/  STL.64 [R1+0x1a0], R4 ;  /* 0x0001a00401007387 */ /* 0x000fe60000100a00 */
[C---:B--2---:R-:W-:Y:S01]  /*292e0*/  IMAD.WIDE R10, R2.reuse, 0x4, R152 ;  /* 0x00000004020a7825 */ /* 0x044fe200078e0298 */
[----:B------:R1:W-:Y:S04]  /*292f0*/  STL.64 [R1+0x198], R6 ;  /* 0x0001980601007387 */ /* 0x0003e80000100a00 */
[----:B------:R-:W-:Y:S01]  /*29300*/  STL.64 [R1+0x190], R10 ;  /* 0x0001900a01007387 */ /* 0x000fe20000100a00 */
[----:B-1----:R-:W-:-:S03]  /*29310*/  IMAD.WIDE R6, R2, 0x4, R224 ;  /* 0x0000000402067825 */ /* 0x002fc600078e02e0 */
[----:B------:R-:W2:Y:S01]  /*29320*/  LDL.LU.64 R224, [R1+0xb30] ;  /* 0x000b300001e07983 */ /* 0x000ea20000300a00 */
[----:B------:R-:W-:-:S05]  /*29330*/  IMAD.WIDE R4, R2, 0x4, R170 ;  /* 0x0000000402047825 */ /* 0x000fca00078e02aa */
[----:B------:R4:W-:Y:S04]  /*29340*/  STL.64 [R1+0x188], R4 ;  /* 0x0001880401007387 */ /* 0x0009e80000100a00 */
[----:B------:R-:W-:Y:S04]  /*29350*/  STL.64 [R1+0x180], R6 ;  /* 0x0001800601007387 */ /* 0x000fe80000100a00 */
[----:B------:R-:W2:Y:S01]  /*29360*/  LDL.LU.64 R152, [R1+0xb28] ;  /* 0x000b280001987983 */ /* 0x000ea20000300a00 */
[----:B----4-:R-:W-:-:S03]  /*29370*/  IMAD.WIDE R4, R2, 0x4, R174 ;  /* 0x0000000402047825 */ /* 0x010fc600078e02ae */
[----:B------:R-:W4:Y:S04]  /*29380*/  LDL.LU.64 R174, [R1+0xb20] ;  /* 0x000b200001ae7983 */ /* 0x000f280000300a00 */
[----:B------:R3:W-:Y:S04]  /*29390*/  STL.64 [R1+0x178], R4 ;  /* 0x0001780401007387 */ /* 0x0007e80000100a00 */
[----:B------:R-:W4:Y:S01]  /*293a0*/  LDL.LU.64 R170, [R1+0xb18] ;  /* 0x000b180001aa7983 */ /* 0x000f220000300a00 */
[----:B---3--:R-:W-:-:S03]  /*293b0*/  IMAD.WIDE R4, R2, 0x4, R176 ;  /* 0x0000000402047825 */ /* 0x008fc600078e02b0 */
[----:B------:R-:W3:Y:S04]  /*293c0*/  LDL.LU.64 R176, [R1+0xb10] ;  /* 0x000b100001b07983 */ /* 0x000ee80000300a00 */
[----:B------:R1:W-:Y:S02]  /*293d0*/  STL.64 [R1+0x170], R4 ;  /* 0x0001700401007387 */ /* 0x0003e40000100a00 */
[C---:B-1----:R-:W-:Y:S02]  /*293e0*/  IMAD.WIDE R4, R2.reuse, 0x4, R158 ;  /* 0x0000000402047825 */ /* 0x042fe400078e029e */
[----:B------:R-:W3:Y:S04]  /*293f0*/  LDL.LU.64 R158, [R1+0xb08] ;  /* 0x000b0800019e7983 */ /* 0x000ee80000300a00 */
[----:B------:R1:W-:Y:S01]  /*29400*/  STL.64 [R1+0x168], R4 ;  /* 0x0001680401007387 */ /* 0x0003e20000100a00 */
[----:B------:R-:W-:-:S03]  /*29410*/  IMAD.WIDE R6, R2, 0x4, R228 ;  /* 0x0000000402067825 */ /* 0x000fc600078e02e4 */
[----:B------:R-:W3:Y:S01]  /*29420*/  LDL.LU.64 R228, [R1+0xb00] ;  /* 0x000b000001e47983 */ /* 0x000ee20000300a00 */
[----:B-1----:R-:W-:-:S03]  /*29430*/  IMAD.WIDE R4, R2, 0x4, R250 ;  /* 0x0000000402047825 */ /* 0x002fc600078e02fa */
[----:B------:R-:W-:Y:S04]  /*29440*/  STL.64 [R1+0x160], R6 ;  /* 0x0001600601007387 */ /* 0x000fe80000100a00 */
[----:B------:R-:W3:Y:S04]  /*29450*/  LDL.LU.64 R250, [R1+0xaf8] ;  /* 0x000af80001fa7983 */ /* 0x000ee80000300a00 */
[----:B------:R1:W-:Y:S01]  /*29460*/  STL.64 [R1+0x158], R4 ;  /* 0x0001580401007387 */ /* 0x0003e20000100a00 */
[----:B------:R-:W-:-:S04]  /*29470*/  IMAD.WIDE R10, R2, 0x4, R226 ;  /* 0x00000004020a7825 */ /* 0x000fc800078e02e2 */
[----:B-1----:R-:W-:-:S04]  /*29480*/  IMAD.WIDE R4, R2, 0x4, R160 ;  /* 0x0000000402047825 */ /* 0x002fc800078e02a0 */
[C---:B------:R-:W-:Y:S01]  /*29490*/  IMAD.WIDE R6, R2.reuse, 0x4, R166 ;  /* 0x0000000402067825 */ /* 0x040fe200078e02a6 */
        /* <DEDUP_REMOVED lines=8> */
[----:B------:R-:W3:Y:S01]  /*29520*/  LDL.LU.64 R168, [R1+0xad8] ;  /* 0x000ad80001a87983 */ /* 0x000ee20000300a00 */
[----:B-1----:R-:W-:-:S04]  /*29530*/  IMAD.WIDE R4, R2, 0x4, R162 ;  /* 0x0000000402047825 */ /* 0x002fc800078e02a2 */
[C---:B------:R-:W-:Y:S01]  /*29540*/  IMAD.WIDE R10, R2.reuse, 0x4, R150 ;  /* 0x00000004020a7825 */ /* 0x040fe200078e0296 */
[----:B------:R1:W-:Y:S04]  /*29550*/  STL.64 [R1+0x130], R4 ;  /* 0x0001300401007387 */ /* 0x0003e80000100a00 */
[----:B------:R-:W-:Y:S01]  /*29560*/  STL.64 [R1+0x128], R10 ;  /* 0x0001280a01007387 */ /* 0x000fe20000100a00 */
[----:B------:R-:W-:-:S03]  /*29570*/  IMAD.WIDE R6, R2, 0x4, R172 ;  /* 0x0000000402067825 */ /* 0x000fc600078e02ac */
[----:B------:R-:W3:Y:S01]  /*29580*/  LDL.LU.64 R142, [R1+0xad0] ;  /* 0x000ad000018e7983 */ /* 0x000ee20000300a00 */
[----:B-1----:R-:W-:-:S03]  /*29590*/  IMAD.WIDE R4, R2, 0x4, R8 ;  /* 0x0000000402047825 */ /* 0x002fc600078e0208 */
[----:B------:R2:W-:Y:S04]  /*295a0*/  STL.64 [R1+0x120], R6 ;  /* 0x0001200601007387 */ /* 0x0005e80000100a00 */
[----:B------:R-:W3:Y:S04]  /*295b0*/  LDL.LU.64 R164, [R1+0xac8] ;  /* 0x000ac80001a47983 */ /* 0x000ee80000300a00 */
[----:B------:R-:W-:Y:S04]  /*295c0*/  STL.64 [R1+0x118], R4 ;  /* 0x0001180401007387 */ /* 0x000fe80000100a00 */
[----:B------:R-:W3:Y:S04]  /*295d0*/  LDL.LU.64 R144, [R1+0xac0] ;  /* 0x000ac00001907983 */ /* 0x000ee80000300a00 */
[----:B------:R-:W3:Y:S04]  /*295e0*/  LDL.LU.64 R162, [R1+0xab8] ;  /* 0x000ab80001a27983 */ /* 0x000ee80000300a00 */
[----:B------:R-:W3:Y:S04]  /*295f0*/  LDL.LU.64 R150, [R1+0xab0] ;  /* 0x000ab00001967983 */ /* 0x000ee80000300a00 */
[----:B------:R-:W3:Y:S01]  /*29600*/  LDL.LU.64 R8, [R1+0xaa8] ;  /* 0x000aa80001087983 */ /* 0x000ee20000300a00 */
[----:B--2---:R-:W-:-:S03]  /*29610*/  IMAD.WIDE R6, R2, 0x4, R224 ;  /* 0x0000000402067825 */ /* 0x004fc600078e02e0 */
[----:B------:R-:W2:Y:S04]  /*29620*/  LDL.LU.64 R224, [R1+0xaa0] ;  /* 0x000aa00001e07983 */ /* 0x000ea80000300a00 */
[----:B------:R4:W-:Y:S02]  /*29630*/  STL.64 [R1+0x110], R6 ;  /* 0x0001100601007387 */ /* 0x0009e40000100a00 */
[C---:B----4-:R-:W-:Y:S02]  /*29640*/  IMAD.WIDE R6, R2.reuse, 0x4, R174 ;  /* 0x0000000402067825 */ /* 0x050fe400078e02ae */
[----:B------:R-:W4:Y:S02]  /*29650*/  LDL.LU.64 R174, [R1+0xa98] ;  /* 0x000a980001ae7983 */ /* 0x000f240000300a00 */
[----:B------:R-:W-:-:S05]  /*29660*/  IMAD.WIDE R4, R2, 0x4, R152 ;  /* 0x0000000402047825 */ /* 0x000fca00078e0298 */
[----:B------:R-:W-:Y:S04]  /*29670*/  STL.64 [R1+0x108], R4 ;  /* 0x0001080401007387 */ /* 0x000fe80000100a00 */
[----:B------:R3:W-:Y:S02]  /*29680*/  STL.64 [R1+0x100], R6 ;  /* 0x0001000601007387 */ /* 0x0007e40000100a00 */
[C---:B---3--:R-:W-:Y:S02]  /*29690*/  IMAD.WIDE R6, R2.reuse, 0x4, R176 ;  /* 0x0000000402067825 */ /* 0x048fe400078e02b0 */
[----:B------:R-:W3:Y:S02]  /*296a0*/  LDL.LU.64 R176, [R1+0xa90] ;  /* 0x000a900001b07983 */ /* 0x000ee40000300a00 */
[----:B------:R-:W-:-:S05]  /*296b0*/  IMAD.WIDE R4, R2, 0x4, R170 ;  /* 0x0000000402047825 */ /* 0x000fca00078e02aa */
        /* <DEDUP_REMOVED lines=16> */
[----:B------:R-:W-:-:S05]  /*297c0*/  IMAD.WIDE R10, R2, 0x4, R226 ;  /* 0x00000004020a7825 */ /* 0x000fca00078e02e2 */
[----:B------:R-:W-:Y:S01]  /*297d0*/  STL.64 [R1+0xc8], R10 ;  /* 0x0000c80a01007387 */ /* 0x000fe20000100a00 */
        /* <DEDUP_REMOVED lines=8> */
[----:B-1----:R-:W-:-:S05]  /*29860*/  IMAD.WIDE R4, R2, 0x4, R142 ;  /* 0x0000000402047825 */ /* 0x002fca00078e028e */
[----:B------:R-:W-:Y:S01]  /*29870*/  STL.64 [R1+0xb0], R4 ;  /* 0x0000b00401007387 */ /* 0x000fe20000100a00 */
[----:B------:R-:W-:-:S05]  /*29880*/  IMAD.WIDE R6, R2, 0x4, R164 ;  /* 0x0000000402067825 */ /* 0x000fca00078e02a4 */
[----:B------:R1:W-:Y:S01]  /*29890*/  STL.64 [R1+0xa8], R6 ;  /* 0x0000a80601007387 */ /* 0x0003e20000100a00 */
[----:B------:R-:W-:-:S05]  /*298a0*/  IMAD.WIDE R10, R2, 0x4, R144 ;  /* 0x00000004020a7825 */ /* 0x000fca00078e0290 */
[----:B------:R1:W-:Y:S02]  /*298b0*/  STL.64 [R1+0xa0], R10 ;  /* 0x0000a00a01007387 */ /* 0x0003e40000100a00 */
[----:B-1----:R-:W-:-:S04]  /*298c0*/  IMAD.WIDE R6, R2, 0x4, R150 ;  /* 0x0000000402067825 */ /* 0x002fc800078e0296 */
[----:B------:R-:W-:-:S04]  /*298d0*/  IMAD.WIDE R4, R2, 0x4, R162 ;  /* 0x0000000402047825 */ /* 0x000fc800078e02a2 */
[C---:B------:R-:W-:Y:S02]  /*298e0*/  IMAD.WIDE R10, R2.reuse, 0x4, R8 ;  /* 0x00000004020a7825 */ /* 0x040fe400078e0208 */
[----:B------:R-:W3:Y:S04]  /*298f0*/  LDL.LU.64 R8, [R1+0xa38] ;  /* 0x000a380001087983 */ /* 0x000ee80000300a00 */
[----:B------:R2:W-:Y:S04]  /*29900*/  STL.64 [R1+0x90], R6 ;  /* 0x0000900601007387 */ /* 0x0005e80000100a00 */
[----:B------:R-:W-:Y:S04]  /*29910*/  STL.64 [R1+0x88], R10 ;  /* 0x0000880a01007387 */ /* 0x000fe80000100a00 */
[----:B------:R-:W-:Y:S04]  /*29920*/  STL.64 [R1+0x98], R4 ;  /* 0x0000980401007387 */ /* 0x000fe80000100a00 */
[----:B------:R-:W-:Y:S01]  /*29930*/  STL.64 [R1+0x1ce8], R4 ;  /* 0x001ce80401007387 */ /* 0x000fe20000100a00 */
[----:B--2---:R-:W-:-:S05]  /*29940*/  IMAD.WIDE R6, R2, 0x4, R224 ;  /* 0x0000000402067825 */ /* 0x004fca00078e02e0 */
[----:B------:R4:W-:Y:S04]  /*29950*/  STL.64 [R1+0x80], R6 ;  /* 0x0000800601007387 */ /* 0x0009e80000100a00 */
[----:B------:R-:W2:Y:S01]  /*29960*/  LDL.LU.64 R224, [R1+0xa30] ;  /* 0x000a300001e07983 */ /* 0x000ea20000300a00 */
[----:B----4-:R-:W-:-:S03]  /*29970*/  IMAD.WIDE R6, R2, 0x4, R174 ;  /* 0x0000000402067825 */ /* 0x010fc600078e02ae */
[----:B------:R-:W4:Y:S01]  /*29980*/  LDL.LU.64 R174, [R1+0xa28] ;  /* 0x000a280001ae7983 */ /* 0x000f220000300a00 */
[----:B---3--:R-:W-:-:S03]  /*29990*/  IMAD.WIDE R4, R2, 0x4, R176 ;  /* 0x0000000402047825 */ /* 0x008fc600078e02b0 */
[----:B------:R-:W3:Y:S04]  /*299a0*/  LDL.LU.64 R176, [R1+0xa20] ;  /* 0x000a200001b07983 */ /* 0x000ee80000300a00 */
[----:B------:R1:W-:Y:S04]  /*299b0*/  STL.64 [R1+0x70], R4 ;  /* 0x0000700401007387 */ /* 0x0003e80000100a00 */
[----:B------:R-:W-:Y:S01]  /*299c0*/  STL.64 [R1+0x78], R6 ;  /* 0x0000780601007387 */ /* 0x000fe20000100a00 */
[----:B------:R-:W-:-:S04]  /*299d0*/  IMAD.WIDE R10, R2, 0x4, R172 ;  /* 0x00000004020a7825 */ /* 0x000fc800078e02ac */
[C---:B-1----:R-:W-:Y:S01]  /*299e0*/  IMAD.WIDE R4, R2.reuse, 0x4, R152 ;  /* 0x0000000402047825 */ /* 0x042fe200078e0298 */
[----:B------:R-:W-:Y:S04]  /*299f0*/  STL.64 [R1+0x68], R10 ;  /* 0x0000680a01007387 */ /* 0x000fe80000100a00 */
[----:B------:R1:W-:Y:S01]  /*29a00*/  STL.64 [R1+0x1cf0], R6 ;  /* 0x001cf00601007387 */ /* 0x0003e20000100a00 */
[----:B------:R-:W-:-:S03]  /*29a10*/  IMAD.WIDE R244, R2, 0x4, R170 ;  /* 0x0000000402f47825 */ /* 0x000fc600078e02aa */
[----:B------:R1:W-:Y:S02]  /*29a20*/  STL.64 [R1+0x60], R4 ;  /* 0x0000600401007387 */ /* 0x0003e40000100a00 */
[----:B-1----:R-:W-:-:S05]  /*29a30*/  IMAD.WIDE R6, R2, 0x4, R158 ;  /* 0x0000000402067825 */ /* 0x002fca00078e029e */
[----:B------:R-:W-:Y:S01]  /*29a40*/  STL.64 [R1+0x50], R6 ;  /* 0x0000500601007387 */ /* 0x000fe20000100a00 */
[----:B------:R-:W-:-:S03]  /*29a50*/  IMAD.WIDE R250, R2, 0x4, R250 ;  /* 0x0000000402fa7825 */ /* 0x000fc600078e02fa */
[----:B------:R-:W-:Y:S01]  /*29a60*/  STL.64 [R1+0x58], R244 ;  /* 0x000058f401007387 */ /* 0x000fe20000100a00 */
[----:B------:R-:W-:-:S03]  /*29a70*/  IMAD.WIDE R4, R2, 0x4, R228 ;  /* 0x0000000402047825 */ /* 0x000fc600078e02e4 */
[----:B------:R-:W-:Y:S04]  /*29a80*/  STL.64 [R1+0x1cf8], R244 ;  /* 0x001cf8f401007387 */ /* 0x000fe80000100a00 */
[----:B------:R-:W-:Y:S04]  /*29a90*/  STL.64 [R1+0x40], R4 ;  /* 0x0000400401007387 */ /* 0x000fe80000100a00 */
[----:B------:R-:W-:Y:S04]  /*29aa0*/  STL.64 [R1+0x48], R250 ;  /* 0x000048fa01007387 */ /* 0x000fe80000100a00 */
[----:B------:R1:W-:Y:S01]  /*29ab0*/  STL.64 [R1+0x1d78], R250 ;  /* 0x001d78fa01007387 */ /* 0x0003e20000100a00 */
[----:B------:R-:W-:-:S04]  /*29ac0*/  IMAD.WIDE R246, R2, 0x4, R160 ;  /* 0x0000000402f67825 */ /* 0x000fc800078e02a0 */
[C---:B-1----:R-:W-:Y:S01]  /*29ad0*/  IMAD.WIDE R250, R2.reuse, 0x4, R226 ;  /* 0x0000000402fa7825 */ /* 0x042fe200078e02e2 */
[----:B------:R-:W-:Y:S04]  /*29ae0*/  STL.64 [R1+0x38], R246 ;  /* 0x000038f601007387 */ /* 0x000fe80000100a00 */
[----:B------:R-:W-:Y:S01]  /*29af0*/  STL.64 [R1+0x30], R250 ;  /* 0x000030fa01007387 */ /* 0x000fe20000100a00 */
[----:B------:R-:W-:-:S03]  /*29b00*/  IMAD.WIDE R244, R2, 0x4, R166 ;  /* 0x0000000402f47825 */ /* 0x000fc600078e02a6 */
[----:B------:R-:W-:Y:S01]  /*29b10*/  STL.64 [R1+0x1d88], R250 ;  /* 0x001d88fa01007387 */ /* 0x000fe20000100a00 */
[----:B------:R-:W-:-:S03]  /*29b20*/  IMAD.WIDE R6, R2, 0x4, R168 ;  /* 0x0000000402067825 */ /* 0x000fc600078e02a8 */
[----:B------:R-:W-:Y:S04]  /*29b30*/  STL.64 [R1+0x1d00], R246 ;  /* 0x001d00f601007387 */ /* 0x000fe80000100a00 */
[----:B------:R-:W-:Y:S04]  /*29b40*/  STL.64 [R1+0x28], R244 ;  /* 0x000028f401007387 */ /* 0x000fe80000100a00 */
[----:B------:R2:W-:Y:S04]  /*29b50*/  STL.64 [R1+0x1d80], R244 ;  /* 0x001d80f401007387 */ /* 0x0005e80000100a00 */
[----:B------:R-:W3:Y:S04]  /*29b60*/  LDL.LU.64 R160, [R1+0x9e0] ;  /* 0x0009e00001a07983 */ /* 0x000ee80000300a00 */
[----:B------:R-:W-:Y:S04]  /*29b70*/  STL.64 [R1+0x20], R6 ;  /* 0x0000200601007387 */ /* 0x000fe80000100a00 */
[----:B------:R4:W-:Y:S01]  /*29b80*/  STL.64 [R1+0x1d50], R6 ;  /* 0x001d500601007387 */ /* 0x0009e20000100a00 */
[----:B------:R-:W-:-:S04]  /*29b90*/  IMAD.WIDE R236, R2, 0x4, R236 ;  /* 0x0000000402ec7825 */ /* 0x000fc800078e02ec */
[----:B------:R-:W-:-:S04]  /*29ba0*/  IMAD.WIDE R234, R2, 0x4, R234 ;  /* 0x0000000402ea7825 */ /* 0x000fc800078e02ea */
[----:B------:R-:W-:-:S05]  /*29bb0*/  IMAD.WIDE R8, R2, 0x4, R8 ;  /* 0x0000000402087825 */ /* 0x000fca00078e0208 */
[----:B------:R-:W-:Y:S04]  /*29bc0*/  STL.64 [R1+0x1d08], R8 ;  /* 0x001d080801007387 */ /* 0x000fe80000100a00 */
[----:B------:R-:W3:Y:S01]  /*29bd0*/  LDL.LU.64 R226, [R1+0x9d8] ;  /* 0x0009d80001e27983 */ /* 0x000ee20000300a00 */
[----:B--2---:R-:W-:-:S03]  /*29be0*/  IMAD.WIDE R244, R2, 0x4, R224 ;  /* 0x0000000402f47825 */ /* 0x004fc600078e02e0 */
[----:B------:R-:W2:Y:S04]  /*29bf0*/  LDL.LU.64 R224, [R1+0x9d0] ;  /* 0x0009d00001e07983 */ /* 0x000ea80000300a00 */
[----:B------:R-:W2:Y:S04]  /*29c00*/  LDL.LU.64 R166, [R1+0x9c8] ;  /* 0x0009c80001a67983 */ /* 0x000ea80000300a00 */
[----:B------:R-:W-:Y:S01]  /*29c10*/  STL.64 [R1+0x10], R244 ;  /* 0x000010f401007387 */ /* 0x000fe20000100a00 */
[----:B----4-:R-:W-:-:S03]  /*29c20*/  IMAD.WIDE R6, R2, 0x4, R174 ;  /* 0x0000000402067825 */ /* 0x010fc600078e02ae */
[----:B------:R-:W-:Y:S04]  /*29c30*/  STL.64 [R1+0x1d90], R244 ;  /* 0x001d90f401007387 */ /* 0x000fe80000100a00 */
[----:B------:R-:W-:Y:S04]  /*29c40*/  STL.64 [R1+0x1d10], R242 ;  /* 0x001d10f201007387 */ /* 0x000fe80000100a00 */
[----:B------:R-:W-:Y:S04]  /*29c50*/  STL.64 [R1+0x8], R6 ;  /* 0x0000080601007387 */ /* 0x000fe80000100a00 */
[----:B------:R-:W-:Y:S04]  /*29c60*/  STL.64 [R1+0x1d98], R6 ;  /* 0x001d980601007387 */ /* 0x000fe80000100a00 */
[----:B------:R-:W4:Y:S04]  /*29c70*/  LDL.LU.64 R168, [R1+0x9c0] ;  /* 0x0009c00001a87983 */ /* 0x000f280000300a00 */
[----:B------:R-:W-:Y:S01]  /*29c80*/  STL.64 [R1+0x1da0], R240 ;  /* 0x001da0f001007387 */ /* 0x000fe20000100a00 */
[----:B---3--:R-:W-:-:S05]  /*29c90*/  IMAD.WIDE R4, R2, 0x4, R176 ;  /* 0x0000000402047825 */ /* 0x008fca00078e02b0 */
[----:B------:R-:W-:Y:S04]  /*29ca0*/  STL.64 [R1], R4 ;  /* 0x0000000401007387 */ /* 0x000fe80000100a00 */
[----:B------:R-:W-:Y:S04]  /*29cb0*/  STL.64 [R1+0x1d58], R4 ;  /* 0x001d580401007387 */ /* 0x000fe80000100a00 */
[----:B------:R-:W-:Y:S04]  /*29cc0*/  STL.64 [R1+0x1da8], R238 ;  /* 0x001da8ee01007387 */ /* 0x000fe80000100a00 */
[----:B------:R-:W-:Y:S04]  /*29cd0*/  STL.64 [R1+0x1d60], R236 ;  /* 0x001d60ec01007387 */ /* 0x000fe80000100a00 */
[----:B------:R-:W3:Y:S04]  /*29ce0*/  LDL.LU.64 R174, [R1+0x9b8] ;  /* 0x0009b80001ae7983 */ /* 0x000ee80000300a00 */
[----:B------:R-:W-:Y:S04]  /*29cf0*/  STL.64 [R1+0x1d18], R234 ;  /* 0x001d18ea01007387 */ /* 0x000fe80000100a00 */
[----:B------:R-:W3:Y:S01]  /*29d00*/  LDL.LU.64 R176, [R1+0x9b0] ;  /* 0x0009b00001b07983 */ /* 0x000ee20000300a00 */
[----:B------:R-:W-:-:S04]  /*29d10*/  IMAD.WIDE R232, R2, 0x4, R232 ;  /* 0x0000000402e87825 */ /* 0x000fc800078e02e8 */
[----:B------:R-:W-:Y:S01]  /*29d20*/  IMAD.WIDE R230, R2, 0x4, R230 ;  /* 0x0000000402e67825 */ /* 0x000fe200078e02e6 */
[----:B------:R-:W-:Y:S04]  /*29d30*/  STL.64 [R1+0x1db0], R232 ;  /* 0x001db0e801007387 */ /* 0x000fe80000100a00 */
[----:B------:R-:W-:Y:S04]  /*29d40*/  STL.64 [R1+0x1db8], R230 ;  /* 0x001db8e601007387 */ /* 0x000fe80000100a00 */
[----:B------:R-:W3:Y:S04]  /*29d50*/  LDL.LU.64 R134, [R1+0x9a8] ;  /* 0x0009a80001867983 */ /* 0x000ee80000300a00 */
[----:B------:R-:W3:Y:S01]  /*29d60*/  LDL.LU.64 R156, [R1+0x9a0] ;  /* 0x0009a000019c7983 */ /* 0x000ee20000300a00 */
[----:B------:R-:W-:-:S05]  /*29d70*/  VIADD R12, R35, 0xfffffefa ;  /* 0xfffffefa230c7836 */ /* 0x000fca0000000000 */
[----:B------:R-:W-:Y:S01]  /*29d80*/  ISETP.GE.U32.AND P5, PT, R12, 0x7ffffebb, PT ;  /* 0x7ffffebb0c00780c */ /* 0x000fe20003fa6070 */
[----:B------:R-:W-:-:S05]  /*29d90*/  VIADD R14, R32, 0xfffffefb ;  /* 0xfffffefb200e7836 */ /* 0x000fca0000000000 */
[----:B------:R-:W-:Y:S01]  /*29da0*/  ISETP.GE.U32.AND P4, PT, R14, 0x7ffffebc, PT ;  /* 0x7ffffebc0e00780c */ /* 0x000fe20003f86070 */
[----:B------:R-:W-:-:S05]  /*29db0*/  IMAD.WIDE R228, R2, 0x4, R160 ;  /* 0x0000000402e47825 */ /* 0x000fca00078e02a0 */
[----:B------:R-:W-:Y:S04]  /*29dc0*/  STL.64 [R1+0x1d68], R228 ;  /* 0x001d68e401007387 */ /* 0x000fe80000100a00 */
[----:B------:R-:W3:Y:S04]  /*29dd0*/  LDL.LU.64 R136, [R1+0x998] ;  /* 0x0009980001887983 */ /* 0x000ee80000300a00 */
[----:B------:R-:W3:Y:S01]  /*29de0*/  LDL.LU.64 R154, [R1+0x990] ;  /* 0x00099000019a7983 */ /* 0x000ee20000300a00 */
[----:B------:R-:W-:-:S05]  /*29df0*/  IMAD.WIDE R226, R2, 0x4, R226 ;  /* 0x0000000402e27825 */ /* 0x000fca00078e02e2 */
[----:B------:R-:W-:Y:S04]  /*29e00*/  STL.64 [R1+0x1d20], R226 ;  /* 0x001d20e201007387 */ /* 0x000fe80000100a00 */
[----:B------:R-:W3:Y:S04]  /*29e10*/  LDL.LU.64 R142, [R1+0x988] ;  /* 0x00098800018e7983 */ /* 0x000ee80000300a00 */
[----:B------:R-:W3:Y:S01]  /*29e20*/  LDL.LU.64 R164, [R1+0x980] ;  /* 0x0009800001a47983 */ /* 0x000ee20000300a00 */
[----:B--2---:R-:W-:-:S04]  /*29e30*/  IMAD.WIDE R224, R2, 0x4, R224 ;  /* 0x0000000402e07825 */ /* 0x004fc800078e02e0 */
[C---:B------:R-:W-:Y:S01]  /*29e40*/  IMAD.WIDE R10, R2.reuse, 0x4, R166 ;  /* 0x00000004020a7825 */ /* 0x040fe200078e02a6 */
[----:B------:R-:W-:Y:S04]  /*29e50*/  STL.64 [R1+0x1dc0], R224 ;  /* 0x001dc0e001007387 */ /* 0x000fe80000100a00 */
[----:B------:R-:W2:Y:S04]  /*29e60*/  LDL.LU.64 R144, [R1+0x978] ;  /* 0x0009780001907983 */ /* 0x000ea80000300a00 */
[----:B------:R-:W2:Y:S04]  /*29e70*/  LDL.LU.64 R162, [R1+0x970] ;  /* 0x0009700001a27983 */ /* 0x000ea80000300a00 */
[----:B------:R-:W-:Y:S04]  /*29e80*/  STL.64 [R1+0x1dc8], R10 ;  /* 0x001dc80a01007387 */ /* 0x000fe80000100a00 */
[----:B------:R-:W2:Y:S04]  /*29e90*/  LDL.LU.64 R150, [R1+0x968] ;  /* 0x0009680001967983 */ /* 0x000ea80000300a00 */
[----:B------:R-:W2:Y:S04]  /*29ea0*/  LDL.LU.64 R172, [R1+0x960] ;  /* 0x0009600001ac7983 */ /* 0x000ea80000300a00 */
[----:B------:R-:W2:Y:S01]  /*29eb0*/  LDL.LU.64 R152, [R1+0x958] ;  /* 0x0009580001987983 */ /* 0x000ea20000300a00 */
[----:B----4-:R-:W-:-:S03]  /*29ec0*/  IMAD.WIDE R12, R2, 0x4, R168 ;  /* 0x00000004020c7825 */ /* 0x010fc600078e02a8 */
[----:B------:R-:W4:Y:S04]  /*29ed0*/  LDL.LU.64 R170, [R1+0x950] ;  /* 0x0009500001aa7983 */ /* 0x000f280000300a00 */
[----:B------:R-:W4:Y:S04]  /*29ee0*/  LDL.LU.64 R158, [R1+0x948] ;  /* 0x00094800019e7983 */ /* 0x000f280000300a00 */
[----:B------:R-:W4:Y:S04]  /*29ef0*/  LDL.LU.64 R166, [R1+0x940] ;  /* 0x0009400001a67983 */ /* 0x000f280000300a00 */
[----:B------:R-:W4:Y:S04]  /*29f00*/  LDL.LU.64 R168, [R1+0x938] ;  /* 0x0009380001a87983 */ /* 0x000f280000300a00 */
[----:B------:R-:W-:Y:S01]  /*29f10*/  STL.64 [R1+0x1dd0], R12 ;  /* 0x001dd00c01007387 */ /* 0x000fe20000100a00 */
[----:B---3--:R-:W-:-:S05]  /*29f20*/  IMAD.WIDE R14, R2, 0x4, R174 ;  /* 0x00000004020e7825 */ /* 0x008fca00078e02ae */
[----:B------:R-:W-:Y:S01]  /*29f30*/  STL.64 [R1+0x1d28], R14 ;  /* 0x001d280e01007387 */ /* 0x000fe20000100a00 */
[----:B------:R-:W-:-:S03]  /*29f40*/  IMAD.WIDE R16, R2, 0x4, R176 ;  /* 0x0000000402107825 */ /* 0x000fc600078e02b0 */
[----:B------:R-:W3:Y:S04]  /*29f50*/  LDL.LU.64 R160, [R1+0x930] ;  /* 0x0009300001a07983 */ /* 0x000ee80000300a00 */
[----:B------:R-:W3:Y:S04]  /*29f60*/  LDL.LU.64 R174, [R1+0x928] ;  /* 0x0009280001ae7983 */ /* 0x000ee80000300a00 */
[----:B------:R-:W3:Y:S01]  /*29f70*/  LDL.LU.64 R176, [R1+0x920] ;  /* 0x0009200001b07983 */ /* 0x000ee20000300a00 */
[----:B------:R-:W-:Y:S02]  /*29f80*/  VIADD R30, R36, 0xfffffeff ;  /* 0xfffffeff241e7836 */ /* 0x000fe40000000000 */
[----:B------:R-:W-:-:S02]  /*29f90*/  VIADD R18, R33, 0xfffffefc ;  /* 0xfffffefc21127836 */ /* 0x000fc40000000000 */
[----:B------:R-:W-:Y:S01]  /*29fa0*/  VIADD R31, R34, 0xfffffefe ;  /* 0xfffffefe221f7836 */ /* 0x000fe20000000000 */
[----:B------:R-:W-:Y:S01]  /*29fb0*/  ISETP.GE.U32.AND P3, PT, R30, 0x7ffffec0, PT ;  /* 0x7ffffec01e00780c */ /* 0x000fe20003f66070 */
[----:B------:R-:W-:Y:S01]  /*29fc0*/  VIADD R30, R38, 0xfffffefd ;  /* 0xfffffefd261e7836 */ /* 0x000fe20000000000 */
[----:B------:R-:W-:Y:S01]  /*29fd0*/  ISETP.GE.U32.AND P1, PT, R18, 0x7ffffebd, PT ;  /* 0x7ffffebd1200780c */ /* 0x000fe20003f26070 */
[C---:B------:R-:W-:Y:S01]  /*29fe0*/  IMAD.WIDE R18, R2.reuse, 0x4, R134 ;  /* 0x0000000402127825 */ /* 0x040fe200078e0286 */
[----:B------:R-:W-:Y:S03]  /*29ff0*/  STL.64 [R1+0x1dd8], R16 ;  /* 0x001dd81001007387 */ /* 0x000fe60000100a00 */
[----:B------:R-:W-:Y:S01]  /*2a000*/  IMAD.WIDE R20, R2, 0x4, R156 ;  /* 0x0000000402147825 */ /* 0x000fe200078e029c */
[----:B------:R-:W-:Y:S01]  /*2a010*/  ISETP.GE.U32.AND P0, PT, R31, 0x7ffffebf, PT ;  /* 0x7ffffebf1f00780c */ /* 0x000fe20003f06070 */
[----:B------:R-:W-:Y:S01]  /*2a020*/  STL.64 [R1+0x1de0], R18 ;  /* 0x001de01201007387 */ /* 0x000fe20000100a00 */
[----:B------:R-:W-:-:S03]  /*2a030*/  ISETP.GE.U32.AND P6, PT, R30, 0x7ffffebe, PT ;  /* 0x7ffffebe1e00780c */ /* 0x000fc60003fc6070 */
[----:B------:R-:W-:Y:S01]  /*2a040*/  STL.64 [R1+0x1de8], R20 ;  /* 0x001de81401007387 */ /* 0x000fe20000100a00 */
[----:B------:R-:W-:-:S04]  /*2a050*/  IMAD.WIDE R22, R2, 0x4, R136 ;  /* 0x0000000402167825 */ /* 0x000fc800078e0288 */
[C---:B------:R-:W-:Y:S01]  /*2a060*/  IMAD.WIDE R24, R2.reuse, 0x4, R154 ;  /* 0x0000000402187825 */ /* 0x040fe200078e029a */
[----:B------:R-:W-:Y:S04]  /*2a070*/  STL.64 [R1+0x1d30], R22 ;  /* 0x001d301601007387 */ /* 0x000fe80000100a00 */
[----:B------:R-:W-:Y:S01]  /*2a080*/  STL.64 [R1+0x1df0], R24 ;  /* 0x001df01801007387 */ /* 0x000fe20000100a00 */
[----:B------:R-:W-:-:S04]  /*2a090*/  IMAD.WIDE R26, R2, 0x4, R142 ;  /* 0x00000004021a7825 */ /* 0x000fc800078e028e */
[C---:B------:R-:W-:Y:S01]  /*2a0a0*/  IMAD.WIDE R28, R2.reuse, 0x4, R164 ;  /* 0x00000004021c7825 */ /* 0x040fe200078e02a4 */
[----:B------:R-:W-:Y:S04]  /*2a0b0*/  STL.64 [R1+0x1df8], R26 ;  /* 0x001df81a01007387 */ /* 0x000fe80000100a00 */
[----:B------:R-:W-:Y:S01]  /*2a0c0*/  STL.64 [R1+0x1e00], R28 ;  /* 0x001e001c01007387 */ /* 0x000fe20000100a00 */
[----:B--2---:R-:W-:-:S04]  /*2a0d0*/  IMAD.WIDE R30, R2, 0x4, R144 ;  /* 0x00000004021e7825 */ /* 0x004fc800078e0290 */
[C---:B------:R-:W-:Y:S01]  /*2a0e0*/  IMAD.WIDE R32, R2.reuse, 0x4, R162 ;  /* 0x0000000402207825 */ /* 0x040fe200078e02a2 */
[----:B------:R-:W-:Y:S04]  /*2a0f0*/  STL.64 [R1+0x1d38], R30 ;  /* 0x001d381e01007387 */ /* 0x000fe80000100a00 */
[----:B------:R1:W-:Y:S01]  /*2a100*/  STL.64 [R1+0x1e08], R32 ;  /* 0x001e082001007387 */ /* 0x0003e20000100a00 */
[----:B------:R-:W-:-:S05]  /*2a110*/  IMAD.WIDE R38, R2, 0x4, R152 ;  /* 0x0000000402267825 */ /* 0x000fca00078e0298 */
[----:B------:R-:W-:Y:S01]  /*2a120*/  STL.64 [R1+0x1d40], R38 ;  /* 0x001d402601007387 */ /* 0x000fe20000100a00 */
[----:B----4-:R-:W-:-:S03]  /*2a130*/  IMAD.WIDE R44, R2, 0x4, R166 ;  /* 0x00000004022c7825 */ /* 0x010fc600078e02a6 */
[----:B------:R-:W2:Y:S01]  /*2a140*/  LDL.LU.64 R166, [R1+0x918] ;  /* 0x0009180001a67983 */ /* 0x000ea20000300a00 */
[----:B------:R-:W-:-:S03]  /*2a150*/  IMAD.WIDE R46, R2, 0x4, R168 ;  /* 0x00000004022e7825 */ /* 0x000fc600078e02a8 */
[----:B------:R-:W4:Y:S04]  /*2a160*/  LDL.LU.64 R168, [R1+0x910] ;  /* 0x0009100001a87983 */ /* 0x000f280000300a00 */
[----:B------:R1:W-:Y:S04]  /*2a170*/  STL.64 [R1+0x1d48], R46 ;  /* 0x001d482e01007387 */ /* 0x0003e80000100a00 */
        /* <DEDUP_REMOVED lines=14> */
[----:B------:R-:W4:Y:S01]  /*2a260*/  LDL.LU.64 R154, [R1+0x898] ;  /* 0x00089800019a7983 */ /* 0x000f220000300a00 */
[----:B------:R-:W-:-:S03]  /*2a270*/  IMAD.WIDE R34, R2, 0x4, R150 ;  /* 0x0000000402227825 */ /* 0x000fc600078e0296 */
[----:B------:R-:W4:Y:S01]  /*2a280*/  LDL.LU.64 R142, [R1+0x890] ;  /* 0x00089000018e7983 */ /* 0x000f220000300a00 */
[----:B------:R-:W-:-:S03]  /*2a290*/  IMAD.WIDE R36, R2, 0x4, R172 ;  /* 0x0000000402247825 */ /* 0x000fc600078e02ac */
[----:B------:R-:W4:Y:S04]  /*2a2a0*/  LDL.LU.64 R164, [R1+0x888] ;  /* 0x0008880001a47983 */ /* 0x000f280000300a00 */
[----:B------:R-:W4:Y:S01]  /*2a2b0*/  LDL.LU.64 R144, [R1+0x880] ;  /* 0x0008800001907983 */ /* 0x000f220000300a00 */
[----:B------:R-:W-:-:S03]  /*2a2c0*/  IMAD.WIDE R40, R2, 0x4, R170 ;  /* 0x0000000402287825 */ /* 0x000fc600078e02aa */
[----:B------:R-:W4:Y:S01]  /*2a2d0*/  LDL.LU.64 R162, [R1+0x878] ;  /* 0x0008780001a27983 */ /* 0x000f220000300a00 */
[----:B---3--:R-:W-:-:S03]  /*2a2e0*/  IMAD.WIDE R50, R2, 0x4, R174 ;  /* 0x0000000402327825 */ /* 0x008fc600078e02ae */
[----:B------:R-:W3:Y:S01]  /*2a2f0*/  LDL.LU.64 R150, [R1+0x870] ;  /* 0x0008700001967983 */ /* 0x000ee20000300a00 */
[----:B------:R-:W-:-:S03]  /*2a300*/  IMAD.WIDE R52, R2, 0x4, R176 ;  /* 0x0000000402347825 */ /* 0x000fc600078e02b0 */
        /* <DEDUP_REMOVED lines=9> */
[----:B--2---:R-:W-:-:S03]  /*2a3a0*/  IMAD.WIDE R54, R2, 0x4, R166 ;  /* 0x0000000402367825 */ /* 0x004fc600078e02a6 */
[----:B------:R-:W2:Y:S01]  /*2a3b0*/  LDL.LU.64 R166, [R1+0x830] ;  /* 0x0008300001a67983 */ /* 0x000ea20000300a00 */
[----:B----4-:R-:W-:-:S03]  /*2a3c0*/  IMAD.WIDE R56, R2, 0x4, R168 ;  /* 0x0000000402387825 */ /* 0x010fc600078e02a8 */
[----:B------:R-:W4:Y:S01]  /*2a3d0*/  LDL.LU.64 R168, [R1+0x828] ;  /* 0x0008280001a87983 */ /* 0x000f220000300a00 */
[----:B---3--:R-:W-:-:S03]  /*2a3e0*/  IMAD.WIDE R104, R2, 0x4, R174 ;  /* 0x0000000402687825 */ /* 0x008fc600078e02ae */
        /* <DEDUP_REMOVED lines=49> */
[----:B------:R-:W-:-:S04]  /*2a700*/  IMAD.WIDE R98, R2, 0x4, R172 ;  /* 0x0000000402627825 */ /* 0x000fc800078e02ac */
[----:B------:R-:W-:-:S04]  /*2a710*/  IMAD.WIDE R64, R2, 0x4, R118 ;  /* 0x0000000402407825 */ /* 0x000fc800078e0276 */
[C---:B--2---:R-:W-:Y:S02]  /*2a720*/  IMAD.WIDE R112, R2.reuse, 0x4, R166 ;  /* 0x0000000402707825 */ /* 0x044fe400078e02a6 */
[----:B------:R-:W2:Y:S02]  /*2a730*/  LDL.LU.64 R166, [R1+0x758] ;  /* 0x0007580001a67983 */ /* 0x000ea40000300a00 */
[C---:B----4-:R-:W-:Y:S02]  /*2a740*/  IMAD.WIDE R114, R2.reuse, 0x4, R168 ;  /* 0x0000000402727825 */ /* 0x050fe400078e02a8 */
[----:B------:R-:W4:Y:S04]  /*2a750*/  LDL.LU.64 R168, [R1+0x750] ;  /* 0x0007500001a87983 */ /* 0x000f280000300a00 */
[----:B------:R-:W4:Y:S04]  /*2a760*/  LDL.LU.64 R170, [R1+0x748] ;  /* 0x0007480001aa7983 */ /* 0x000f280000300a00 */
[----:B------:R-:W4:Y:S01]  /*2a770*/  LDL.LU.64 R172, [R1+0x740] ;  /* 0x0007400001ac7983 */ /* 0x000f220000300a00 */
[----:B---3--:R-:W-:-:S03]  /*2a780*/  IMAD.WIDE R116, R2, 0x4, R174 ;  /* 0x0000000402747825 */ /* 0x008fc600078e02ae */
[----:B------:R-:W3:Y:S01]  /*2a790*/  LDL.LU.64 R174, [R1+0x738] ;  /* 0x0007380001ae7983 */ /* 0x000ee20000300a00 */
[----:B------:R-:W-:-:S03]  /*2a7a0*/  IMAD.WIDE R118, R2, 0x4, R176 ;  /* 0x0000000402767825 */ /* 0x000fc600078e02b0 */
[----:B------:R-:W3:Y:S04]  /*2a7b0*/  LDL.LU.64 R176, [R1+0x730] ;  /* 0x0007300001b07983 */ /* 0x000ee80000300a00 */
[----:B------:R-:W2:Y:S04]  /*2a7c0*/  LDL.64 R246, [R1+0x328] ;  /* 0x0003280001f67983 */ /* 0x000ea80000100a00 */
[----:B------:R-:W4:Y:S04]  /*2a7d0*/  LDL.64 R250, [R1+0x318] ;  /* 0x0003180001fa7983 */ /* 0x000f280000100a00 */
[----:B------:R3:W-:Y:S04]  /*2a7e0*/  STL.64 [R1+0x1cc0], R2 ;  /* 0x001cc00201007387 */ /* 0x0007e80000100a00 */
[----:B-1----:R-:W3:Y:S04]  /*2a7f0*/  LDL.64 R32, [R1+0x308] ;  /* 0x0003080001207983 */ /* 0x002ee80000100a00 */
        /* <DEDUP_REMOVED lines=39> */
[----:B--2---:R-:W-:Y:S04]  /*2aa70*/  LDGSTS.E [R248+0x60000], desc[UR4][R246.64], P2 ;  /* 0x60000000f6f87fae */ /* 0x004fe80009121844 */
[----:B----4-:R-:W-:Y:S01]  /*2aa80*/  LDGSTS.E [R248+0x60400], desc[UR4][R250.64], P2 ;  /* 0x60400000faf87fae */ /* 0x010fe20009121844 */
[----:B------:R-:W-:-:S04]  /*2aa90*/  IMAD.WIDE R144, R2, 0x4, R144 ;  /* 0x0000000402907825 */ /* 0x000fc800078e0290 */
[C---:B------:R-:W-:Y:S01]  /*2aaa0*/  IMAD.WIDE R146, R2.reuse, 0x4, R146 ;  /* 0x0000000402927825 */ /* 0x040fe200078e0292 */
[----:B------:R-:W2:Y:S04]  /*2aab0*/  LDL.64 R246, [R1+0x50] ;  /* 0x0000500001f67983 */ /* 0x000ea80000100a00 */
[----:B------:R-:W4:Y:S01]  /*2aac0*/  LDL.64 R250, [R1+0x200] ;  /* 0x0002000001fa7983 */ /* 0x000f220000100a00 */
[----:B------:R-:W-:-:S03]  /*2aad0*/  IMAD.WIDE R148, R2, 0x4, R148 ;  /* 0x0000000402947825 */ /* 0x000fc600078e0294 */
[----:B---3--:R-:W-:Y:S01]  /*2aae0*/  LDGSTS.E [R248+0x60800], desc[UR4][R32.64], P2 ;  /* 0x6080000020f87fae */ /* 0x008fe20009121844 */
        /* <DEDUP_REMOVED lines=51> */
[----:B------:R-:W-:Y:S02]  /*2ae20*/  IMAD.WIDE R222, R2, 0x4, R222 ;  /* 0x0000000402de7825 */ /* 0x000fe400078e02de */
[----:B------:R-:W3:Y:S04]  /*2ae30*/  LDL.64 R2, [R1+0x1e8] ;  /* 0x0001e80001027983 */ /* 0x000ee80000100a00 */
        /* <DEDUP_REMOVED lines=16> */
[----:B----4-:R-:W-:Y:S04]  /*2af40*/  LDGSTS.E [R248+0x64800], desc[UR4][R250.64], P2 ;  /* 0x64800000faf87fae */ /* 0x010fe80009121844 */
[----:B------:R-:W4:Y:S04]  /*2af50*/  LDL.LU.64 R250, [R1+0x1d88] ;  /* 0x001d880001fa7983 */ /* 0x000f280000300a00 */
        /* <DEDUP_REMOVED lines=14> */
[----:B----4-:R-:W-:Y:S04]  /*2b040*/  LDGSTS.E [R248+0x70400], desc[UR4][R250.64], P2 ;  /* 0x70400000faf87fae */ /* 0x010fe80009121844 */
        /* <DEDUP_REMOVED lines=46> */
[----:B------:R-:W3:Y:S04]  /*2b330*/  LDL.64 R244, [R1+0x310] ;  /* 0x0003100001f47983 */ /* 0x000ee80000100a00 */
[----:B-1----:R-:W4:Y:S04]  /*2b340*/  LDL.64 R104, [R1+0x2f0] ;  /* 0x0002f00001687983 */ /* 0x002f280000100a00 */
        /* <DEDUP_REMOVED lines=28> */
[----:B--2---:R-:W-:Y:S04]  /*2b510*/  LDGSTS.E [R249+0x60100], desc[UR4][R250.64], P2 ;  /* 0x60100000faf97fae */ /* 0x004fe80009121844 */
[----:B------:R-:W2:Y:S04]  /*2b520*/  LDL.64 R250, [R1+0x300] ;  /* 0x0003000001fa7983 */ /* 0x000ea80000100a00 */
[----:B---3--:R-:W-:Y:S04]  /*2b530*/  LDGSTS.E [R249+0x60500], desc[UR4][R244.64], P2 ;  /* 0x60500000f4f97fae */ /* 0x008fe80009121844 */
[----:B------:R-:W3:Y:S04]  /*2b540*/  LDL.LU.64 R244, [R1+0x1d80] ;  /* 0x001d800001f47983 */ /* 0x000ee80000300a00 */
[----:B--2---:R-:W-:Y:S04]  /*2b550*/  LDGSTS.E [R249+0x60900], desc[UR4][R250.64], P2 ;  /* 0x60900000faf97fae */ /* 0x004fe80009121844 */
[----:B----4-:R-:W-:Y:S04]  /*2b560*/  LDGSTS.E [R249+0x60d00], desc[UR4][R104.64], P2 ;  /* 0x60d0000068f97fae */ /* 0x010fe80009121844 */
[----:B------:R-:W-:Y:S04]  /*2b570*/  LDGSTS.E [R249+0x61100], desc[UR4][R96.64], P2 ;  /* 0x6110000060f97fae */ /* 0x000fe80009121844 */
[----:B------:R-:W2:Y:S04]  /*2b580*/  LDL.LU.64 R250, [R1+0x1d78] ;  /* 0x001d780001fa7983 */ /* 0x000ea80000300a00 */
        /* <DEDUP_REMOVED lines=29> */
[----:B------:R-:W-:Y:S04]  /*2b760*/  LDGSTS.E [R249+0x70900], desc[UR4][R6.64], P2 ;  /* 0x7090000006f97fae */ /* 0x000fe80009121844 */
[----:B------:R-:W2:Y:S04]  /*2b770*/  LDL.LU.64 R250, [R1+0x1d70] ;  /* 0x001d700001fa7983 */ /* 0x000ea80000300a00 */
[----:B------:R-:W2:Y:S04]  /*2b780*/  LDL.64 R246, [R1+0xd28] ;  /* 0x000d280001f67983 */ /* 0x000ea80000100a00 */
[----:B------:R-:W3:Y:S04]  /*2b790*/  LDL.64 R244, [R1+0xd30] ;  /* 0x000d300001f47983 */ /* 0x000ee80000100a00 */
[----:B------:R-:W4:Y:S04]  /*2b7a0*/  LDL.64 R228, [R1+0xd38] ;  /* 0x000d380001e47983 */ /* 0x000f280000100a00 */
[----:B------:R-:W4:Y:S04]  /*2b7b0*/  LDL.64 R236, [R1+0xd40] ;  /* 0x000d400001ec7983 */ /* 0x000f280000100a00 */
[----:B------:R-:W4:Y:S04]  /*2b7c0*/  LDL.64 R4, [R1+0xd48] ;  /* 0x000d480001047983 */ /* 0x000f280000100a00 */
[----:B------:R-:W4:Y:S04]  /*2b7d0*/  LDL.64 R6, [R1+0xd50] ;  /* 0x000d500001067983 */ /* 0x000f280000100a00 */
        /* <DEDUP_REMOVED lines=50> */
[----:B------:R-:W4:Y:S04]  /*2bb00*/  LDL.64 R226, [R1+0xe0] ;  /* 0x0000e00001e27983 */ /* 0x000f280000100a00 */
[----:B------:R-:W4:Y:S04]  /*2bb10*/  LDL.64 R234, [R1+0xc0] ;  /* 0x0000c00001ea7983 */ /* 0x000f280000100a00 */
[----:B------:R-:W4:Y:S04]  /*2bb20*/  LDL.64 R242, [R1+0xa0] ;  /* 0x0000a00001f27983 */ /* 0x000f280000100a00 */
[----:B------:R-:W4:Y:S04]  /*2bb30*/  LDL.64 R8, [R1+0x80] ;  /* 0x0000800001087983 */ /* 0x000f280000100a00 */
[----:B--2---:R-:W-:Y:S04]  /*2bb40*/  LDGSTS.E [R250+0x60200], desc[UR4][R246.64], P2 ;  /* 0x60200000f6fa7fae */ /* 0x004fe80009121844 */
[----:B---3--:R-:W-:Y:S04]  /*2bb50*/  LDGSTS.E [R250+0x60600], desc[UR4][R244.64], P2 ;  /* 0x60600000f4fa7fae */ /* 0x008fe80009121844 */
[----:B----4-:R-:W-:Y:S04]  /*2bb60*/  LDGSTS.E [R250+0x60a00], desc[UR4][R228.64], P2 ;  /* 0x60a00000e4fa7fae */ /* 0x010fe80009121844 */
[----:B------:R-:W2:Y:S04]  /*2bb70*/  LDL.64 R246, [R1+0x60] ;  /* 0x0000600001f67983 */ /* 0x000ea80000100a00 */
[----:B------:R-:W3:Y:S04]  /*2bb80*/  LDL.64 R244, [R1+0x40] ;  /* 0x0000400001f47983 */ /* 0x000ee80000100a00 */
        /* <DEDUP_REMOVED lines=57> */
[----:B--2---:R-:W-:Y:S04]  /*2bf20*/  LDGSTS.E [R250+0x67e00], desc[UR4][R246.64], P2 ;  /* 0x67e00000f6fa7fae */ /* 0x004fe80009121844 */
[----:B---3--:R-:W-:Y:S04]  /*2bf30*/  LDGSTS.E [R250+0x70200], desc[UR4][R244.64], P2 ;  /* 0x70200000f4fa7fae */ /* 0x008fe80009121844 */
[----:B------:R-:W2:Y:S04]  /*2bf40*/  LDL.64 R246, [R1+0xd78] ;  /* 0x000d780001f67983 */ /* 0x000ea80000100a00 */
[----:B------:R-:W3:Y:S04]  /*2bf50*/  LDL.64 R244, [R1+0xd18] ;  /* 0x000d180001f47983 */ /* 0x000ee80000100a00 */
[----:B----4-:R-:W-:Y:S04]  /*2bf60*/  LDGSTS.E [R250+0x70600], desc[UR4][R6.64], P2 ;  /* 0x7060000006fa7fae */ /* 0x010fe80009121844 */
[----:B------:R-:W-:Y:S04]  /*2bf70*/  LDGSTS.E [R250+0x70a00], desc[UR4][R4.64], P2 ;  /* 0x70a0000004fa7fae */ /* 0x000fe80009121844 */
[----:B------:R-:W-:Y:S04]  /*2bf80*/  LDGSTS.E [R250+0x70e00], desc[UR4][R236.64], P2 ;  /* 0x70e00000ecfa7fae */ /* 0x000fe80009121844 */
        /* <DEDUP_REMOVED lines=48> */
[----:B--2---:R-:W-:Y:S04]  /*2c290*/  LDGSTS.E [R251+0x62700], desc[UR4][R246.64], P2 ;  /* 0x62700000f6fb7fae */ /* 0x004fe80009121844 */
[----:B---3--:R-:W-:Y:S04]  /*2c2a0*/  LDGSTS.E [R251+0x62b00], desc[UR4][R244.64], P2 ;  /* 0x62b00000f4fb7fae */ /* 0x008fe80009121844 */
[----:B------:R-:W2:Y:S04]  /*2c2b0*/  LDL.LU.64 R246, [R1+0x1d00] ;  /* 0x001d000001f67983 */ /* 0x000ea80000300a00 */
[----:B------:R-:W3:Y:S04]  /*2c2c0*/  LDL.LU.64 R244, [R1+0x1cf8] ;  /* 0x001cf80001f47983 */ /* 0x000ee80000300a00 */
[----:B----4-:R-:W-:Y:S04]  /*2c2d0*/  LDGSTS.E [R251+0x62f00], desc[UR4][R6.64], P2 ;  /* 0x62f0000006fb7fae */ /* 0x010fe80009121844 */
[----:B------:R-:W-:Y:S04]  /*2c2e0*/  LDGSTS.E [R251+0x63300], desc[UR4][R4.64], P2 ;  /* 0x6330000004fb7fae */ /* 0x000fe80009121844 */
[----:B------:R-:W-:Y:S04]  /*2c2f0*/  LDGSTS.E [R251+0x63700], desc[UR4][R104.64], P2 ;  /* 0x6370000068fb7fae */ /* 0x000fe80009121844 */
[----:B------:R-:W4:Y:S04]  /*2c300*/  LDL.LU.64 R6, [R1+0x1cf0] ;  /* 0x001cf00001067983 */ /* 0x000f280000300a00 */
        /* <DEDUP_REMOVED lines=9> */
[----:B------:R1:W-:Y:S04]  /*2c3a0*/  LDGSTS.E [R251+0x65b00], desc[UR4][R32.64], P2 ;  /* 0x65b0000020fb7fae */ /* 0x0003e80009121844 */
[----:B------:R-:W-:Y:S04]  /*2c3b0*/  LDGSTS.E [R251+0x65f00], desc[UR4][R24.64], P2 ;  /* 0x65f0000018fb7fae */ /* 0x000fe80009121844 */
[----:B------:R1:W-:Y:S04]  /*2c3c0*/  LDGSTS.E [R251+0x66300], desc[UR4][R16.64], P2 ;  /* 0x6630000010fb7fae */ /* 0x0003e80009121844 */
[----:B------:R-:W-:Y:S01]  /*2c3d0*/  LDGSTS.E [R251+0x66700], desc[UR4][R224.64], P2 ;  /* 0x66700000e0fb7fae */ /* 0x000fe20009121844 */
[----:B-1----:R-:W1:Y:S03]  /*2c3e0*/  LDC R33, c[0x0][0x230] ;  /* 0x00008c00ff217b82 */ /* 0x002e660000000800 */
[----:B------:R-:W-:Y:S04]  /*2c3f0*/  LDGSTS.E [R251+0x66b00], desc[UR4][R232.64], P2 ;  /* 0x66b00000e8fb7fae */ /* 0x000fe80009121844 */
[----:B------:R-:W-:Y:S01]  /*2c400*/  LDGSTS.E [R251+0x66f00], desc[UR4][R240.64], P2 ;  /* 0x66f00000f0fb7fae */ /* 0x000fe20009121844 */
[----:B------:R-:W1:Y:S03]  /*2c410*/  LDC R16, c[0x0][0x230] ;  /* 0x00008c00ff107b82 */ /* 0x000e660000000800 */
[----:B------:R-:W-:Y:S05]  /*2c420*/  LDGSTS.E [R251+0x67300], desc[UR4][R2.64], P2 ;  /* 0x6730000002fb7fae */ /* 0x000fea0009121844 */
[----:B------:R-:W1:Y:S08]  /*2c430*/  LDC R17, c[0x0][0x230] ;  /* 0x00008c00ff117b82 */ /* 0x000e700000000800 */
[----:B------:R-:W1:Y:S01]  /*2c440*/  LDC R32, c[0x0][0x230] ;  /* 0x00008c00ff207b82 */ /* 0x000e620000000800 */
[----:B--2---:R-:W-:Y:S04]  /*2c450*/  LDGSTS.E [R251+0x67700], desc[UR4][R4.64], P2 ;  /* 0x6770000004fb7fae */ /* 0x004fe80009121844 */
[----:B----4-:R-:W-:Y:S04]  /*2c460*/  LDGSTS.E [R251+0x67b00], desc[UR4][R6.64], P2 ;  /* 0x67b0000006fb7fae */ /* 0x010fe80009121844 */
[----:B---3--:R-:W-:Y:S04]  /*2c470*/  LDGSTS.E [R251+0x67f00], desc[UR4][R244.64], P2 ;  /* 0x67f00000f4fb7fae */ /* 0x008fe80009121844 */
        /* <DEDUP_REMOVED lines=8> */
[----:B------:R-:W4:Y:S04]  /*2c500*/  LDL.LU.64 R40, [R1+0x720] ;  /* 0x0007200001287983 */ /* 0x000f280000300a00 */
[----:B------:R-:W3:Y:S04]  /*2c510*/  LDL.LU.64 R240, [R1+0x718] ;  /* 0x0007180001f07983 */ /* 0x000ee80000300a00 */
        /* <DEDUP_REMOVED lines=30> */
[----:B------:R-:W0:Y:S04]  /*2c700*/  LDGDEPBAR ;  /* 0x00000000000079af */ /* 0x000e280000000000 */
[----:B------:R-:W3:Y:S04]  /*2c710*/  LDL.LU.64 R64, [R1+0x708] ;  /* 0x0007080001407983 */ /* 0x000ee80000300a00 */
[----:B------:R-:W3:Y:S04]  /*2c720*/  LDL.LU.64 R56, [R1+0x700] ;  /* 0x0007000001387983 */ /* 0x000ee80000300a00 */
[----:B------:R-:W3:Y:S04]  /*2c730*/  LDL.LU.64 R224, [R1+0x6f8] ;  /* 0x0006f80001e07983 */ /* 0x000ee80000300a00 */
[----:B------:R-:W3:Y:S01]  /*2c740*/  LDL.LU.64 R232, [R1+0x6f0] ;  /* 0x0006f00001e87983 */ /* 0x000ee20000300a00 */
[C---:B--2---:R-:W-:Y:S01]  /*2c750*/  IMAD.WIDE R24, R4.reuse, 0x4, R24 ;  /* 0x0000000404187825 */ /* 0x044fe200078e0218 */
[----:B------:R-:W-:Y:S03]  /*2c760*/  BAR.SYNC.DEFER_BLOCKING 0x0 ;  /* 0x0000000000007b1d */ /* 0x000fe60000010000 */
[----:B----4-:R-:W-:-:S04]  /*2c770*/  IMAD.WIDE R80, R4, 0x4, R40 ;  /* 0x0000000404507825 */ /* 0x010fc800078e0228 */
[C---:B---3--:R-:W-:Y:S01]  /*2c780*/  IMAD.WIDE R72, R4.reuse, 0x4, R240 ;  /* 0x0000000404487825 */ /* 0x048fe200078e02f0 */
[----:B------:R2:W-:Y:S03]  /*2c790*/  STL.64 [R1+0xf88], R24 ;  /* 0x000f881801007387 */ /* 0x0005e60000100a00 */
[----:B------:R-:W-:Y:S01]  /*2c7a0*/  IMAD.WIDE R40, R4, 0x4, R2 ;  /* 0x0000000404287825 */ /* 0x000fe200078e0202 */
[----:B------:R-:W3:Y:S04]  /*2c7b0*/  LDL.LU.64 R48, [R1+0x6e8] ;  /* 0x0006e80001307983 */ /* 0x000ee80000300a00 */
[----:B------:R-:W-:Y:S04]  /*2c7c0*/  STL.64 [R1+0xfa8], R80 ;  /* 0x000fa85001007387 */ /* 0x000fe80000100a00 */
[----:B------:R-:W4:Y:S04]  /*2c7d0*/  LDL.LU.64 R2, [R1+0x6e0] ;  /* 0x0006e00001027983 */ /* 0x000f280000300a00 */
[----:B------:R-:W-:Y:S04]  /*2c7e0*/  STL.64 [R1+0xfd0], R72 ;  /* 0x000fd04801007387 */ /* 0x000fe80000100a00 */
[----:B------:R2:W-:Y:S04]  /*2c7f0*/  STL.64 [R1+0xff8], R40 ;  /* 0x000ff82801007387 */ /* 0x0005e80000100a00 */
[----:B------:R-:W-:Y:S01]  /*2c800*/  @!PT LDS RZ, [RZ] ;  /* 0x00000000fffff984 */ /* 0x000fe20000000800 */
[----:B------:R-:W-:Y:S01]  /*2c810*/  @!PT LDS RZ, [RZ] ;  /* 0x00000000fffff984 */ /* 0x000fe20000000800 */
[----:B------:R-:W-:Y:S01]  /*2c820*/  @!PT LDS RZ, [RZ] ;  /* 0x00000000fffff984 */ /* 0x000fe20000000800 */
[----:B------:R-:W-:Y:S01]  /*2c830*/  LDGSTS.E [R247], desc[UR4][R24.64], !P3 ;  /* 0x0000000018f77fae */ /* 0x000fe2000d921844 */
[----:B-1----:R-:W-:-:S03]  /*2c840*/  VIADD R16, R16, 0xfffffedf ;  /* 0xfffffedf10107836 */ /* 0x002fc60000000000 */
[----:B------:R-:W-:Y:S04]  /*2c850*/  LDGSTS.E [R247+0x4000], desc[UR4][R80.64], !P3 ;  /* 0x0400000050f77fae */ /* 0x000fe8000d921844 */
[----:B------:R-:W-:Y:S04]  /*2c860*/  LDGSTS.E [R247+0x4], desc[UR4][R72.64], !P0 ;  /* 0x0000400048f77fae */ /* 0x000fe8000c121844 */
[----:B--2---:R-:W2:Y:S04]  /*2c870*/  LDL.LU.64 R24, [R1+0x6d8] ;  /* 0x0006d80001187983 */ /* 0x004ea80000300a00 */
[----:B------:R-:W2:Y:S04]  /*2c880*/  LDL.LU.64 R240, [R1+0x6d0] ;  /* 0x0006d00001f07983 */ /* 0x000ea80000300a00 */
[----:B------:R1:W-:Y:S01]  /*2c890*/  LDGSTS.E [R247+0x4004], desc[UR4][R40.64], !P0 ;  /* 0x0400400028f77fae */ /* 0x0003e2000c121844 */
[----:B------:R-:W-:-:S02]  /*2c8a0*/  ISETP.GE.U32.AND P0, PT, R16, 0x7ffffea0, PT ;  /* 0x7ffffea01000780c */ /* 0x000fc40003f06070 */
[----:B------:R-:W2:Y:S08]  /*2c8b0*/  LDC R16, c[0x0][0x230] ;  /* 0x00008c00ff107b82 */ /* 0x000eb00000000800 */
[----:B-1----:R-:W1:Y:S01]  /*2c8c0*/  LDC R40, c[0x0][0x230] ;  /* 0x00008c00ff287b82 */ /* 0x002e620000000800 */
[----:B------:R-:W-:Y:S02]  /*2c8d0*/  VIADD R33, R33, 0xfffffedc ;  /* 0xfffffedc21217836 */ /* 0x000fe40000000000 */
[----:B------:R-:W-:-:S02]  /*2c8e0*/  VIADD R17, R17, 0xfffffef9 ;  /* 0xfffffef911117836 */ /* 0x000fc40000000000 */
[----:B------:R-:W-:-:S03]  /*2c8f0*/  VIADD R32, R32, 0xfffffef7 ;  /* 0xfffffef720207836 */ /* 0x000fc60000000000 */
[----:B------:R-:W1:Y:S01]  /*2c900*/  LDC R41, c[0x0][0x230] ;  /* 0x00008c00ff297b82 */ /* 0x000e620000000800 */
[----:B------:R-:W-:-:S04]  /*2c910*/  IMAD.WIDE R96, R4, 0x4, R64 ;  /* 0x0000000404607825 */ /* 0x000fc800078e0240 */
[C---:B------:R-:W-:Y:S01]  /*2c920*/  IMAD.WIDE R88, R4.reuse, 0x4, R56 ;  /* 0x0000000404587825 */ /* 0x040fe200078e0238 */
[----:B------:R-:W-:Y:S03]  /*2c930*/  STL.64 [R1+0x1020], R96 ;  /* 0x0010206001007387 */ /* 0x000fe60000100a00 */
[C---:B------:R-:W-:Y:S01]  /*2c940*/  IMAD.WIDE R80, R4.reuse, 0x4, R224 ;  /* 0x0000000404507825 */ /* 0x040fe200078e02e0 */
[----:B------:R3:W-:Y:S03]  /*2c950*/  STL.64 [R1+0x1060], R88 ;  /* 0x0010605801007387 */ /* 0x0007e60000100a00 */
[C---:B------:R-:W-:Y:S01]  /*2c960*/  IMAD.WIDE R72, R4.reuse, 0x4, R232 ;  /* 0x0000000404487825 */ /* 0x040fe200078e02e8 */
[----:B------:R-:W2:Y:S04]  /*2c970*/  LDL.LU.64 R64, [R1+0x6c8] ;  /* 0x0006c80001407983 */ /* 0x000ea80000300a00 */
[----:B------:R-:W2:Y:S04]  /*2c980*/  LDL.LU.64 R56, [R1+0x6c0] ;  /* 0x0006c00001387983 */ /* 0x000ea80000300a00 */
[----:B------:R2:W-:Y:S04]  /*2c990*/  STL.64 [R1+0x1068], R80 ;  /* 0x0010685001007387 */ /* 0x0005e80000100a00 */
[----:B------:R-:W-:Y:S04]  /*2c9a0*/  LDGSTS.E [R247+0x8], desc[UR4][R96.64], !P6 ;  /* 0x0000800060f77fae */ /* 0x000fe8000f121844 */
[----:B------:R1:W-:Y:S04]  /*2c9b0*/  STL.64 [R1+0x1070], R72 ;  /* 0x0010704801007387 */ /* 0x0003e80000100a00 */
[----:B------:R3:W-:Y:S04]  /*2c9c0*/  LDGSTS.E [R247+0x4008], desc[UR4][R88.64], !P6 ;  /* 0x0400800058f77fae */ /* 0x0007e8000f121844 */
[----:B------:R-:W2:Y:S04]  /*2c9d0*/  LDL.LU.64 R224, [R1+0x6b8] ;  /* 0x0006b80001e07983 */ /* 0x000ea80000300a00 */
[----:B------:R-:W2:Y:S04]  /*2c9e0*/  LDL.LU.64 R232, [R1+0x6b0] ;  /* 0x0006b00001e87983 */ /* 0x000ea80000300a00 */
[----:B------:R2:W-:Y:S04]  /*2c9f0*/  LDGSTS.E [R247+0xc], desc[UR4][R80.64], !P1 ;  /* 0x0000c00050f77fae */ /* 0x0005e8000c921844 */
[----:B------:R1:W-:Y:S01]  /*2ca00*/  LDGSTS.E [R247+0x400c], desc[UR4][R72.64], !P1 ;  /* 0x0400c00048f77fae */ /* 0x0003e2000c921844 */
[----:B---3--:R-:W-:-:S04]  /*2ca10*/  IMAD.WIDE R88, R4, 0x4, R48 ;  /* 0x0000000404587825 */ /* 0x008fc800078e0230 */
[C---:B----4-:R-:W-:Y:S01]  /*2ca20*/  IMAD.WIDE R2, R4.reuse, 0x4, R2 ;  /* 0x0000000404027825 */ /* 0x050fe200078e0202 */
[----:B------:R-:W-:Y:S04]  /*2ca30*/  STL.64 [R1+0x1238], R88 ;  /* 0x0012385801007387 */ /* 0x000fe80000100a00 */
[----:B------:R3:W-:Y:S04]  /*2ca40*/  STL.64 [R1+0x1240], R2 ;  /* 0x0012400201007387 */ /* 0x0007e80000100a00 */
[----:B------:R4:W-:Y:S04]  /*2ca50*/  LDGSTS.E [R247+0x8000], desc[UR4][R88.64], !P0 ;  /* 0x0800000058f77fae */ /* 0x0009e8000c121844 */
[----:B------:R-:W-:Y:S01]  /*2ca60*/  LDGSTS.E [R247+0xc000], desc[UR4][R2.64], !P0 ;  /* 0x0c00000002f77fae */ /* 0x000fe2000c121844 */
[----:B--2---:R-:W-:-:S03]  /*2ca70*/  IMAD.WIDE R80, R4, 0x4, R24 ;  /* 0x0000000404507825 */ /* 0x004fc600078e0218 */
[----:B------:R-:W2:Y:S01]  /*2ca80*/  LDL.LU.64 R24, [R1+0x6a8] ;  /* 0x0006a80001187983 */ /* 0x000ea20000300a00 */
[----:B-1----:R-:W-:-:S03]  /*2ca90*/  IMAD.WIDE R72, R4, 0x4, R240 ;  /* 0x0000000404487825 */ /* 0x002fc600078e02f0 */
[----:B------:R-:W2:Y:S04]  /*2caa0*/  LDL.LU.64 R48, [R1+0x6a0] ;  /* 0x0006a00001307983 */ /* 0x000ea80000300a00 */
[----:B------:R1:W-:Y:S04]  /*2cab0*/  STL.64 [R1+0x1248], R80 ;  /* 0x0012485001007387 */ /* 0x0003e80000100a00 */
[----:B------:R1:W-:Y:S04]  /*2cac0*/  STL.64 [R1+0x1250], R72 ;  /* 0x0012504801007387 */ /* 0x0003e80000100a00 */
[----:B------:R-:W2:Y:S04]  /*2cad0*/  LDL.LU.64 R240, [R1+0x698] ;  /* 0x0006980001f07983 */ /* 0x000ea80000300a00 */
[----:B---3--:R-:W3:Y:S01]  /*2cae0*/  LDL.LU.64 R2, [R1+0x690] ;  /* 0x0006900001027983 */ /* 0x008ee20000300a00 */
[----:B------:R-:W-:Y:S01]  /*2caf0*/  VIADD R40, R40, 0xfffffede ;  /* 0xfffffede28287836 */ /* 0x000fe20000000000 */
[----:B------:R-:W-:-:S04]  /*2cb00*/  IADD3 R16, R16, -0x123, RZ ;  /* 0xfffffedd10107810 */ /* 0x000fc80007ffe0ff */
[----:B------:R-:W-:Y:S02]  /*2cb10*/  ISETP.GE.U32.AND P6, PT, R40, 0x7ffffe9f, PT ;  /* 0x7ffffe9f2800780c */ /* 0x000fe40003fc6070 */
[----:B------:R-:W-:Y:S01]  /*2cb20*/  ISETP.GE.U32.AND P1, PT, R16, 0x7ffffe9e, PT ;  /* 0x7ffffe9e1000780c */ /* 0x000fe20003f26070 */
[----:B------:R-:W3:Y:S01]  /*2cb30*/  LDC R40, c[0x0][0x230] ;  /* 0x00008c00ff287b82 */ /* 0x000ee20000000800 */
[----:B------:R-:W-:Y:S02]  /*2cb40*/  ISETP.GE.U32.AND P0, PT, R33, 0x7ffffe9d, PT ;  /* 0x7ffffe9d2100780c */ /* 0x000fe40003f06070 */
[----:B------:R-:W-:-:S05]  /*2cb50*/  ISETP.GE.U32.AND P2, PT, R17, 0x7ffffeba, PT ;  /* 0x7ffffeba1100780c */ /* 0x000fca0003f46070 */
[----:B------:R-:W3:Y:S02]  /*2cb60*/  LDC R17, c[0x0][0x230] ;  /* 0x00008c00ff117b82 */ /* 0x000ee40000000800 */
[----:B------:R1:W-:Y:S04]  /*2cb70*/  LDGSTS.E [R247+0x8004], desc[UR4][R80.64], !P6 ;  /* 0x0800400050f77fae */ /* 0x0003e8000f121844 */
[----:B------:R1:W-:Y:S02]  /*2cb80*/  LDGSTS.E [R247+0xc004], desc[UR4][R72.64], !P6 ;  /* 0x0c00400048f77fae */ /* 0x0003e4000f121844 */
[----:B------:R-:W3:Y:S01]  /*2cb90*/  LDC R33, c[0x0][0x230] ;  /* 0x00008c00ff217b82 */ /* 0x000ee20000000800 */
[----:B------:R-:W-:-:S07]  /*2cba0*/  VIADD R41, R41, 0xfffffef6 ;  /* 0xfffffef629297836 */ /* 0x000fce0000000000 */
[----:B------:R-:W3:Y:S01]  /*2cbb0*/  LDC R16, c[0x0][0x230] ;  /* 0x00008c00ff107b82 */ /* 0x000ee20000000800 */
[----:B------:R-:W-:-:S04]  /*2cbc0*/  IMAD.WIDE R96, R4, 0x4, R64 ;  /* 0x0000000404607825 */ /* 0x000fc800078e0240 */
[C---:B----4-:R-:W-:Y:S01]  /*2cbd0*/  IMAD.WIDE R88, R4.reuse, 0x4, R56 ;  /* 0x0000000404587825 */ /* 0x050fe200078e0238 */
[----:B------:R-:W-:Y:S04]  /*2cbe0*/  STL.64 [R1+0x1258], R96 ;  /* 0x0012586001007387 */ /* 0x000fe80000100a00 */
[----:B------:R4:W-:Y:S04]  /*2cbf0*/  STL.64 [R1+0x1260], R88 ;  /* 0x0012605801007387 */ /* 0x0009e80000100a00 */
[----:B------:R-:W3:Y:S04]  /*2cc00*/  LDL.LU.64 R64, [R1+0x688] ;  /* 0x0006880001407983 */ /* 0x000ee80000300a00 */
[----:B------:R-:W3:Y:S04]  /*2cc10*/  LDL.LU.64 R56, [R1+0x680] ;  /* 0x0006800001387983 */ /* 0x000ee80000300a00 */
[----:B------:R-:W-:Y:S01]  /*2cc20*/  LDGSTS.E [R247+0x8008], desc[UR4][R96.64], !P1 ;  /* 0x0800800060f77fae */ /* 0x000fe2000c921844 */
[----:B-1----:R-:W-:-:S03]  /*2cc30*/  IMAD.WIDE R80, R4, 0x4, R224 ;  /* 0x0000000404507825 */ /* 0x002fc600078e02e0 */
[----:B------:R4:W-:Y:S01]  /*2cc40*/  LDGSTS.E [R247+0xc008], desc[UR4][R88.64], !P1 ;  /* 0x0c00800058f77fae */ /* 0x0009e2000c921844 */
[----:B------:R-:W-:-:S03]  /*2cc50*/  IMAD.WIDE R72, R4, 0x4, R232 ;  /* 0x0000000404487825 */ /* 0x000fc600078e02e8 */
[----:B------:R1:W-:Y:S04]  /*2cc60*/  STL.64 [R1+0x1268], R80 ;  /* 0x0012685001007387 */ /* 0x0003e80000100a00 */
[----:B------:R3:W-:Y:S04]  /*2cc70*/  STL.64 [R1+0x1270], R72 ;  /* 0x0012704801007387 */ /* 0x0007e80000100a00 */
[----:B------:R-:W3:Y:S04]  /*2cc80*/  LDL.LU.64 R224, [R1+0x678] ;  /* 0x0006780001e07983 */ /* 0x000ee80000300a00 */
[----:B------:R-:W3:Y:S04]  /*2cc90*/  LDL.LU.64 R232, [R1+0x670] ;  /* 0x0006700001e87983 */ /* 0x000ee80000300a00 */
[----:B------:R1:W-:Y:S04]  /*2cca0*/  LDGSTS.E [R247+0x800c], desc[UR4][R80.64], !P0 ;  /* 0x0800c00050f77fae */ /* 0x0003e8000c121844 */
[----:B------:R3:W-:Y:S01]  /*2ccb0*/  LDGSTS.E [R247+0xc00c], desc[UR4][R72.64], !P0 ;  /* 0x0c00c00048f77fae */ /* 0x0007e2000c121844 */
[----:B--2---:R-:W-:-:S04]  /*2ccc0*/  IMAD.WIDE R24, R4, 0x4, R24 ;  /* 0x0000000404187825 */ /* 0x004fc800078e0218 */
[C---:B----4-:R-:W-:Y:S01]  /*2ccd0*/  IMAD.WIDE R88, R4.reuse, 0x4, R48 ;  /* 0x0000000404587825 */ /* 0x050fe200078e0230 */
[----:B------:R2:W-:Y:S04]  /*2cce0*/  STL.64 [R1+0xf50], R24 ;  /* 0x000f501801007387 */ /* 0x0005e80000100a00 */
[----:B------:R4:W-:Y:S04]  /*2ccf0*/  STL.64 [R1+0xf80], R88 ;  /* 0x000f805801007387 */ /* 0x0009e80000100a00 */
[----:B------:R-:W4:Y:S01]  /*2cd00*/  LDL.LU.64 R48, [R1+0x668] ;  /* 0x0006680001307983 */ /* 0x000f220000300a00 */
[----:B-1----:R-:W-:-:S03]  /*2cd10*/  IMAD.WIDE R80, R4, 0x4, R240 ;  /* 0x0000000404507825 */ /* 0x002fc600078e02f0 */
[----:B------:R-:W-:Y:S01]  /*2cd20*/  LDGSTS.E [R246], desc[UR4][R24.64], !P4 ;  /* 0x0000000018f67fae */ /* 0x000fe2000e121844 */
[----:B---3--:R-:W-:Y:S01]  /*2cd30*/  IMAD.WIDE R72, R4, 0x4, R2 ;  /* 0x0000000404487825 */ /* 0x008fe200078e0202 */
[----:B------:R-:W-:Y:S02]  /*2cd40*/  ISETP.GE.U32.AND P6, PT, R32, 0x7ffffeb8, PT ;  /* 0x7ffffeb82000780c */ /* 0x000fe40003fc6070 */
[----:B------:R-:W3:Y:S01]  /*2cd50*/  LDL.LU.64 R2, [R1+0x660] ;  /* 0x0006600001027983 */ /* 0x000ee20000300a00 */
[----:B------:R-:W1:Y:S03]  /*2cd60*/  LDC R32, c[0x0][0x230] ;  /* 0x00008c00ff207b82 */ /* 0x000e660000000800 */
[----:B------:R1:W-:Y:S04]  /*2cd70*/  STL.64 [R1+0xfa0], R80 ;  /* 0x000fa05001007387 */ /* 0x0003e80000100a00 */
[----:B------:R1:W-:Y:S04]  /*2cd80*/  STL.64 [R1+0xfc8], R72 ;  /* 0x000fc84801007387 */ /* 0x0003e80000100a00 */
[----:B--2---:R-:W2:Y:S04]  /*2cd90*/  LDL.LU.64 R24, [R1+0x658] ;  /* 0x0006580001187983 */ /* 0x004ea80000300a00 */
[----:B------:R-:W2:Y:S01]  /*2cda0*/  LDL.LU.64 R240, [R1+0x650] ;  /* 0x0006500001f07983 */ /* 0x000ea20000300a00 */
[----:B------:R-:W-:-:S02]  /*2cdb0*/  VIADD R247, R40, 0xfffffedb ;  /* 0xfffffedb28f77836 */ /* 0x000fc40000000000 */
[----:B------:R-:W-:Y:S01]  /*2cdc0*/  VIADD R17, R17, 0xfffffef8 ;  /* 0xfffffef811117836 */ /* 0x000fe20000000000 */
[----:B------:R4:W-:Y:S01]  /*2cdd0*/  LDGSTS.E [R246+0x4000], desc[UR4][R88.64], !P4 ;  /* 0x0400000058f67fae */ /* 0x0009e2000e121844 */
[----:B------:R-:W-:-:S03]  /*2cde0*/  IMAD.WIDE R96, R4, 0x4, R64 ;  /* 0x0000000404607825 */ /* 0x000fc600078e0240 */
[----:B------:R1:W-:Y:S01]  /*2cdf0*/  LDGSTS.E [R246+0x4], desc[UR4][R80.64], !P5 ;  /* 0x0000400050f67fae */ /* 0x0003e2000e921844 */
[----:B------:R-:W-:Y:S01]  /*2ce00*/  ISETP.GE.U32.AND P1, PT, R41, 0x7ffffeb7, PT ;  /* 0x7ffffeb72900780c */ /* 0x000fe20003f26070 */
[----:B------:R-:W2:Y:S01]  /*2ce10*/  LDC R40, c[0x0][0x230] ;  /* 0x00008c00ff287b82 */ /* 0x000ea20000000800 */
[----:B----4-:R-:W-:Y:S01]  /*2ce20*/  IMAD.WIDE R88, R4, 0x4, R56 ;  /* 0x0000000404587825 */ /* 0x010fe200078e0238 */
[----:B------:R-:W-:Y:S01]  /*2ce30*/  LDGSTS.E [R246+0x4004], desc[UR4][R72.64], !P5 ;  /* 0x0400400048f67fae */ /* 0x000fe2000e921844 */
[----:B------:R-:W-:Y:S02]  /*2ce40*/  ISETP.GE.U32.AND P5, PT, R247, 0x7ffffe9c, PT ;  /* 0x7ffffe9cf700780c */ /* 0x000fe40003fa6070 */
[----:B-1----:R-:W-:Y:S01]  /*2ce50*/  VIADD R247, R32, 0xfffffed9 ;  /* 0xfffffed920f77836 */ /* 0x002fe20000000000 */
[----:B------:R-:W-:Y:S01]  /*2ce60*/  STL.64 [R1+0xff0], R96 ;  /* 0x000ff06001007387 */ /* 0x000fe20000100a00 */
[----:B------:R-:W-:Y:S01]  /*2ce70*/  ISETP.GE.U32.AND P3, PT, R17, 0x7ffffeb9, PT ;  /* 0x7ffffeb91100780c */ /* 0x000fe20003f66070 */
[----:B------:R-:W1:Y:S01]  /*2ce80*/  LDC R41, c[0x0][0x230] ;  /* 0x00008c00ff297b82 */ /* 0x000e620000000800 */
[----:B------:R-:W-:Y:S01]  /*2ce90*/  IADD3 R80, R33, -0x126, RZ ;  /* 0xfffffeda21507810 */ /* 0x000fe20007ffe0ff */
[----:B------:R4:W-:Y:S04]  /*2cea0*/  STL.64 [R1+0x1018], R88 ;  /* 0x0010185801007387 */ /* 0x0009e80000100a00 */
[----:B------:R-:W2:Y:S02]  /*2ceb0*/  LDL.LU.64 R72, [R1+0x648] ;  /* 0x0006480001487983 */ /* 0x000ea40000300a00 */
[----:B------:R-:W1:Y:S02]  /*2cec0*/  LDC R17, c[0x0][0x230] ;  /* 0x00008c00ff117b82 */ /* 0x000e640000000800 */
[----:B------:R-:W2:Y:S01]  /*2ced0*/  LDL.LU.64 R64, [R1+0x640] ;  /* 0x0006400001407983 */ /* 0x000ea20000300a00 */
[----:B------:R-:W-:-:S03]  /*2cee0*/  IMAD.WIDE R56, R4, 0x4, R224 ;  /* 0x0000000404387825 */ /* 0x000fc600078e02e0 */
[----:B------:R-:W-:Y:S01]  /*2cef0*/  LDGSTS.E [R246+0x8], desc[UR4][R96.64], !P2 ;  /* 0x0000800060f67fae */ /* 0x000fe2000d121844 */
[----:B------:R-:W-:-:S03]  /*2cf00*/  IMAD.WIDE R32, R4, 0x4, R232 ;  /* 0x0000000404207825 */ /* 0x000fc600078e02e8 */
[----:B------:R-:W-:Y:S04]  /*2cf10*/  STL.64 [R1+0x10a8], R56 ;  /* 0x0010a83801007387 */ /* 0x000fe80000100a00 */
[----:B------:R4:W-:Y:S04]  /*2cf20*/  STL.64 [R1+0x10b0], R32 ;  /* 0x0010b02001007387 */ /* 0x0009e80000100a00 */
[----:B------:R4:W-:Y:S01]  /*2cf30*/  LDGSTS.E [R246+0x4008], desc[UR4][R88.64], !P2 ;  /* 0x0400800058f67fae */ /* 0x0009e2000d121844 */
[----:B------:R-:W-:-:S03]  /*2cf40*/  ISETP.GE.U32.AND P2, PT, R80, 0x7ffffe9b, PT ;  /* 0x7ffffe9b5000780c */ /* 0x000fc60003f46070 */
[----:B------:R-:W2:Y:S04]  /*2cf50*/  LDL.LU.64 R224, [R1+0x638] ;  /* 0x0006380001e07983 */ /* 0x000ea80000300a00 */
[----:B------:R-:W2:Y:S04]  /*2cf60*/  LDL.LU.64 R232, [R1+0x630] ;  /* 0x0006300001e87983 */ /* 0x000ea80000300a00 */
[----:B------:R-:W-:Y:S04]  /*2cf70*/  LDGSTS.E [R246+0xc], desc[UR4][R56.64], !P3 ;  /* 0x0000c00038f67fae */ /* 0x000fe8000d921844 */
[----:B------:R1:W-:Y:S01]  /*2cf80*/  LDGSTS.E [R246+0x400c], desc[UR4][R32.64], !P3 ;  /* 0x0400c00020f67fae */ /* 0x0003e2000d921844 */
[C---:B----4-:R-:W-:Y:S01]  /*2cf90*/  IMAD.WIDE R88, R4.reuse, 0x4, R48 ;  /* 0x0000000404587825 */ /* 0x050fe200078e0230 */
[----:B-1----:R-:W1:Y:S04]  /*2cfa0*/  LDC R33, c[0x0][0x230] ;  /* 0x00008c00ff217b82 */ /* 0x002e680000000800 */
[----:B------:R-:W-:Y:S01]  /*2cfb0*/  STL.64 [R1+0x1278], R88 ;  /* 0x0012785801007387 */ /* 0x000fe20000100a00 */
[----:B---3--:R-:W-:-:S03]  /*2cfc0*/  IMAD.WIDE R2, R4, 0x4, R2 ;  /* 0x0000000404027825 */ /* 0x008fc600078e0202 */
[----:B------:R-:W-:Y:S01]  /*2cfd0*/  LDGSTS.E [R246+0x8000], desc[UR4][R88.64], !P5 ;  /* 0x0800000058f67fae */ /* 0x000fe2000e921844 */
[----:B------:R-:W3:Y:S03]  /*2cfe0*/  LDC R32, c[0x0][0x230] ;  /* 0x00008c00ff207b82 */ /* 0x000ee60000000800 */
[----:B------:R4:W-:Y:S04]  /*2cff0*/  STL.64 [R1+0x1280], R2 ;  /* 0x0012800201007387 */ /* 0x0009e80000100a00 */
[----:B------:R-:W-:Y:S01]  /*2d000*/  LDGSTS.E [R246+0xc000], desc[UR4][R2.64], !P5 ;  /* 0x0c00000002f67fae */ /* 0x000fe2000e921844 */
[----:B--2---:R-:W-:-:S03]  /*2d010*/  IMAD.WIDE R80, R4, 0x4, R24 ;  /* 0x0000000404507825 */ /* 0x004fc600078e0218 */
[----:B------:R-:W2:Y:S01]  /*2d020*/  LDL.LU.64 R24, [R1+0x628] ;  /* 0x0006280001187983 */ /* 0x000ea20000300a00 */
[----:B------:R-:W-:-:S03]  /*2d030*/  IMAD.WIDE R48, R4, 0x4, R240 ;  /* 0x0000000404307825 */ /* 0x000fc600078e02f0 */
[----:B------:R-:W2:Y:S04]  /*2d040*/  LDL.LU.64 R56, [R1+0x620] ;  /* 0x0006200001387983 */ /* 0x000ea80000300a00 */
[----:B------:R-:W-:Y:S04]  /*2d050*/  STL.64 [R1+0x1288], R80 ;  /* 0x0012885001007387 */ /* 0x000fe80000100a00 */
[----:B------:R1:W-:Y:S04]  /*2d060*/  STL.64 [R1+0x1290], R48 ;  /* 0x0012903001007387 */ /* 0x0003e80000100a00 */
[----:B------:R-:W2:Y:S04]  /*2d070*/  LDL.LU.64 R240, [R1+0x618] ;  /* 0x0006180001f07983 */ /* 0x000ea80000300a00 */
[----:B----4-:R-:W4:Y:S01]  /*2d080*/  LDL.LU.64 R2, [R1+0x610] ;  /* 0x0006100001027983 */ /* 0x010f220000300a00 */
[----:B------:R-:W-:Y:S01]  /*2d090*/  ISETP.GE.U32.AND P3, PT, R247, 0x7ffffe9a, PT ;  /* 0x7ffffe9af700780c */ /* 0x000fe20003f66070 */
[----:B------:R-:W-:-:S02]  /*2d0a0*/  VIADD R247, R41, 0xfffffed8 ;  /* 0xfffffed829f77836 */ /* 0x000fc40000000000 */
[----:B------:R-:W-:Y:S03]  /*2d0b0*/  LDGSTS.E [R246+0x8004], desc[UR4][R80.64], !P2 ;  /* 0x0800400050f67fae */ /* 0x000fe6000d121844 */
[----:B------:R-:W-:Y:S01]  /*2d0c0*/  ISETP.GE.U32.AND P5, PT, R247, 0x7ffffe99, PT ;  /* 0x7ffffe99f700780c */ /* 0x000fe20003fa6070 */
[----:B------:R-:W-:Y:S01]  /*2d0d0*/  VIADD R247, R40, 0xfffffef1 ;  /* 0xfffffef128f77836 */ /* 0x000fe20000000000 */
[----:B------:R1:W-:Y:S01]  /*2d0e0*/  LDGSTS.E [R246+0xc004], desc[UR4][R48.64], !P2 ;  /* 0x0c00400030f67fae */ /* 0x0003e2000d121844 */
[----:B------:R-:W-:Y:S02]  /*2d0f0*/  VIADD R17, R17, 0xfffffef5 ;  /* 0xfffffef511117836 */ /* 0x000fe40000000000 */
[C---:B------:R-:W-:Y:S01]  /*2d100*/  IMAD.WIDE R96, R4.reuse, 0x4, R72 ;  /* 0x0000000404607825 */ /* 0x040fe200078e0248 */
[----:B-1----:R-:W1:Y:S03]  /*2d110*/  LDC R49, c[0x0][0x230] ;  /* 0x00008c00ff317b82 */ /* 0x002e660000000800 */
[----:B------:R-:W-:Y:S01]  /*2d120*/  IMAD.WIDE R88, R4, 0x4, R64 ;  /* 0x0000000404587825 */ /* 0x000fe200078e0240 */
[----:B------:R-:W-:Y:S04]  /*2d130*/  STL.64 [R1+0x1298], R96 ;  /* 0x0012986001007387 */ /* 0x000fe80000100a00 */
[----:B------:R-:W-:Y:S01]  /*2d140*/  STL.64 [R1+0x12a0], R88 ;  /* 0x0012a05801007387 */ /* 0x000fe20000100a00 */
[----:B------:R-:W-:Y:S01]  /*2d150*/  VIADD R16, R16, 0xfffffef4 ;  /* 0xfffffef410107836 */ /* 0x000fe20000000000 */
[----:B------:R-:W1:Y:S02]  /*2d160*/  LDC R48, c[0x0][0x230] ;  /* 0x00008c00ff307b82 */ /* 0x000e640000000800 */
[----:B------:R-:W4:Y:S04]  /*2d170*/  LDL.LU.64 R64, [R1+0x608] ;  /* 0x0006080001407983 */ /* 0x000f280000300a00 */
[----:B------:R-:W4:Y:S04]  /*2d180*/  LDL.LU.64 R40, [R1+0x600] ;  /* 0x0006000001287983 */ /* 0x000f280000300a00 */
[----:B------:R-:W-:Y:S01]  /*2d190*/  LDGSTS.E [R246+0x8008], desc[UR4][R96.64], !P3 ;  /* 0x0800800060f67fae */ /* 0x000fe2000d921844 */
[----:B------:R-:W-:-:S03]  /*2d1a0*/  IMAD.WIDE R80, R4, 0x4, R224 ;  /* 0x0000000404507825 */ /* 0x000fc600078e02e0 */
[----:B------:R-:W-:Y:S01]  /*2d1b0*/  LDGSTS.E [R246+0xc008], desc[UR4][R88.64], !P3 ;  /* 0x0c00800058f67fae */ /* 0x000fe2000d921844 */
[----:B------:R-:W-:-:S03]  /*2d1c0*/  IMAD.WIDE R72, R4, 0x4, R232 ;  /* 0x0000000404487825 */ /* 0x000fc600078e02e8 */
[----:B------:R2:W-:Y:S04]  /*2d1d0*/  STL.64 [R1+0x12a8], R80 ;  /* 0x0012a85001007387 */ /* 0x0005e80000100a00 */
[----:B------:R1:W-:Y:S04]  /*2d1e0*/  STL.64 [R1+0x12b0], R72 ;  /* 0x0012b04801007387 */ /* 0x0003e80000100a00 */
[----:B------:R-:W4:Y:S04]  /*2d1f0*/  LDL.LU.64 R224, [R1+0x5f8] ;  /* 0x0005f80001e07983 */ /* 0x000f280000300a00 */
[----:B------:R-:W-:Y:S04]  /*2d200*/  LDGSTS.E [R246+0x800c], desc[UR4][R80.64], !P5 ;  /* 0x0800c00050f67fae */ /* 0x000fe8000e921844 */
[----:B------:R-:W4:Y:S04]  /*2d210*/  LDL.LU.64 R232, [R1+0x5f0] ;  /* 0x0005f00001e87983 */ /* 0x000f280000300a00 */
[----:B------:R3:W-:Y:S01]  /*2d220*/  LDGSTS.E [R246+0xc00c], desc[UR4][R72.64], !P5 ;  /* 0x0c00c00048f67fae */ /* 0x0007e2000e921844 */
[----:B------:R-:W-:Y:S01]  /*2d230*/  ISETP.GE.U32.AND P5, PT, R247, 0x7ffffeb2, PT ;  /* 0x7ffffeb2f700780c */ /* 0x000fe20003fa6070 */
[----:B------:R-:W-:Y:S01]  /*2d240*/  VIADD R247, R33, 0xfffffef0 ;  /* 0xfffffef021f77836 */ /* 0x000fe20000000000 */
[----:B---3--:R-:W-:Y:S01]  /*2d250*/  IADD3 R246, R32, -0x129, RZ ;  /* 0xfffffed720f67810 */ /* 0x008fe20007ffe0ff */
[----:B--2---:R-:W-:-:S04]  /*2d260*/  IMAD.WIDE R24, R4, 0x4, R24 ;  /* 0x0000000404187825 */ /* 0x004fc800078e0218 */
[C---:B------:R-:W-:Y:S01]  /*2d270*/  IMAD.WIDE R80, R4.reuse, 0x4, R56 ;  /* 0x0000000404507825 */ /* 0x040fe200078e0238 */
[----:B------:R2:W-:Y:S04]  /*2d280*/  STL.64 [R1+0xf10], R24 ;  /* 0x000f101801007387 */ /* 0x0005e80000100a00 */
[----:B------:R3:W-:Y:S04]  /*2d290*/  STL.64 [R1+0xf48], R80 ;  /* 0x000f485001007387 */ /* 0x0007e80000100a00 */
[----:B------:R-:W-:Y:S01]  /*2d2a0*/  LDGSTS.E [R245], desc[UR4][R24.64], !P6 ;  /* 0x0000000018f57fae */ /* 0x000fe2000f121844 */
[----:B-1----:R-:W-:Y:S01]  /*2d2b0*/  IMAD.WIDE R72, R4, 0x4, R240 ;  /* 0x0000000404487825 */ /* 0x002fe200078e02f0 */
[----:B------:R-:W-:-:S02]  /*2d2c0*/  ISETP.GE.U32.AND P0, PT, R17, 0x7ffffeb6, PT ;  /* 0x7ffffeb61100780c */ /* 0x000fc40003f06070 */
[----:B------:R3:W-:Y:S01]  /*2d2d0*/  LDGSTS.E [R245+0x4000], desc[UR4][R80.64], !P6 ;  /* 0x0400000050f57fae */ /* 0x0007e2000f121844 */
[----:B------:R-:W-:Y:S01]  /*2d2e0*/  ISETP.GE.U32.AND P4, PT, R16, 0x7ffffeb5, PT ;  /* 0x7ffffeb51000780c */ /* 0x000fe20003f86070 */
[----:B----4-:R-:W-:Y:S01]  /*2d2f0*/  IMAD.WIDE R32, R4, 0x4, R2 ;  /* 0x0000000404207825 */ /* 0x010fe200078e0202 */
[----:B------:R-:W1:Y:S01]  /*2d300*/  LDC R17, c[0x0][0x230] ;  /* 0x00008c00ff117b82 */ /* 0x000e620000000800 */
[----:B------:R-:W4:Y:S04]  /*2d310*/  LDL.LU.64 R2, [R1+0x5e8] ;  /* 0x0005e80001027983 */ /* 0x000f280000300a00 */
[----:B------:R-:W4:Y:S03]  /*2d320*/  LDL.LU.64 R56, [R1+0x5e0] ;  /* 0x0005e00001387983 */ /* 0x000f260000300a00 */
[----:B------:R-:W1:Y:S01]  /*2d330*/  LDC R16, c[0x0][0x230] ;  /* 0x00008c00ff107b82 */ /* 0x000e620000000800 */
[----:B------:R-:W-:Y:S04]  /*2d340*/  STL.64 [R1+0xf78], R72 ;  /* 0x000f784801007387 */ /* 0x000fe80000100a00 */
[----:B------:R3:W-:Y:S04]  /*2d350*/  STL.64 [R1+0xf98], R32 ;  /* 0x000f982001007387 */ /* 0x0007e80000100a00 */
[----:B--2---:R-:W2:Y:S04]  /*2d360*/  LDL.LU.64 R24, [R1+0x5d8] ;  /* 0x0005d80001187983 */ /* 0x004ea80000300a00 */
[----:B------:R-:W2:Y:S04]  /*2d370*/  LDL.LU.64 R240, [R1+0x5d0] ;  /* 0x0005d00001f07983 */ /* 0x000ea80000300a00 */
[----:B------:R-:W-:Y:S04]  /*2d380*/  LDGSTS.E [R245+0x4], desc[UR4][R72.64], !P1 ;  /* 0x0000400048f57fae */ /* 0x000fe8000c921844 */
[----:B------:R3:W-:Y:S01]  /*2d390*/  LDGSTS.E [R245+0x4004], desc[UR4][R32.64], !P1 ;  /* 0x0400400020f57fae */ /* 0x0007e2000c921844 */
[----:B------:R-:W-:Y:S01]  /*2d3a0*/  ISETP.GE.U32.AND P1, PT, R246, 0x7ffffe98, PT ;  /* 0x7ffffe98f600780c */ /* 0x000fe20003f26070 */
[----:B------:R-:W-:-:S04]  /*2d3b0*/  IMAD.WIDE R96, R4, 0x4, R64 ;  /* 0x0000000404607825 */ /* 0x000fc800078e0240 */
[C---:B------:R-:W-:Y:S01]  /*2d3c0*/  IMAD.WIDE R88, R4.reuse, 0x4, R40 ;  /* 0x0000000404587825 */ /* 0x040fe200078e0228 */
[----:B------:R-:W-:Y:S03]  /*2d3d0*/  STL.64 [R1+0xfc0], R96 ;  /* 0x000fc06001007387 */ /* 0x000fe60000100a00 */
[C---:B---3--:R-:W-:Y:S01]  /*2d3e0*/  IMAD.WIDE R80, R4.reuse, 0x4, R224 ;  /* 0x0000000404507825 */ /* 0x048fe200078e02e0 */
[----:B------:R3:W-:Y:S01]  /*2d3f0*/  STL.64 [R1+0xfe8], R88 ;  /* 0x000fe85801007387 */ /* 0x0007e20000100a00 */
[----:B------:R-:W-:Y:S01]  /*2d400*/  ISETP.GE.U32.AND P6, PT, R247, 0x7ffffeb1, PT ;  /* 0x7ffffeb1f700780c */ /* 0x000fe20003fc6070 */
[----:B------:R-:W1:Y:S02]  /*2d410*/  LDC R33, c[0x0][0x230] ;  /* 0x00008c00ff217b82 */ /* 0x000e640000000800 */
[----:B------:R-:W2:Y:S01]  /*2d420*/  LDL.LU.64 R64, [R1+0x5c8] ;  /* 0x0005c80001407983 */ /* 0x000ea20000300a00 */
[----:B------:R-:W-:-:S03]  /*2d430*/  IMAD.WIDE R72, R4, 0x4, R232 ;  /* 0x0000000404487825 */ /* 0x000fc600078e02e8 */
[----:B------:R-:W2:Y:S02]  /*2d440*/  LDL.LU.64 R40, [R1+0x5c0] ;  /* 0x0005c00001287983 */ /* 0x000ea40000300a00 */
[----:B------:R-:W1:Y:S02]  /*2d450*/  LDC R32, c[0x0][0x230] ;  /* 0x00008c00ff207b82 */ /* 0x000e640000000800 */
[----:B------:R2:W-:Y:S04]  /*2d460*/  STL.64 [R1+0x1010], R80 ;  /* 0x0010105001007387 */ /* 0x0005e80000100a00 */
[----:B------:R-:W-:Y:S04]  /*2d470*/  LDGSTS.E [R245+0x8], desc[UR4][R96.64], !P0 ;  /* 0x0000800060f57fae */ /* 0x000fe8000c121844 */
[----:B------:R2:W-:Y:S04]  /*2d480*/  STL.64 [R1+0x1028], R72 ;  /* 0x0010284801007387 */ /* 0x0005e80000100a00 */
[----:B------:R-:W2:Y:S04]  /*2d490*/  LDL.LU.64 R224, [R1+0x5b8] ;  /* 0x0005b80001e07983 */ /* 0x000ea80000300a00 */
[----:B------:R3:W-:Y:S04]  /*2d4a0*/  LDGSTS.E [R245+0x4008], desc[UR4][R88.64], !P0 ;  /* 0x0400800058f57fae */ /* 0x0007e8000c121844 */
[----:B------:R-:W2:Y:S04]  /*2d4b0*/  LDL.LU.64 R232, [R1+0x5b0] ;  /* 0x0005b00001e87983 */ /* 0x000ea80000300a00 */
[----:B------:R2:W-:Y:S04]  /*2d4c0*/  LDGSTS.E [R245+0xc], desc[UR4][R80.64], !P4 ;  /* 0x0000c00050f57fae */ /* 0x0005e8000e121844 */
[----:B------:R2:W-:Y:S01]  /*2d4d0*/  LDGSTS.E [R245+0x400c], desc[UR4][R72.64], !P4 ;  /* 0x0400c00048f57fae */ /* 0x0005e2000e121844 */
[----:B----4-:R-:W-:-:S04]  /*2d4e0*/  IMAD.WIDE R2, R4, 0x4, R2 ;  /* 0x0000000404027825 */ /* 0x010fc800078e0202 */
[C---:B---3--:R-:W-:Y:S01]  /*2d4f0*/  IMAD.WIDE R88, R4.reuse, 0x4, R56 ;  /* 0x0000000404587825 */ /* 0x048fe200078e0238 */
[----:B------:R3:W-:Y:S04]  /*2d500*/  STL.64 [R1+0x12b8], R2 ;  /* 0x0012b80201007387 */ /* 0x0007e80000100a00 */
[----:B------:R4:W-:Y:S04]  /*2d510*/  STL.64 [R1+0x12c0], R88 ;  /* 0x0012c05801007387 */ /* 0x0009e80000100a00 */
[----:B------:R-:W4:Y:S01]  /*2d520*/  LDL.LU.64 R56, [R1+0x5a8] ;  /* 0x0005a80001387983 */ /* 0x000f220000300a00 */
[----:B--2---:R-:W-:-:S03]  /*2d530*/  IMAD.WIDE R80, R4, 0x4, R24 ;  /* 0x0000000404507825 */ /* 0x004fc600078e0218 */
[----:B------:R-:W-:Y:S01]  /*2d540*/  LDGSTS.E [R245+0x8000], desc[UR4][R2.64], !P1 ;  /* 0x0800000002f57fae */ /* 0x000fe2000c921844 */
[----:B------:R-:W-:-:S03]  /*2d550*/  IMAD.WIDE R72, R4, 0x4, R240 ;  /* 0x0000000404487825 */ /* 0x000fc600078e02f0 */
[----:B------:R-:W2:Y:S04]  /*2d560*/  LDL.LU.64 R24, [R1+0x5a0] ;  /* 0x0005a00001187983 */ /* 0x000ea80000300a00 */
[----:B------:R4:W-:Y:S04]  /*2d570*/  STL.64 [R1+0x12c8], R80 ;  /* 0x0012c85001007387 */ /* 0x0009e80000100a00 */
[----:B------:R4:W-:Y:S04]  /*2d580*/  STL.64 [R1+0x12d0], R72 ;  /* 0x0012d04801007387 */ /* 0x0009e80000100a00 */
[----:B---3--:R-:W3:Y:S04]  /*2d590*/  LDL.LU.64 R2, [R1+0x598] ;  /* 0x0005980001027983 */ /* 0x008ee80000300a00 */
[----:B------:R-:W3:Y:S01]  /*2d5a0*/  LDL.LU.64 R240, [R1+0x590] ;  /* 0x0005900001f07983 */ /* 0x000ee20000300a00 */
[----:B-1----:R-:W-:-:S02]  /*2d5b0*/  VIADD R17, R17, 0xfffffef3 ;  /* 0xfffffef311117836 */ /* 0x002fc40000000000 */
[----:B------:R-:W-:Y:S01]  /*2d5c0*/  VIADD R16, R16, 0xfffffef2 ;  /* 0xfffffef210107836 */ /* 0x000fe20000000000 */
[----:B------:R4:W-:Y:S02]  /*2d5d0*/  LDGSTS.E [R245+0xc000], desc[UR4][R88.64], !P1 ;  /* 0x0c00000058f57fae */ /* 0x0009e4000c921844 */
[----:B------:R-:W-:Y:S02]  /*2d5e0*/  ISETP.GE.U32.AND P2, PT, R17, 0x7ffffeb4, PT ;  /* 0x7ffffeb41100780c */ /* 0x000fe40003f46070 */
[----:B------:R-:W1:Y:S01]  /*2d5f0*/  LDC R17, c[0x0][0x230] ;  /* 0x00008c00ff117b82 */ /* 0x000e620000000800 */
[----:B------:R-:W-:-:S07]  /*2d600*/  ISETP.GE.U32.AND P3, PT, R16, 0x7ffffeb3, PT ;  /* 0x7ffffeb31000780c */ /* 0x000fce0003f66070 */
[----:B------:R-:W1:Y:S01]  /*2d610*/  LDC R16, c[0x0][0x230] ;  /* 0x00008c00ff107b82 */ /* 0x000e620000000800 */
[----:B------:R-:W-:-:S05]  /*2d620*/  VIADD R247, R49, 0xfffffed6 ;  /* 0xfffffed631f77836 */ /* 0x000fca0000000000 */
[----:B------:R-:W-:Y:S01]  /*2d630*/  ISETP.GE.U32.AND P0, PT, R247, 0x7ffffe97, PT ;  /* 0x7ffffe97f700780c */ /* 0x000fe20003f06070 */
[----:B-1----:R-:W-:Y:S01]  /*2d640*/  VIADD R246, R17, 0xfffffed5 ;  /* 0xfffffed511f67836 */ /* 0x002fe20000000000 */
[----:B------:R-:W1:Y:S01]  /*2d650*/  LDC R49, c[0x0][0x230] ;  /* 0x00008c00ff317b82 */ /* 0x000e620000000800 */
[----:B------:R-:W-:-:S10]  /*2d660*/  VIADD R247, R48, 0xfffffeef ;  /* 0xfffffeef30f77836 */ /* 0x000fd40000000000 */
[----:B------:R4:W-:Y:S01]  /*2d670*/  LDGSTS.E [R245+0x8004], desc[UR4][R80.64], !P0 ;  /* 0x0800400050f57fae */ /* 0x0009e2000c121844 */
[----:B------:R-:W-:-:S03]  /*2d680*/  ISETP.GE.U32.AND P4, PT, R246, 0x7ffffe96, PT ;  /* 0x7ffffe96f600780c */ /* 0x000fc60003f86070 */
[----:B------:R4:W-:Y:S01]  /*2d690*/  LDGSTS.E [R245+0xc004], desc[UR4][R72.64], !P0 ;  /* 0x0c00400048f57fae */ /* 0x0009e2000c121844 */
[----:B------:R-:W-:Y:S01]  /*2d6a0*/  VIADD R246, R16, 0xfffffed4 ;  /* 0xfffffed410f67836 */ /* 0x000fe20000000000 */
[----:B------:R-:W-:Y:S01]  /*2d6b0*/  ISETP.GE.U32.AND P0, PT, R247, 0x7ffffeb0, PT ;  /* 0x7ffffeb0f700780c */ /* 0x000fe20003f06070 */
[----:B------:R-:W1:Y:S03]  /*2d6c0*/  LDC R17, c[0x0][0x230] ;  /* 0x00008c00ff117b82 */ /* 0x000e660000000800 */
[----:B------:R-:W-:Y:S01]  /*2d6d0*/  ISETP.GE.U32.AND P1, PT, R246, 0x7ffffe95, PT ;  /* 0x7ffffe95f600780c */ /* 0x000fe20003f26070 */
[----:B------:R-:W-:Y:S02]  /*2d6e0*/  VIADD R247, R33, 0xfffffeee ;  /* 0xfffffeee21f77836 */ /* 0x000fe40000000000 */
[----:B------:R-:W-:Y:S02]  /*2d6f0*/  VIADD R246, R32, 0xfffffeed ;  /* 0xfffffeed20f67836 */ /* 0x000fe40000000000 */
[----:B------:R-:W1:Y:S08]  /*2d700*/  LDC R48, c[0x0][0x230] ;  /* 0x00008c00ff307b82 */ /* 0x000e700000000800 */
[----:B------:R-:W1:Y:S01]  /*2d710*/  LDC R16, c[0x0][0x230] ;  /* 0x00008c00ff107b82 */ /* 0x000e620000000800 */
[----:B----4-:R-:W-:-:S04]  /*2d720*/  IMAD.WIDE R88, R4, 0x4, R64 ;  /* 0x0000000404587825 */ /* 0x010fc800078e0240 */
[C---:B------:R-:W-:Y:S01]  /*2d730*/  IMAD.WIDE R80, R4.reuse, 0x4, R40 ;  /* 0x0000000404507825 */ /* 0x040fe200078e0228 */
[----:B------:R-:W-:Y:S04]  /*2d740*/  STL.64 [R1+0x12d8], R88 ;  /* 0x0012d85801007387 */ /* 0x000fe80000100a00 */
[----:B------:R-:W4:Y:S04]  /*2d750*/  LDL.LU.64 R40, [R1+0x588] ;  /* 0x0005880001287983 */ /* 0x000f280000300a00 */
[----:B------:R1:W-:Y:S04]  /*2d760*/  STL.64 [R1+0x12e0], R80 ;  /* 0x0012e05001007387 */ /* 0x0003e80000100a00 */
[----:B------:R-:W4:Y:S01]  /*2d770*/  LDL.LU.64 R32, [R1+0x580] ;  /* 0x0005800001207983 */ /* 0x000f220000300a00 */
[----:B------:R-:W-:-:S03]  /*2d780*/  IMAD.WIDE R72, R4, 0x4, R224 ;  /* 0x0000000404487825 */ /* 0x000fc600078e02e0 */
[----:B------:R-:W-:Y:S01]  /*2d790*/  LDGSTS.E [R245+0x8008], desc[UR4][R88.64], !P4 ;  /* 0x0800800058f57fae */ /* 0x000fe2000e121844 */
[----:B------:R-:W-:-:S03]  /*2d7a0*/  IMAD.WIDE R64, R4, 0x4, R232 ;  /* 0x0000000404407825 */ /* 0x000fc600078e02e8 */
[----:B------:R1:W-:Y:S04]  /*2d7b0*/  STL.64 [R1+0x12e8], R72 ;  /* 0x0012e84801007387 */ /* 0x0003e80000100a00 */
[----:B------:R1:W-:Y:S04]  /*2d7c0*/  LDGSTS.E [R245+0xc008], desc[UR4][R80.64], !P4 ;  /* 0x0c00800050f57fae */ /* 0x0003e8000e121844 */
[----:B------:R2:W-:Y:S04]  /*2d7d0*/  STL.64 [R1+0x12f0], R64 ;  /* 0x0012f04001007387 */ /* 0x0005e80000100a00 */
[----:B------:R1:W-:Y:S04]  /*2d7e0*/  LDGSTS.E [R245+0x800c], desc[UR4][R72.64], !P1 ;  /* 0x0800c00048f57fae */ /* 0x0003e8000c921844 */
[----:B------:R-:W4:Y:S01]  /*2d7f0*/  LDL.LU.64 R224, [R1+0x578] ;  /* 0x0005780001e07983 */ /* 0x000f220000300a00 */
[----:B-1----:R-:W1:Y:S03]  /*2d800*/  LDC R80, c[0x0][0x230] ;  /* 0x00008c00ff507b82 */ /* 0x002e660000000800 */
[----:B------:R-:W4:Y:S04]  /*2d810*/  LDL.LU.64 R232, [R1+0x570] ;  /* 0x0005700001e87983 */ /* 0x000f280000300a00 */
[----:B------:R1:W-:Y:S01]  /*2d820*/  LDGSTS.E [R245+0xc00c], desc[UR4][R64.64], !P1 ;  /* 0x0c00c00040f57fae */ /* 0x0003e2000c921844 */
[----:B------:R-:W-:-:S04]  /*2d830*/  IMAD.WIDE R72, R4, 0x4, R56 ;  /* 0x0000000404487825 */ /* 0x000fc800078e0238 */
[C---:B--2---:R-:W-:Y:S01]  /*2d840*/  IMAD.WIDE R24, R4.reuse, 0x4, R24 ;  /* 0x0000000404187825 */ /* 0x044fe200078e0218 */
[----:B------:R-:W-:Y:S04]  /*2d850*/  STL.64 [R1+0xee0], R72 ;  /* 0x000ee04801007387 */ /* 0x000fe80000100a00 */
[----:B------:R2:W-:Y:S04]  /*2d860*/  STL.64 [R1+0xf08], R24 ;  /* 0x000f081801007387 */ /* 0x0005e80000100a00 */
[----:B------:R-:W4:Y:S01]  /*2d870*/  LDL.LU.64 R64, [R1+0x568] ;  /* 0x0005680001407983 */ /* 0x000f220000300a00 */
[----:B---3--:R-:W-:-:S03]  /*2d880*/  IMAD.WIDE R2, R4, 0x4, R2 ;  /* 0x0000000404027825 */ /* 0x008fc600078e0202 */
[----:B------:R3:W-:Y:S01]  /*2d890*/  LDGSTS.E [R244], desc[UR4][R72.64], !P2 ;  /* 0x0000000048f47fae */ /* 0x0007e2000d121844 */
[----:B------:R-:W-:-:S03]  /*2d8a0*/  IMAD.WIDE R56, R4, 0x4, R240 ;  /* 0x0000000404387825 */ /* 0x000fc600078e02f0 */
[----:B------:R-:W-:Y:S04]  /*2d8b0*/  LDGSTS.E [R244+0x4000], desc[UR4][R24.64], !P2 ;  /* 0x0400000018f47fae */ /* 0x000fe8000d121844 */
[----:B------:R-:W3:Y:S04]  /*2d8c0*/  LDL.LU.64 R240, [R1+0x560] ;  /* 0x0005600001f07983 */ /* 0x000ee80000300a00 */
[----:B------:R1:W-:Y:S04]  /*2d8d0*/  STL.64 [R1+0xf40], R2 ;  /* 0x000f400201007387 */ /* 0x0003e80000100a00 */
[----:B------:R1:W-:Y:S04]  /*2d8e0*/  STL.64 [R1+0xf70], R56 ;  /* 0x000f703801007387 */ /* 0x0003e80000100a00 */
[----:B--2---:R-:W2:Y:S04]  /*2d8f0*/  LDL.LU.64 R24, [R1+0x558] ;  /* 0x0005580001187983 */ /* 0x004ea80000300a00 */
[----:B------:R-:W-:Y:S01]  /*2d900*/  LDGSTS.E [R244+0x4], desc[UR4][R2.64], !P3 ;  /* 0x0000400002f47fae */ /* 0x000fe2000d921844 */
[----:B------:R-:W-:-:S03]  /*2d910*/  ISETP.GE.U32.AND P1, PT, R246, 0x7ffffeae, PT ;  /* 0x7ffffeaef600780c */ /* 0x000fc60003f26070 */
[----:B-1----:R-:W2:Y:S01]  /*2d920*/  LDL.LU.64 R2, [R1+0x550] ;  /* 0x0005500001027983 */ /* 0x002ea20000300a00 */
[----:B------:R-:W-:Y:S01]  /*2d930*/  IADD3 R246, R49, -0x114, RZ ;  /* 0xfffffeec31f67810 */ /* 0x000fe20007ffe0ff */
[----:B------:R-:W-:Y:S02]  /*2d940*/  VIADD R245, R17, 0xfffffed3 ;  /* 0xfffffed311f57836 */ /* 0x000fe40000000000 */
[----:B------:R-:W-:Y:S01]  /*2d950*/  LDGSTS.E [R244+0x4004], desc[UR4][R56.64], !P3 ;  /* 0x0400400038f47fae */ /* 0x000fe2000d921844 */
[----:B------:R-:W-:Y:S01]  /*2d960*/  ISETP.GE.U32.AND P2, PT, R246, 0x7ffffead, PT ;  /* 0x7ffffeadf600780c */ /* 0x000fe20003f46070 */
[----:B------:R-:W-:Y:S01]  /*2d970*/  VIADD R246, R48, 0xfffffed2 ;  /* 0xfffffed230f67836 */ /* 0x000fe20000000000 */
[----:B------:R-:W-:Y:S01]  /*2d980*/  ISETP.GE.U32.AND P3, PT, R245, 0x7ffffe94, PT ;  /* 0x7ffffe94f500780c */ /* 0x000fe20003f66070 */
[----:B------:R-:W1:Y:S01]  /*2d990*/  LDC R17, c[0x0][0x230] ;  /* 0x00008c00ff117b82 */ /* 0x000e620000000800 */
[----:B------:R-:W2:Y:S04]  /*2d9a0*/  LDL.LU.64 R56, [R1+0x548] ;  /* 0x0005480001387983 */ /* 0x000ea80000300a00 */
[----:B------:R-:W2:Y:S01]  /*2d9b0*/  LDL.LU.64 R48, [R1+0x540] ;  /* 0x0005400001307983 */ /* 0x000ea20000300a00 */
[----:B----4-:R-:W-:-:S04]  /*2d9c0*/  IMAD.WIDE R104, R4, 0x4, R40 ;  /* 0x0000000404687825 */ /* 0x010fc800078e0228 */
[----:B------:R-:W-:Y:S01]  /*2d9d0*/  IMAD.WIDE R96, R4, 0x4, R32 ;  /* 0x0000000404607825 */ /* 0x000fe200078e0220 */
[----:B------:R-:W-:Y:S04]  /*2d9e0*/  STL.64 [R1+0xf90], R104 ;  /* 0x000f906801007387 */ /* 0x000fe80000100a00 */
[----:B------:R-:W-:Y:S04]  /*2d9f0*/  STL.64 [R1+0xfb8], R96 ;  /* 0x000fb86001007387 */ /* 0x000fe80000100a00 */
[----:B------:R-:W-:Y:S04]  /*2da00*/  LDGSTS.E [R244+0x8], desc[UR4][R104.64], !P5 ;  /* 0x0000800068f47fae */ /* 0x000fe8000e921844 */
[----:B------:R-:W4:Y:S04]  /*2da10*/  LDL.LU.64 R40, [R1+0x538] ;  /* 0x0005380001287983 */ /* 0x000f280000300a00 */
[----:B------:R-:W-:Y:S01]  /*2da20*/  LDGSTS.E [R244+0x4008], desc[UR4][R96.64], !P5 ;  /* 0x0400800060f47fae */ /* 0x000fe2000e921844 */
[----:B------:R-:W-:-:S03]  /*2da30*/  ISETP.GE.U32.AND P5, PT, R246, 0x7ffffe93, PT ;  /* 0x7ffffe93f600780c */ /* 0x000fc60003fa6070 */
[----:B------:R-:W4:Y:S01]  /*2da40*/  LDL.LU.64 R32, [R1+0x530] ;  /* 0x0005300001207983 */ /* 0x000f220000300a00 */
[----:B------:R-:W-:-:S04]  /*2da50*/  IMAD.WIDE R88, R4, 0x4, R224 ;  /* 0x0000000404587825 */ /* 0x000fc800078e02e0 */
[C---:B---3--:R-:W-:Y:S01]  /*2da60*/  IMAD.WIDE R72, R4.reuse, 0x4, R232 ;  /* 0x0000000404487825 */ /* 0x048fe200078e02e8 */
[----:B------:R-:W-:Y:S04]  /*2da70*/  STL.64 [R1+0xfe0], R88 ;  /* 0x000fe05801007387 */ /* 0x000fe80000100a00 */
[----:B------:R3:W-:Y:S04]  /*2da80*/  STL.64 [R1+0x1008], R72 ;  /* 0x0010084801007387 */ /* 0x0007e80000100a00 */
[----:B------:R-:W-:Y:S04]  /*2da90*/  LDGSTS.E [R244+0xc], desc[UR4][R88.64], !P6 ;  /* 0x0000c00058f47fae */ /* 0x000fe8000f121844 */
[----:B------:R-:W4:Y:S04]  /*2daa0*/  LDL.LU.64 R224, [R1+0x528] ;  /* 0x0005280001e07983 */ /* 0x000f280000300a00 */
[----:B------:R3:W-:Y:S04]  /*2dab0*/  LDGSTS.E [R244+0x400c], desc[UR4][R72.64], !P6 ;  /* 0x0400c00048f47fae */ /* 0x0007e8000f121844 */
[----:B------:R-:W4:Y:S01]  /*2dac0*/  LDL.LU.64 R232, [R1+0x520] ;  /* 0x0005200001e87983 */ /* 0x000f220000300a00 */
[----:B---3--:R-:W-:-:S05]  /*2dad0*/  IMAD.WIDE R72, R4, 0x4, R64 ;  /* 0x0000000404487825 */ /* 0x008fca00078e0240 */
[----:B------:R-:W-:Y:S01]  /*2dae0*/  LDGSTS.E [R244+0x8000], desc[UR4][R72.64], !P3 ;  /* 0x0800000048f47fae */ /* 0x000fe2000d921844 */
[----:B------:R-:W-:-:S03]  /*2daf0*/  IMAD.WIDE R64, R4, 0x4, R240 ;  /* 0x0000000404407825 */ /* 0x000fc600078e02f0 */
[----:B------:R-:W3:Y:S04]  /*2db00*/  LDL.LU.64 R240, [R1+0x518] ;  /* 0x0005180001f07983 */ /* 0x000ee80000300a00 */
[----:B------:R-:W-:Y:S01]  /*2db10*/  STL.64 [R1+0x12f8], R72 ;  /* 0x0012f84801007387 */ /* 0x000fe20000100a00 */
[----:B--2---:R-:W-:-:S03]  /*2db20*/  IMAD.WIDE R24, R4, 0x4, R24 ;  /* 0x0000000404187825 */ /* 0x004fc600078e0218 */
[----:B------:R-:W-:Y:S04]  /*2db30*/  STL.64 [R1+0x1300], R64 ;  /* 0x0013004001007387 */ /* 0x000fe80000100a00 */
[----:B------:R-:W-:Y:S04]  /*2db40*/  LDGSTS.E [R244+0xc000], desc[UR4][R64.64], !P3 ;  /* 0x0c00000040f47fae */ /* 0x000fe8000d921844 */
[----:B------:R2:W-:Y:S04]  /*2db50*/  STL.64 [R1+0x1308], R24 ;  /* 0x0013081801007387 */ /* 0x0005e80000100a00 */
[----:B------:R2:W-:Y:S01]  /*2db60*/  LDGSTS.E [R244+0x8004], desc[UR4][R24.64], !P5 ;  /* 0x0800400018f47fae */ /* 0x0005e2000e921844 */
[----:B------:R-:W-:-:S05]  /*2db70*/  IMAD.WIDE R2, R4, 0x4, R2 ;  /* 0x0000000404027825 */ /* 0x000fca00078e0202 */
[----:B------:R1:W-:Y:S04]  /*2db80*/  STL.64 [R1+0x1310], R2 ;  /* 0x0013100201007387 */ /* 0x0003e80000100a00 */
[----:B------:R-:W-:Y:S01]  /*2db90*/  LDGSTS.E [R244+0xc004], desc[UR4][R2.64], !P5 ;  /* 0x0c00400002f47fae */ /* 0x000fe2000e921844 */
[----:B------:R-:W-:Y:S01]  /*2dba0*/  VIADD R245, R16, 0xfffffed1 ;  /* 0xfffffed110f57836 */ /* 0x000fe20000000000 */
[----:B------:R-:W-:Y:S01]  /*2dbb0*/  ISETP.GE.U32.AND P4, PT, R247, 0x7ffffeaf, PT ;  /* 0x7ffffeaff700780c */ /* 0x000fe20003f86070 */
[----:B--2---:R-:W2:Y:S01]  /*2dbc0*/  LDC R25, c[0x0][0x230] ;  /* 0x00008c00ff197b82 */ /* 0x004ea20000000800 */
[----:B------:R-:W-:-:S07]  /*2dbd0*/  IMAD.WIDE R56, R4, 0x4, R56 ;  /* 0x0000000404387825 */ /* 0x000fce00078e0238 */
[----:B------:R-:W4:Y:S01]  /*2dbe0*/  LDC R24, c[0x0][0x230] ;  /* 0x00008c00ff187b82 */ /* 0x000f220000000800 */
[----:B-1----:R-:W3:Y:S01]  /*2dbf0*/  LDL.LU.64 R2, [R1+0x510] ;  /* 0x0005100001027983 */ /* 0x002ee20000300a00 */
[----:B------:R-:W-:Y:S01]  /*2dc00*/  ISETP.GE.U32.AND P6, PT, R245, 0x7ffffe92, PT ;  /* 0x7ffffe92f500780c */ /* 0x000fe20003fc6070 */
[----:B------:R-:W-:-:S05]  /*2dc10*/  VIADD R245, R80, 0xfffffecf ;  /* 0xfffffecf50f57836 */ /* 0x000fca0000000000 */
[----:B------:R-:W1:Y:S01]  /*2dc20*/  LDC R247, c[0x0][0x230] ;  /* 0x00008c00fff77b82 */ /* 0x000e620000000800 */
[----:B------:R-:W-:Y:S01]  /*2dc30*/  ISETP.GE.U32.AND P5, PT, R245, 0x7ffffe90, PT ;  /* 0x7ffffe90f500780c */ /* 0x000fe20003fa6070 */
[----:B------:R-:W-:Y:S02]  /*2dc40*/  VIADD R245, R17, 0xfffffece ;  /* 0xfffffece11f57836 */ /* 0x000fe40000000000 */
[----:B------:R-:W2:Y:S04]  /*2dc50*/  S2R R17, SR_TID.X ;  /* 0x0000000000117919 */ /* 0x000ea80000002100 */
[----:B------:R-:W4:Y:S01]  /*2dc60*/  LDC R16, c[0x0][0x230] ;  /* 0x00008c00ff107b82 */ /* 0x000f220000000800 */
[----:B------:R-:W-:Y:S01]  /*2dc70*/  IMAD.WIDE R48, R4, 0x4, R48 ;  /* 0x0000000404307825 */ /* 0x000fe200078e0230 */
[----:B------:R-:W-:Y:S04]  /*2dc80*/  STL.64 [R1+0x1318], R56 ;  /* 0x0013183801007387 */ /* 0x000fe80000100a00 */
[----:B------:R-:W-:Y:S01]  /*2dc90*/  LDGSTS.E [R244+0x8008], desc[UR4][R56.64], !P6 ;  /* 0x0800800038f47fae */ /* 0x000fe2000f121844 */
[----:B-1----:R-:W-:-:S03]  /*2dca0*/  VIADD R246, R247, 0xfffffed0 ;  /* 0xfffffed0f7f67836 */ /* 0x002fc60000000000 */
[----:B------:R1:W-:Y:S01]  /*2dcb0*/  STL.64 [R1+0x1320], R48 ;  /* 0x0013203001007387 */ /* 0x0003e20000100a00 */
[----:B--2---:R-:W-:Y:S01]  /*2dcc0*/  IADD3 R25, R25, -0x100, RZ ;  /* 0xffffff0019197810 */ /* 0x004fe20007ffe0ff */
[----:B------:R-:W2:Y:S01]  /*2dcd0*/  LDC R247, c[0x0][0x230] ;  /* 0x00008c00fff77b82 */ /* 0x000ea20000000800 */
[----:B------:R-:W-:Y:S01]  /*2dce0*/  ISETP.GE.U32.AND P3, PT, R246, 0x7ffffe91, PT ;  /* 0x7ffffe91f600780c */ /* 0x000fe20003f66070 */
[----:B------:R1:W-:Y:S01]  /*2dcf0*/  LDGSTS.E [R244+0xc008], desc[UR4][R48.64], !P6 ;  /* 0x0c00800030f47fae */ /* 0x0003e2000f121844 */
[----:B------:R-:W-:Y:S02]  /*2dd00*/  ISETP.GE.U32.AND P6, PT, R245, 0x7ffffe8f, PT ;  /* 0x7ffffe8ff500780c */ /* 0x000fe40003fc6070 */
[----:B------:R-:W-:Y:S01]  /*2dd10*/  LOP3.LUT R17, R17, 0x3f, RZ, 0xc0, !PT ;  /* 0x0000003f11117812 */ /* 0x000fe200078ec0ff */
[----:B----4-:R-:W-:Y:S02]  /*2dd20*/  VIADD R245, R16, 0xfffffecd ;  /* 0xfffffecd10f57836 */ /* 0x010fe40000000000 */
[----:B------:R-:W4:Y:S01]  /*2dd30*/  LDC R246, c[0x0][0x230] ;  /* 0x00008c00fff67b82 */ /* 0x000f220000000800 */
[----:B------:R-:W-:-:S05]  /*2dd40*/  IMAD.WIDE R40, R4, 0x4, R40 ;  /* 0x0000000404287825 */ /* 0x000fca00078e0228 */
[----:B------:R1:W-:Y:S01]  /*2dd50*/  STL.64 [R1+0x1328], R40 ;  /* 0x0013282801007387 */ /* 0x0003e20000100a00 */
[----:B------:R-:W-:-:S03]  /*2dd60*/  IMAD.WIDE R32, R4, 0x4, R32 ;  /* 0x0000000404207825 */ /* 0x000fc600078e0220 */
[----:B------:R1:W-:Y:S04]  /*2dd70*/  LDGSTS.E [R244+0x800c], desc[UR4][R40.64], !P3 ;  /* 0x0800c00028f47fae */ /* 0x0003e8000d921844 */
[----:B------:R-:W-:Y:S04]  /*2dd80*/  STL.64 [R1+0x1330], R32 ;  /* 0x0013302001007387 */ /* 0x000fe80000100a00 */
[----:B------:R2:W-:Y:S01]  /*2dd90*/  LDGSTS.E [R244+0xc00c], desc[UR4][R32.64], !P3 ;  /* 0x0c00c00020f47fae */ /* 0x0005e2000d921844 */
[----:B------:R-:W-:Y:S01]  /*2dda0*/  ISETP.GE.AND P3, PT, R17, R25, PT ;  /* 0x000000191100720c */ /* 0x000fe20003f66270 */
[----:B-1----:R-:W-:-:S04]  /*2ddb0*/  IMAD.WIDE R48, R4, 0x4, R224 ;  /* 0x0000000404307825 */ /* 0x002fc800078e02e0 */
[----:B------:R-:W-:Y:S01]  /*2ddc0*/  IMAD.WIDE R40, R4, 0x4, R232 ;  /* 0x0000000404287825 */ /* 0x000fe200078e02e8 */
[----:B------:R1:W-:Y:S04]  /*2ddd0*/  STL.64 [R1+0xea8], R48 ;  /* 0x000ea83001007387 */ /* 0x0003e80000100a00 */
[----:B------:R4:W-:Y:S04]  /*2dde0*/  STL.64 [R1+0xed8], R40 ;  /* 0x000ed82801007387 */ /* 0x0009e80000100a00 */
[----:B------:R-:W3:Y:S04]  /*2ddf0*/  LDL.LU.64 R16, [R1+0x508] ;  /* 0x0005080001107983 */ /* 0x000ee80000300a00 */
[----:B------:R-:W3:Y:S04]  /*2de00*/  LDL.LU.64 R232, [R1+0x4f8] ;  /* 0x0004f80001e87983 */ /* 0x000ee80000300a00 */
[----:B------:R-:W3:Y:S01]  /*2de10*/  LDL.LU.64 R96, [R1+0x4e8] ;  /* 0x0004e80001607983 */ /* 0x000ee20000300a00 */
[----:B--2---:R-:W-:-:S02]  /*2de20*/  SEL R244, RZ, 0x4, P3 ;  /* 0x00000004fff47807 */ /* 0x004fc40001800000 */
[----:B------:R-:W-:Y:S01]  /*2de30*/  ISETP.GE.U32.AND P3, PT, R245, 0x7ffffe8e, PT ;  /* 0x7ffffe8ef500780c */ /* 0x000fe20003f66070 */
[----:B------:R-:W-:Y:S01]  /*2de40*/  VIADD R245, R24, 0xfffffecc ;  /* 0xfffffecc18f57836 */ /* 0x000fe20000000000 */
[----:B------:R1:W-:Y:S04]  /*2de50*/  LDGSTS.E [R6], desc[UR4][R48.64], !P0 ;  /* 0x0000000030067fae */ /* 0x0003e8000c121844 */
[----:B------:R4:W-:Y:S01]  /*2de60*/  LDGSTS.E [R6+0x4000], desc[UR4][R40.64], !P0 ;  /* 0x0400000028067fae */ /* 0x0009e2000c121844 */
[----:B------:R-:W-:Y:S01]  /*2de70*/  UISETP.GT.AND UP1, UPT, UR7, 0x13f, UPT ;  /* 0x0000013f0700788c */ /* 0x000fe2000bf24270 */
[----:B-1----:R-:W1:Y:S08]  /*2de80*/  LDC R49, c[0x0][0x230] ;  /* 0x00008c00ff317b82 */ /* 0x002e700000000800 */
[----:B------:R-:W2:Y:S08]  /*2de90*/  LDC R48, c[0x0][0x230] ;  /* 0x00008c00ff307b82 */ /* 0x000eb00000000800 */
[----:B----4-:R-:W4:Y:S08]  /*2dea0*/  LDC R40, c[0x0][0x230] ;  /* 0x00008c00ff287b82 */ /* 0x010f300000000800 */
[----:B------:R-:W4:Y:S01]  /*2deb0*/  LDC R41, c[0x0][0x230] ;  /* 0x00008c00ff297b82 */ /* 0x000f220000000800 */
[----:B---3--:R-:W-:-:S05]  /*2dec0*/  IMAD.WIDE R32, R4, 0x4, R240 ;  /* 0x0000000404207825 */ /* 0x008fca00078e02f0 */
[----:B------:R3:W-:Y:S04]  /*2ded0*/  STL.64 [R1+0xf00], R32 ;  /* 0x000f002001007387 */ /* 0x0007e80000100a00 */
[----:B------:R-:W2:Y:S04]  /*2dee0*/  LDL.LU.64 R88, [R1+0x428] ;  /* 0x0004280001587983 */ /* 0x000ea80000300a00 */
[----:B------:R-:W4:Y:S04]  /*2def0*/  LDL.LU.64 R80, [R1+0x418] ;  /* 0x0004180001507983 */ /* 0x000f280000300a00 */
[----:B------:R-:W4:Y:S04]  /*2df00*/  LDL.LU.64 R64, [R1+0x408] ;  /* 0x0004080001407983 */ /* 0x000f280000300a00 */
[----:B------:R-:W4:Y:S04]  /*2df10*/  LDL.LU.64 R240, [R1+0x500] ;  /* 0x0005000001f07983 */ /* 0x000f280000300a00 */
[----:B------:R-:W4:Y:S04]  /*2df20*/  LDL.LU.64 R224, [R1+0x4f0] ;  /* 0x0004f00001e07983 */ /* 0x000f280000300a00 */
[----:B------:R-:W-:Y:S01]  /*2df30*/  LDGSTS.E [R6+0x4], desc[UR4][R32.64], !P4 ;  /* 0x0000400020067fae */ /* 0x000fe2000e121844 */
[----:B------:R-:W-:-:S05]  /*2df40*/  IMAD.WIDE R2, R4, 0x4, R2 ;  /* 0x0000000404027825 */ /* 0x000fca00078e0202 */
[----:B------:R1:W-:Y:S04]  /*2df50*/  STL.64 [R1+0xf38], R2 ;  /* 0x000f380201007387 */ /* 0x0003e80000100a00 */
[----:B------:R-:W4:Y:S04]  /*2df60*/  LDL.LU.64 R24, [R1+0x430] ;  /* 0x0004300001187983 */ /* 0x000f280000300a00 */
[----:B------:R-:W4:Y:S04]  /*2df70*/  LDL.LU.64 R72, [R1+0x420] ;  /* 0x0004200001487983 */ /* 0x000f280000300a00 */
[----:B------:R-:W4:Y:S04]  /*2df80*/  LDL.LU.64 R56, [R1+0x410] ;  /* 0x0004100001387983 */ /* 0x000f280000300a00 */
[----:B---3--:R-:W3:Y:S04]  /*2df90*/  LDL.LU.64 R32, [R1+0x400] ;  /* 0x0004000001207983 */ /* 0x008ee80000300a00 */
[----:B------:R1:W-:Y:S01]  /*2dfa0*/  LDGSTS.E [R6+0x4004], desc[UR4][R2.64], !P4 ;  /* 0x0400400002067fae */ /* 0x0003e2000e121844 */
[C---:B------:R-:W-:Y:S01]  /*2dfb0*/  IMAD.WIDE R16, R4.reuse, 0x4, R16 ;  /* 0x0000000404107825 */ /* 0x040fe200078e0210 */
[----:B-1----:R-:W1:Y:S03]  /*2dfc0*/  LDC R3, c[0x0][0x230] ;  /* 0x00008c00ff037b82 */ /* 0x002e660000000800 */
[C---:B------:R-:W-:Y:S01]  /*2dfd0*/  IMAD.WIDE R232, R4.reuse, 0x4, R232 ;  /* 0x0000000404e87825 */ /* 0x040fe200078e02e8 */
[----:B------:R3:W-:Y:S03]  /*2dfe0*/  STL.64 [R1+0xf68], R16 ;  /* 0x000f681001007387 */ /* 0x0007e60000100a00 */
[C---:B------:R-:W-:Y:S01]  /*2dff0*/  IMAD.WIDE R104, R4.reuse, 0x4, R96 ;  /* 0x0000000404687825 */ /* 0x040fe200078e0260 */
[----:B------:R-:W-:Y:S01]  /*2e000*/  STL.64 [R1+0xfd8], R232 ;  /* 0x000fd8e801007387 */ /* 0x000fe20000100a00 */
[----:B------:R-:W1:Y:S03]  /*2e010*/  LDC R2, c[0x0][0x230] ;  /* 0x00008c00ff027b82 */ /* 0x000e660000000800 */
[----:B------:R-:W-:Y:S04]  /*2e020*/  STL.64 [R1+0x1338], R104 ;  /* 0x0013386801007387 */ /* 0x000fe80000100a00 */
[----:B------:R1:W-:Y:S01]  /*2e030*/  LDGSTS.E [R6+0x8], desc[UR4][R16.64], !P1 ;  /* 0x0000800010067fae */ /* 0x0003e2000c921844 */
[----:B--2---:R-:W-:-:S04]  /*2e040*/  IMAD.WIDE R96, R4, 0x4, R88 ;  /* 0x0000000404607825 */ /* 0x004fc800078e0258 */
[C---:B----4-:R-:W-:Y:S01]  /*2e050*/  IMAD.WIDE R80, R4.reuse, 0x4, R80 ;  /* 0x0000000404507825 */ /* 0x050fe200078e0250 */
[----:B------:R-:W-:Y:S03]  /*2e060*/  STL.64 [R1+0x1348], R96 ;  /* 0x0013486001007387 */ /* 0x000fe60000100a00 */
[----:B------:R-:W-:-:S04]  /*2e070*/  IMAD.WIDE R64, R4, 0x4, R64 ;  /* 0x0000000404407825 */ /* 0x000fc800078e0240 */
[C---:B------:R-:W-:Y:S01]  /*2e080*/  IMAD.WIDE R240, R4.reuse, 0x4, R240 ;  /* 0x0000000404f07825 */ /* 0x040fe200078e02f0 */
[----:B------:R-:W-:Y:S03]  /*2e090*/  STL.64 [R1+0x1358], R80 ;  /* 0x0013585001007387 */ /* 0x000fe60000100a00 */
[C---:B------:R-:W-:Y:S01]  /*2e0a0*/  IMAD.WIDE R224, R4.reuse, 0x4, R224 ;  /* 0x0000000404e07825 */ /* 0x040fe200078e02e0 */
[----:B------:R-:W-:Y:S04]  /*2e0b0*/  STL.64 [R1+0xea0], R240 ;  /* 0x000ea0f001007387 */ /* 0x000fe80000100a00 */
[----:B------:R-:W-:Y:S04]  /*2e0c0*/  STL.64 [R1+0x1368], R64 ;  /* 0x0013684001007387 */ /* 0x000fe80000100a00 */
[----:B------:R-:W-:Y:S04]  /*2e0d0*/  STL.64 [R1+0xf30], R224 ;  /* 0x000f30e001007387 */ /* 0x000fe80000100a00 */
[----:B------:R-:W-:Y:S04]  /*2e0e0*/  LDGSTS.E [R6+0x4008], desc[UR4][R240.64], !P1 ;  /* 0x04008000f0067fae */ /* 0x000fe8000c921844 */
[----:B------:R-:W-:Y:S04]  /*2e0f0*/  LDGSTS.E [R6+0xc], desc[UR4][R232.64], !P2 ;  /* 0x0000c000e8067fae */ /* 0x000fe8000d121844 */
[----:B------:R-:W-:Y:S04]  /*2e100*/  LDGSTS.E [R6+0x400c], desc[UR4][R224.64], !P2 ;  /* 0x0400c000e0067fae */ /* 0x000fe8000d121844 */
[----:B------:R-:W-:Y:S01]  /*2e110*/  LDGSTS.E [R6+0x8000], desc[UR4][R104.64], !P5 ;  /* 0x0800000068067fae */ /* 0x000fe2000e921844 */
[----:B------:R-:W-:-:S04]  /*2e120*/  IMAD.WIDE R24, R4, 0x4, R24 ;  /* 0x0000000404187825 */ /* 0x000fc800078e0218 */
[C---:B------:R-:W-:Y:S01]  /*2e130*/  IMAD.WIDE R88, R4.reuse, 0x4, R72 ;  /* 0x0000000404587825 */ /* 0x040fe200078e0248 */
[----:B------:R2:W-:Y:S03]  /*2e140*/  STL.64 [R1+0x1340], R24 ;  /* 0x0013401801007387 */ /* 0x0005e60000100a00 */
[C---:B------:R-:W-:Y:S01]  /*2e150*/  IMAD.WIDE R72, R4.reuse, 0x4, R56 ;  /* 0x0000000404487825 */ /* 0x040fe200078e0238 */
[----:B------:R-:W-:Y:S03]  /*2e160*/  LDGSTS.E [R6+0xc000], desc[UR4][R24.64], !P5 ;  /* 0x0c00000018067fae */ /* 0x000fe6000e921844 */
[----:B---3--:R-:W-:Y:S01]  /*2e170*/  IMAD.WIDE R56, R4, 0x4, R32 ;  /* 0x0000000404387825 */ /* 0x008fe200078e0220 */
[----:B------:R-:W-:Y:S01]  /*2e180*/  ISETP.GE.U32.AND P4, PT, R245, 0x7ffffe8d, PT ;  /* 0x7ffffe8df500780c */ /* 0x000fe20003f86070 */
[----:B------:R-:W3:Y:S04]  /*2e190*/  LDL.LU.64 R32, [R1+0x4e0] ;  /* 0x0004e00001207983 */ /* 0x000ee80000300a00 */
[----:B------:R-:W-:Y:S04]  /*2e1a0*/  STL.64 [R1+0x1350], R88 ;  /* 0x0013505801007387 */ /* 0x000fe80000100a00 */
[----:B------:R-:W-:Y:S04]  /*2e1b0*/  STL.64 [R1+0x1360], R72 ;  /* 0x0013604801007387 */ /* 0x000fe80000100a00 */
[----:B------:R-:W1:Y:S04]  /*2e1c0*/  LDL.LU.64 R16, [R1+0x4d8] ;  /* 0x0004d80001107983 */ /* 0x000e680000300a00 */
[----:B------:R4:W-:Y:S04]  /*2e1d0*/  STL.64 [R1+0x1370], R56 ;  /* 0x0013703801007387 */ /* 0x0009e80000100a00 */
[----:B--2---:R-:W2:Y:S04]  /*2e1e0*/  LDL.LU.64 R24, [R1+0x4d0] ;  /* 0x0004d00001187983 */ /* 0x004ea80000300a00 */
[----:B------:R-:W2:Y:S01]  /*2e1f0*/  LDL.LU.64 R232, [R1+0x4c8] ;  /* 0x0004c80001e87983 */ /* 0x000ea20000300a00 */
[----:B------:R-:W-:Y:S01]  /*2e200*/  PLOP3.LUT P0, PT, PT, PT, UP1, 0x80, 0x0 ;  /* 0x000000000000781c */ /* 0x000fe20003f0f018 */
[----:B------:R-:W-:-:S02]  /*2e210*/  VIADD R245, R246, 0xfffffeeb ;  /* 0xfffffeebf6f57836 */ /* 0x000fc40000000000 */
[----:B------:R-:W-:Y:S01]  /*2e220*/  LDGSTS.E [R6+0x8004], desc[UR4][R96.64], !P6 ;  /* 0x0800400060067fae */ /* 0x000fe2000f121844 */
[----:B------:R-:W-:-:S03]  /*2e230*/  SEL R244, R244, RZ, P0 ;  /* 0x000000fff4f47207 */ /* 0x000fc60000000000 */
[----:B------:R-:W-:Y:S01]  /*2e240*/  LDGSTS.E [R6+0xc004], desc[UR4][R88.64], !P6 ;  /* 0x0c00400058067fae */ /* 0x000fe2000f121844 */
[----:B------:R-:W-:Y:S01]  /*2e250*/  ISETP.NE.U32.AND P0, PT, R244, RZ, PT ;  /* 0x000000fff400720c */ /* 0x000fe20003f05070 */
[----:B------:R-:W-:Y:S02]  /*2e260*/  VIADD R244, R247, 0xfffffeea ;  /* 0xfffffeeaf7f47836 */ /* 0x000fe40000000000 */
[----:B------:R-:W-:Y:S01]  /*2e270*/  LDGSTS.E [R6+0x8008], desc[UR4][R80.64], !P3 ;  /* 0x0800800050067fae */ /* 0x000fe2000d921844 */
[----:B------:R-:W-:Y:S01]  /*2e280*/  ISETP.GE.U32.AND P6, PT, R245, 0x7ffffeac, PT ;  /* 0x7ffffeacf500780c */ /* 0x000fe20003fc6070 */
[----:B------:R-:W-:Y:S01]  /*2e290*/  VIADD R246, R49, 0xfffffee9 ;  /* 0xfffffee931f67836 */ /* 0x000fe20000000000 */
[----:B------:R-:W2:Y:S01]  /*2e2a0*/  LDC R247, c[0x0][0x230] ;  /* 0x00008c00fff77b82 */ /* 0x000ea20000000800 */
[----:B------:R-:W-:Y:S01]  /*2e2b0*/  LDGSTS.E [R6+0xc008], desc[UR4][R72.64], !P3 ;  /* 0x0c00800048067fae */ /* 0x000fe2000d921844 */
[----:B------:R-:W-:Y:S01]  /*2e2c0*/  ISETP.GE.U32.AND P1, PT, R244, 0x7ffffeab, PT ;  /* 0x7ffffeabf400780c */ /* 0x000fe20003f26070 */
[----:B------:R-:W-:-:S02]  /*2e2d0*/  VIADD R245, R48, 0xfffffee8 ;  /* 0xfffffee830f57836 */ /* 0x000fc40000000000 */
[----:B------:R4:W-:Y:S01]  /*2e2e0*/  LDGSTS.E [R6+0x800c], desc[UR4][R64.64], !P4 ;  /* 0x0800c00040067fae */ /* 0x0009e2000e121844 */
[----:B------:R-:W-:-:S03]  /*2e2f0*/  IADD3 R244, R41, -0x135, RZ ;  /* 0xfffffecb29f47810 */ /* 0x000fc60007ffe0ff */
[----:B------:R4:W-:Y:S04]  /*2e300*/  LDGSTS.E [R6+0xc00c], desc[UR4][R56.64], !P4 ;  /* 0x0c00c00038067fae */ /* 0x0009e8000e121844 */
[----:B------:R-:W2:Y:S04]  /*2e310*/  LDL.LU.64 R224, [R1+0x4c0] ;  /* 0x0004c00001e07983 */ /* 0x000ea80000300a00 */
[----:B------:R-:W2:Y:S01]  /*2e320*/  LDL.LU.64 R240, [R1+0x4b0] ;  /* 0x0004b00001f07983 */ /* 0x000ea20000300a00 */
[----:B---3--:R-:W-:-:S03]  /*2e330*/  IMAD.WIDE R48, R4, 0x4, R32 ;  /* 0x0000000404307825 */ /* 0x008fc600078e0220 */
[----:B------:R-:W3:Y:S01]  /*2e340*/  LDL.LU.64 R96, [R1+0x3f8] ;  /* 0x0003f80001607983 */ /* 0x000ee20000300a00 */
[----:B-1----:R-:W-:-:S03]  /*2e350*/  IMAD.WIDE R16, R4, 0x4, R16 ;  /* 0x0000000404107825 */ /* 0x002fc600078e0210 */
[----:B------:R-:W3:Y:S01]  /*2e360*/  LDL.LU.64 R80, [R1+0x3e8] ;  /* 0x0003e80001507983 */ /* 0x000ee20000300a00 */
[----:B------:R-:W-:Y:S01]  /*2e370*/  ISETP.GE.U32.AND P2, PT, R246, 0x7ffffeaa, PT ;  /* 0x7ffffeaaf600780c */ /* 0x000fe20003f46070 */
[----:B----4-:R-:W1:Y:S01]  /*2e380*/  LDC R64, c[0x0][0x230] ;  /* 0x00008c00ff407b82 */ /* 0x010e620000000800 */
[----:B------:R-:W-:Y:S01]  /*2e390*/  VIADD R6, R40, 0xfffffeca ;  /* 0xfffffeca28067836 */ /* 0x000fe20000000000 */
[----:B------:R-:W4:Y:S01]  /*2e3a0*/  LDL.LU.64 R56, [R1+0x3d8] ;  /* 0x0003d80001387983 */ /* 0x000f220000300a00 */
[----:B------:R-:W-:Y:S01]  /*2e3b0*/  ISETP.GE.U32.AND P4, PT, R244, 0x7ffffe8c, PT ;  /* 0x7ffffe8cf400780c */ /* 0x000fe20003f86070 */
[----:B------:R-:W-:Y:S02]  /*2e3c0*/  VIADD R244, R3, 0xfffffec9 ;  /* 0xfffffec903f47836 */ /* 0x000fe40000000000 */
[----:B------:R-:W-:Y:S01]  /*2e3d0*/  ISETP.GE.U32.AND P5, PT, R6, 0x7ffffe8b, PT ;  /* 0x7ffffe8b0600780c */ /* 0x000fe20003fa6070 */
[----:B------:R-:W4:Y:S01]  /*2e3e0*/  LDL.LU.64 R32, [R1+0x3c8] ;  /* 0x0003c80001207983 */ /* 0x000f220000300a00 */
[----:B--2---:R-:W-:Y:S01]  /*2e3f0*/  IMAD.WIDE R40, R4, 0x4, R24 ;  /* 0x0000000404287825 */ /* 0x004fe200078e0218 */
[----:B------:R-:W-:Y:S01]  /*2e400*/  ISETP.GE.U32.AND P3, PT, R245, 0x7ffffea9, PT ;  /* 0x7ffffea9f500780c */ /* 0x000fe20003f66070 */
[----:B------:R-:W2:Y:S01]  /*2e410*/  LDC R246, c[0x0][0x230] ;  /* 0x00008c00fff67b82 */ /* 0x000ea20000000800 */
[----:B------:R1:W-:Y:S01]  /*2e420*/  STL.64 [R1+0xe80], R48 ;  /* 0x000e803001007387 */ /* 0x0003e20000100a00 */
[----:B------:R-:W-:-:S02]  /*2e430*/  VIADD R6, R2, 0xfffffec8 ;  /* 0xfffffec802067836 */ /* 0x000fc40000000000 */
[C---:B------:R-:W-:Y:S01]  /*2e440*/  IMAD.WIDE R24, R4.reuse, 0x4, R232 ;  /* 0x0000000404187825 */ /* 0x040fe200078e02e8 */
[----:B------:R-:W2:Y:S03]  /*2e450*/  LDL.LU.64 R2, [R1+0x4b8] ;  /* 0x0004b80001027983 */ /* 0x000ea60000300a00 */
[----:B------:R-:W2:Y:S01]  /*2e460*/  LDC R245, c[0x0][0x230] ;  /* 0x00008c00fff57b82 */ /* 0x000ea20000000800 */
[----:B------:R1:W-:Y:S04]  /*2e470*/  STL.64 [R1+0xe98], R16 ;  /* 0x000e981001007387 */ /* 0x0003e80000100a00 */
[----:B------:R-:W2:Y:S04]  /*2e480*/  LDL.LU.64 R88, [R1+0x4a8] ;  /* 0x0004a80001587983 */ /* 0x000ea80000300a00 */
[----:B------:R1:W-:Y:S04]  /*2e490*/  STL.64 [R1+0xed0], R40 ;  /* 0x000ed02801007387 */ /* 0x0003e80000100a00 */
[----:B------:R-:W2:Y:S04]  /*2e4a0*/  LDL.LU.64 R72, [R1+0x3f0] ;  /* 0x0003f00001487983 */ /* 0x000ea80000300a00 */
[----:B------:R-:W-:Y:S04]  /*2e4b0*/  LDGSTS.E [R5], desc[UR4][R48.64], !P6 ;  /* 0x0000000030057fae */ /* 0x000fe8000f121844 */
[----:B------:R1:W-:Y:S04]  /*2e4c0*/  STL.64 [R1+0xef8], R24 ;  /* 0x000ef81801007387 */ /* 0x0003e80000100a00 */
[----:B------:R-:W-:Y:S04]  /*2e4d0*/  LDGSTS.E [R5+0x4000], desc[UR4][R16.64], !P6 ;  /* 0x0400000010057fae */ /* 0x000fe8000f121844 */
[----:B-1----:R-:W2:Y:S01]  /*2e4e0*/  LDL.LU.64 R48, [R1+0x3e0] ;  /* 0x0003e00001307983 */ /* 0x002ea20000300a00 */
[----:B------:R-:W-:-:S04]  /*2e4f0*/  IMAD.WIDE R224, R4, 0x4, R224 ;  /* 0x0000000404e07825 */ /* 0x000fc800078e02e0 */
[----:B------:R-:W-:Y:S01]  /*2e500*/  IMAD.WIDE R240, R4, 0x4, R240 ;  /* 0x0000000404f07825 */ /* 0x000fe200078e02f0 */
[----:B------:R-:W-:Y:S01]  /*2e510*/  ISETP.GE.U32.AND P6, PT, R244, 0x7ffffe8a, PT ;  /* 0x7ffffe8af400780c */ /* 0x000fe20003fc6070 */
[----:B------:R1:W-:Y:S01]  /*2e520*/  LDGSTS.E [R5+0x4], desc[UR4][R40.64], !P1 ;  /* 0x0000400028057fae */ /* 0x0003e2000c921844 */
[----:B------:R-:W2:Y:S03]  /*2e530*/  LDC R244, c[0x0][0x230] ;  /* 0x00008c00fff47b82 */ /* 0x000ea60000000800 */
[----:B------:R-:W2:Y:S04]  /*2e540*/  LDL.LU.64 R16, [R1+0x3d0] ;  /* 0x0003d00001107983 */ /* 0x000ea80000300a00 */
[----:B------:R-:W2:Y:S04]  /*2e550*/  LDL.LU.64 R232, [R1+0x3c0] ;  /* 0x0003c00001e87983 */ /* 0x000ea80000300a00 */
[----:B------:R2:W-:Y:S01]  /*2e560*/  STL.64 [R1+0xf28], R224 ;  /* 0x000f28e001007387 */ /* 0x0005e20000100a00 */
[----:B-1----:R-:W1:Y:S03]  /*2e570*/  LDC R40, c[0x0][0x230] ;  /* 0x00008c00ff287b82 */ /* 0x002e660000000800 */
[----:B------:R-:W-:Y:S04]  /*2e580*/  STL.64 [R1+0xfb0], R240 ;  /* 0x000fb0f001007387 */ /* 0x000fe80000100a00 */
[----:B------:R1:W-:Y:S01]  /*2e590*/  LDGSTS.E [R5+0x4004], desc[UR4][R24.64], !P1 ;  /* 0x0400400018057fae */ /* 0x0003e2000c921844 */
[----:B------:R-:W-:-:S02]  /*2e5a0*/  ISETP.GE.U32.AND P1, PT, R6, 0x7ffffe89, PT ;  /* 0x7ffffe890600780c */ /* 0x000fc40003f26070 */
[----:B------:R-:W2:Y:S01]  /*2e5b0*/  LDC R6, c[0x0][0x230] ;  /* 0x00008c00ff067b82 */ /* 0x000ea20000000800 */
[----:B------:R-:W-:Y:S07]  /*2e5c0*/  LDGSTS.E [R5+0x8], desc[UR4][R224.64], !P2 ;  /* 0x00008000e0057fae */ /* 0x000fee000d121844 */
[----:B-1----:R-:W1:Y:S08]  /*2e5d0*/  LDC R25, c[0x0][0x230] ;  /* 0x00008c00ff197b82 */ /* 0x002e700000000800 */
[----:B------:R-:W1:Y:S01]  /*2e5e0*/  LDC R24, c[0x0][0x230] ;  /* 0x00008c00ff187b82 */ /* 0x000e620000000800 */
[----:B---3--:R-:W-:-:S05]  /*2e5f0*/  IMAD.WIDE R96, R4, 0x4, R96 ;  /* 0x0000000404607825 */ /* 0x008fca00078e0260 */
[----:B------:R-:W-:Y:S01]  /*2e600*/  STL.64 [R1+0x1378], R96 ;  /* 0x0013786001007387 */ /* 0x000fe20000100a00 */
[----:B------:R-:W-:-:S04]  /*2e610*/  IMAD.WIDE R80, R4, 0x4, R80 ;  /* 0x0000000404507825 */ /* 0x000fc800078e0250 */
[C---:B----4-:R-:W-:Y:S01]  /*2e620*/  IMAD.WIDE R56, R4.reuse, 0x4, R56 ;  /* 0x0000000404387825 */ /* 0x050fe200078e0238 */
[----:B------:R-:W-:Y:S03]  /*2e630*/  STL.64 [R1+0x1388], R80 ;  /* 0x0013885001007387 */ /* 0x000fe60000100a00 */
[C---:B------:R-:W-:Y:S01]  /*2e640*/  IMAD.WIDE R32, R4.reuse, 0x4, R32 ;  /* 0x0000000404207825 */ /* 0x040fe200078e0220 */
[----:B------:R-:W-:Y:S03]  /*2e650*/  STL.64 [R1+0x1398], R56 ;  /* 0x0013983801007387 */ /* 0x000fe60000100a00 */
[----:B--2---:R-:W-:-:S05]  /*2e660*/  IMAD.WIDE R2, R4, 0x4, R2 ;  /* 0x0000000404027825 */ /* 0x004fca00078e0202 */
[----:B------:R2:W-:Y:S01]  /*2e670*/  STL.64 [R1+0xe78], R2 ;  /* 0x000e780201007387 */ /* 0x0005e20000100a00 */
[----:B------:R-:W-:-:S03]  /*2e680*/  IMAD.WIDE R104, R4, 0x4, R88 ;  /* 0x0000000404687825 */ /* 0x000fc600078e0258 */
[----:B------:R-:W-:Y:S04]  /*2e690*/  STL.64 [R1+0x13a8], R32 ;  /* 0x0013a82001007387 */ /* 0x000fe80000100a00 */
[----:B------:R-:W-:Y:S01]  /*2e6a0*/  LDGSTS.E [R5+0x4008], desc[UR4][R2.64], !P2 ;  /* 0x0400800002057fae */ /* 0x000fe2000d121844 */
[----:B------:R-:W-:-:S03]  /*2e6b0*/  IMAD.WIDE R88, R4, 0x4, R72 ;  /* 0x0000000404587825 */ /* 0x000fc600078e0248 */
[----:B------:R-:W-:Y:S04]  /*2e6c0*/  STL.64 [R1+0xef0], R104 ;  /* 0x000ef06801007387 */ /* 0x000fe80000100a00 */
[----:B------:R-:W-:Y:S04]  /*2e6d0*/  STL.64 [R1+0x1380], R88 ;  /* 0x0013805801007387 */ /* 0x000fe80000100a00 */
[----:B------:R-:W-:Y:S04]  /*2e6e0*/  LDGSTS.E [R5+0xc], desc[UR4][R240.64], !P3 ;  /* 0x0000c000f0057fae */ /* 0x000fe8000d921844 */
[----:B------:R-:W-:Y:S01]  /*2e6f0*/  LDGSTS.E [R5+0x400c], desc[UR4][R104.64], !P3 ;  /* 0x0400c00068057fae */ /* 0x000fe2000d921844 */
[----:B------:R-:W-:-:S03]  /*2e700*/  IMAD.WIDE R72, R4, 0x4, R48 ;  /* 0x0000000404487825 */ /* 0x000fc600078e0230 */
[----:B------:R-:W-:Y:S04]  /*2e710*/  LDGSTS.E [R5+0x8000], desc[UR4][R96.64], !P4 ;  /* 0x0800000060057fae */ /* 0x000fe8000e121844 */
[----:B------:R-:W-:Y:S04]  /*2e720*/  STL.64 [R1+0x1390], R72 ;  /* 0x0013904801007387 */ /* 0x000fe80000100a00 */
[----:B------:R-:W3:Y:S01]  /*2e730*/  LDL.LU.64 R224, [R1+0x4a0] ;  /* 0x0004a00001e07983 */ /* 0x000ee20000300a00 */
[----:B------:R-:W-:-:S03]  /*2e740*/  IMAD.WIDE R48, R4, 0x4, R16 ;  /* 0x0000000404307825 */ /* 0x000fc600078e0210 */
[----:B------:R-:W-:Y:S01]  /*2e750*/  LDGSTS.E [R5+0xc000], desc[UR4][R88.64], !P4 ;  /* 0x0c00000058057fae */ /* 0x000fe2000e121844 */
[----:B------:R-:W-:-:S03]  /*2e760*/  IMAD.WIDE R16, R4, 0x4, R232 ;  /* 0x0000000404107825 */ /* 0x000fc600078e02e8 */
[----:B------:R4:W-:Y:S04]  /*2e770*/  STL.64 [R1+0x13a0], R48 ;  /* 0x0013a03001007387 */ /* 0x0009e80000100a00 */
[----:B------:R-:W3:Y:S04]  /*2e780*/  LDL.LU.64 R232, [R1+0x498] ;  /* 0x0004980001e87983 */ /* 0x000ee80000300a00 */
[----:B------:R-:W-:Y:S04]  /*2e790*/  LDGSTS.E [R5+0x8004], desc[UR4][R80.64], !P5 ;  /* 0x0800400050057fae */ /* 0x000fe8000e921844 */
[----:B------:R-:W-:Y:S04]  /*2e7a0*/  LDGSTS.E [R5+0xc004], desc[UR4][R72.64], !P5 ;  /* 0x0c00400048057fae */ /* 0x000fe8000e921844 */
[----:B------:R1:W-:Y:S04]  /*2e7b0*/  STL.64 [R1+0x13b0], R16 ;  /* 0x0013b01001007387 */ /* 0x0003e80000100a00 */
[----:B------:R-:W-:Y:S04]  /*2e7c0*/  LDGSTS.E [R5+0x8008], desc[UR4][R56.64], !P6 ;  /* 0x0800800038057fae */ /* 0x000fe8000f121844 */
[----:B--2---:R-:W2:Y:S04]  /*2e7d0*/  LDL.LU.64 R2, [R1+0x1cc0] ;  /* 0x001cc00001027983 */ /* 0x004ea80000300a00 */
[----:B------:R-:W-:Y:S04]  /*2e7e0*/  LDGSTS.E [R5+0xc008], desc[UR4][R48.64], !P6 ;  /* 0x0c00800030057fae */ /* 0x000fe8000f121844 */
[----:B------:R-:W-:Y:S01]  /*2e7f0*/  LDGSTS.E [R5+0x800c], desc[UR4][R32.64], !P1 ;  /* 0x0800c00020057fae */ /* 0x000fe2000c921844 */
[----:B------:R-:W-:-:S03]  /*2e800*/  VIADD R245, R245, 0xfffffee7 ;  /* 0xfffffee7f5f57836 */ /* 0x000fc60000000000 */
[----:B------:R1:W-:Y:S04]  /*2e810*/  LDGSTS.E [R5+0xc00c], desc[UR4][R16.64], !P1 ;  /* 0x0c00c00010057fae */ /* 0x0003e8000c921844 */
[----:B----4-:R-:W4:Y:S04]  /*2e820*/  LDL.LU.64 R48, [R1+0x490] ;  /* 0x0004900001307983 */ /* 0x010f280000300a00 */
[----:B------:R-:W4:Y:S04]  /*2e830*/  LDL.LU.64 R32, [R1+0x488] ;  /* 0x0004880001207983 */ /* 0x000f280000300a00 */
[----:B------:R-:W4:Y:S01]  /*2e840*/  LDL.LU.64 R240, [R1+0x480] ;  /* 0x0004800001f07983 */ /* 0x000f220000300a00 */
[----:B-1----:R-:W-:-:S02]  /*2e850*/  IADD3 R5, R247, -0x11c, RZ ;  /* 0xfffffee4f7057810 */ /* 0x002fc40007ffe0ff */
[----:B------:R-:W-:Y:S01]  /*2e860*/  ISETP.GE.U32.AND P5, PT, R245, 0x7ffffea8, PT ;  /* 0x7ffffea8f500780c */ /* 0x000fe20003fa6070 */
[----:B------:R-:W-:Y:S01]  /*2e870*/  VIADD R6, R6, 0xfffffee5 ;  /* 0xfffffee506067836 */ /* 0x000fe20000000000 */
[----:B------:R-:W-:Y:S01]  /*2e880*/  ISETP.GE.U32.AND P2, PT, R5, 0x7ffffea5, PT ;  /* 0x7ffffea50500780c */ /* 0x000fe20003f46070 */
[----:B------:R-:W-:Y:S01]  /*2e890*/  VIADD R5, R40, 0xfffffec7 ;  /* 0xfffffec728057836 */ /* 0x000fe20000000000 */
[----:B------:R-:W4:Y:S01]  /*2e8a0*/  LDL.LU.64 R16, [R1+0x478] ;  /* 0x0004780001107983 */ /* 0x000f220000300a00 */
[----:B------:R-:W-:Y:S01]  /*2e8b0*/  VIADD R244, R244, 0xfffffee6 ;  /* 0xfffffee6f4f47836 */ /* 0x000fe20000000000 */
[----:B------:R-:W-:Y:S01]  /*2e8c0*/  ISETP.GE.U32.AND P1, PT, R6, 0x7ffffea6, PT ;  /* 0x7ffffea60600780c */ /* 0x000fe20003f26070 */
[----:B------:R-:W-:Y:S01]  /*2e8d0*/  VIADD R6, R25, 0xfffffec6 ;  /* 0xfffffec619067836 */ /* 0x000fe20000000000 */
[----:B------:R-:W-:Y:S01]  /*2e8e0*/  ISETP.GE.U32.AND P3, PT, R5, 0x7ffffe88, PT ;  /* 0x7ffffe880500780c */ /* 0x000fe20003f66070 */
[----:B------:R-:W-:Y:S01]  /*2e8f0*/  VIADD R5, R24, 0xfffffec5 ;  /* 0xfffffec518057836 */ /* 0x000fe20000000000 */
[----:B------:R-:W1:Y:S02]  /*2e900*/  LDC R247, c[0x0][0x230] ;  /* 0x00008c00fff77b82 */ /* 0x000e640000000800 */
[----:B------:R-:W-:Y:S01]  /*2e910*/  ISETP.GE.U32.AND P4, PT, R6, 0x7ffffe87, PT ;  /* 0x7ffffe870600780c */ /* 0x000fe20003f86070 */
[----:B------:R-:W-:-:S02]  /*2e920*/  VIADD R6, R64, 0xfffffec4 ;  /* 0xfffffec440067836 */ /* 0x000fc40000000000 */
[----:B---3--:R-:W-:-:S03]  /*2e930*/  IMAD.WIDE R80, R4, 0x4, R224 ;  /* 0x0000000404507825 */ /* 0x008fc600078e02e0 */
[----:B------:R-:W3:Y:S02]  /*2e940*/  LDC R245, c[0x0][0x230] ;  /* 0x00008c00fff57b82 */ /* 0x000ee40000000800 */
[----:B------:R1:W-:Y:S04]  /*2e950*/  STL.64 [R1+0xe60], R80 ;  /* 0x000e605001007387 */ /* 0x0003e80000100a00 */
[----:B------:R-:W3:Y:S01]  /*2e960*/  LDL.LU.64 R224, [R1+0x470] ;  /* 0x0004700001e07983 */ /* 0x000ee20000300a00 */
[----:B------:R-:W-:-:S05]  /*2e970*/  IMAD.WIDE R72, R4, 0x4, R232 ;  /* 0x0000000404487825 */ /* 0x000fca00078e02e8 */
[----:B------:R4:W-:Y:S04]  /*2e980*/  STL.64 [R1+0xe70], R72 ;  /* 0x000e704801007387 */ /* 0x0009e80000100a00 */
[----:B------:R-:W3:Y:S04]  /*2e990*/  LDL.LU.64 R40, [R1+0x3b8] ;  /* 0x0003b80001287983 */ /* 0x000ee80000300a00 */
[----:B------:R-:W3:Y:S04]  /*2e9a0*/  LDL.LU.64 R56, [R1+0x3a8] ;  /* 0x0003a80001387983 */ /* 0x000ee80000300a00 */
[----:B------:R-:W3:Y:S04]  /*2e9b0*/  LDL.LU.64 R24, [R1+0x398] ;  /* 0x0003980001187983 */ /* 0x000ee80000300a00 */
[----:B--2---:R-:W-:Y:S04]  /*2e9c0*/  LDGSTS.E [R3], desc[UR4][R80.64], !P5 ;  /* 0x0000000050037fae */ /* 0x004fe8000e921844 */
[----:B------:R-:W2:Y:S04]  /*2e9d0*/  LDL.LU.64 R232, [R1+0x388] ;  /* 0x0003880001e87983 */ /* 0x000ea80000300a00 */
[----:B------:R4:W-:Y:S04]  /*2e9e0*/  LDGSTS.E [R3+0x4000], desc[UR4][R72.64], !P5 ;  /* 0x0400000048037fae */ /* 0x0009e8000e921844 */
[----:B-1----:R-:W2:Y:S01]  /*2e9f0*/  LDL.LU.64 R80, [R1+0x468] ;  /* 0x0004680001507983 */ /* 0x002ea20000300a00 */
[----:B----4-:R-:W-:-:S04]  /*2ea00*/  IMAD.WIDE R96, R4, 0x4, R48 ;  /* 0x0000000404607825 */ /* 0x010fc800078e0230 */
[C---:B------:R-:W-:Y:S02]  /*2ea10*/  IMAD.WIDE R88, R4.reuse, 0x4, R32 ;  /* 0x0000000404587825 */ /* 0x040fe400078e0220 */
[----:B------:R-:W4:Y:S04]  /*2ea20*/  LDL.LU.64 R32, [R1+0x3b0] ;  /* 0x0003b00001207983 */ /* 0x000f280000300a00 */
[----:B------:R-:W-:Y:S01]  /*2ea30*/  STL.64 [R1+0xe90], R96 ;  /* 0x000e906001007387 */ /* 0x000fe20000100a00 */
[----:B------:R-:W-:-:S03]  /*2ea40*/  IMAD.WIDE R72, R4, 0x4, R240 ;  /* 0x0000000404487825 */ /* 0x000fc600078e02f0 */
[----:B------:R-:W4:Y:S04]  /*2ea50*/  LDL.LU.64 R64, [R1+0x3a0] ;  /* 0x0003a00001407983 */ /* 0x000f280000300a00 */
[----:B------:R-:W-:Y:S04]  /*2ea60*/  STL.64 [R1+0xec8], R88 ;  /* 0x000ec85801007387 */ /* 0x000fe80000100a00 */
[----:B------:R-:W4:Y:S04]  /*2ea70*/  LDL.LU.64 R48, [R1+0x390] ;  /* 0x0003900001307983 */ /* 0x000f280000300a00 */
[----:B------:R-:W4:Y:S01]  /*2ea80*/  LDL.LU.64 R240, [R1+0x380] ;  /* 0x0003800001f07983 */ /* 0x000f220000300a00 */
[----:B------:R-:W-:Y:S01]  /*2ea90*/  ISETP.GE.U32.AND P6, PT, R244, 0x7ffffea7, PT ;  /* 0x7ffffea7f400780c */ /* 0x000fe20003fc6070 */
[----:B------:R-:W-:Y:S01]  /*2eaa0*/  IMAD.WIDE R16, R4, 0x4, R16 ;  /* 0x0000000404107825 */ /* 0x000fe200078e0210 */
[----:B------:R-:W-:Y:S01]  /*2eab0*/  ISETP.GE.U32.AND P5, PT, R5, 0x7ffffe86, PT ;  /* 0x7ffffe860500780c */ /* 0x000fe20003fa6070 */
[----:B------:R-:W-:Y:S01]  /*2eac0*/  STL.64 [R1+0xee8], R72 ;  /* 0x000ee84801007387 */ /* 0x000fe20000100a00 */
[----:B------:R-:W1:Y:S03]  /*2ead0*/  LDC R244, c[0x0][0x230] ;  /* 0x00008c00fff47b82 */ /* 0x000e660000000800 */
[----:B------:R3:W-:Y:S06]  /*2eae0*/  STL.64 [R1+0xf20], R16 ;  /* 0x000f201001007387 */ /* 0x0007ec0000100a00 */
[----:B------:R-:W-:Y:S04]  /*2eaf0*/  LDGSTS.E [R3+0x4], desc[UR4][R96.64], !P6 ;  /* 0x0000400060037fae */ /* 0x000fe8000f121844 */
[----:B------:R-:W-:Y:S04]  /*2eb00*/  LDGSTS.E [R3+0x4004], desc[UR4][R88.64], !P6 ;  /* 0x0400400058037fae */ /* 0x000fe8000f121844 */
[----:B------:R-:W-:Y:S01]  /*2eb10*/  LDGSTS.E [R3+0x8], desc[UR4][R72.64], !P1 ;  /* 0x0000800048037fae */ /* 0x000fe2000c921844 */
[----:B------:R-:W-:-:S03]  /*2eb20*/  ISETP.GE.U32.AND P6, PT, R6, 0x7ffffe85, PT ;  /* 0x7ffffe850600780c */ /* 0x000fc60003fc6070 */
[----:B------:R3:W-:Y:S02]  /*2eb30*/  LDGSTS.E [R3+0x4008], desc[UR4][R16.64], !P1 ;  /* 0x0400800010037fae */ /* 0x0007e4000c921844 */
[C---:B---3--:R-:W-:Y:S01]  /*2eb40*/  IMAD.WIDE R224, R4.reuse, 0x4, R224 ;  /* 0x0000000404e07825 */ /* 0x048fe200078e02e0 */
[----:B------:R-:W3:Y:S04]  /*2eb50*/  LDC R16, c[0x0][0x230] ;  /* 0x00008c00ff107b82 */ /* 0x000ee80000000800 */
[----:B------:R-:W-:Y:S04]  /*2eb60*/  STL.64 [R1+0xf60], R224 ;  /* 0x000f60e001007387 */ /* 0x000fe80000100a00 */
[----:B------:R-:W-:Y:S01]  /*2eb70*/  LDGSTS.E [R3+0xc], desc[UR4][R224.64], !P2 ;  /* 0x0000c000e0037fae */ /* 0x000fe2000d121844 */
[C---:B------:R-:W-:Y:S01]  /*2eb80*/  IMAD.WIDE R40, R4.reuse, 0x4, R40 ;  /* 0x0000000404287825 */ /* 0x040fe200078e0228 */
[----:B------:R-:W1:Y:S03]  /*2eb90*/  LDC R88, c[0x0][0x230] ;  /* 0x00008c00ff587b82 */ /* 0x000e660000000800 */
[C---:B------:R-:W-:Y:S01]  /*2eba0*/  IMAD.WIDE R96, R4.reuse, 0x4, R56 ;  /* 0x0000000404607825 */ /* 0x040fe200078e0238 */
[----:B------:R3:W-:Y:S03]  /*2ebb0*/  STL.64 [R1+0x13b8], R40 ;  /* 0x0013b82801007387 */ /* 0x0007e60000100a00 */
[----:B------:R-:W-:-:S02]  /*2ebc0*/  IMAD.WIDE R72, R4, 0x4, R24 ;  /* 0x0000000404487825 */ /* 0x000fc400078e0218 */
[----:B------:R-:W3:Y:S04]  /*2ebd0*/  LDL.LU.64 R24, [R1+0x460] ;  /* 0x0004600001187983 */ /* 0x000ee80000300a00 */
[----:B------:R-:W-:Y:S01]  /*2ebe0*/  STL.64 [R1+0x13c8], R96 ;  /* 0x0013c86001007387 */ /* 0x000fe20000100a00 */
[----:B--2---:R-:W-:-:S03]  /*2ebf0*/  IMAD.WIDE R56, R4, 0x4, R232 ;  /* 0x0000000404387825 */ /* 0x004fc600078e02e8 */
[----:B------:R-:W2:Y:S01]  /*2ec00*/  LDL.LU.64 R232, [R1+0x458] ;  /* 0x0004580001e87983 */ /* 0x000ea20000300a00 */
[----:B------:R-:W-:-:S03]  /*2ec10*/  IMAD.WIDE R104, R4, 0x4, R80 ;  /* 0x0000000404687825 */ /* 0x000fc600078e0250 */
[----:B------:R-:W-:Y:S04]  /*2ec20*/  STL.64 [R1+0x13d8], R72 ;  /* 0x0013d84801007387 */ /* 0x000fe80000100a00 */
[----:B------:R-:W-:Y:S01]  /*2ec30*/  STL.64 [R1+0x13e8], R56 ;  /* 0x0013e83801007387 */ /* 0x000fe20000100a00 */
[----:B----4-:R-:W-:-:S03]  /*2ec40*/  IMAD.WIDE R32, R4, 0x4, R32 ;  /* 0x0000000404207825 */ /* 0x010fc600078e0220 */
[----:B------:R-:W-:Y:S01]  /*2ec50*/  STL.64 [R1+0xec0], R104 ;  /* 0x000ec06801007387 */ /* 0x000fe20000100a00 */
[----:B------:R-:W-:-:S03]  /*2ec60*/  IMAD.WIDE R80, R4, 0x4, R64 ;  /* 0x0000000404507825 */ /* 0x000fc600078e0240 */
[----:B------:R4:W-:Y:S04]  /*2ec70*/  STL.64 [R1+0x13c0], R32 ;  /* 0x0013c02001007387 */ /* 0x0009e80000100a00 */
[----:B------:R-:W-:Y:S01]  /*2ec80*/  LDGSTS.E [R3+0x400c], desc[UR4][R104.64], !P2 ;  /* 0x0400c00068037fae */ /* 0x000fe2000d121844 */
[----:B------:R-:W-:-:S03]  /*2ec90*/  IMAD.WIDE R64, R4, 0x4, R48 ;  /* 0x0000000404407825 */ /* 0x000fc600078e0230 */
[----:B------:R-:W-:Y:S01]  /*2eca0*/  STL.64 [R1+0x13d0], R80 ;  /* 0x0013d05001007387 */ /* 0x000fe20000100a00 */
[----:B------:R-:W-:-:S03]  /*2ecb0*/  IMAD.WIDE R48, R4, 0x4, R240 ;  /* 0x0000000404307825 */ /* 0x000fc600078e02f0 */
[----:B------:R1:W-:Y:S04]  /*2ecc0*/  STL.64 [R1+0x13e0], R64 ;  /* 0x0013e04001007387 */ /* 0x0003e80000100a00 */
[----:B------:R-:W-:Y:S04]  /*2ecd0*/  LDGSTS.E [R3+0x8000], desc[UR4][R40.64], !P3 ;  /* 0x0800000028037fae */ /* 0x000fe8000d921844 */
[----:B------:R1:W-:Y:S04]  /*2ece0*/  STL.64 [R1+0x13f0], R48 ;  /* 0x0013f03001007387 */ /* 0x0003e80000100a00 */
[----:B------:R-:W-:Y:S04]  /*2ecf0*/  LDGSTS.E [R3+0xc000], desc[UR4][R32.64], !P3 ;  /* 0x0c00000020037fae */ /* 0x000fe8000d921844 */
[----:B---3--:R-:W3:Y:S04]  /*2ed00*/  LDL.LU.64 R40, [R1+0x328] ;  /* 0x0003280001287983 */ /* 0x008ee80000300a00 */
[----:B------:R-:W-:Y:S04]  /*2ed10*/  LDGSTS.E [R3+0x8004], desc[UR4][R96.64], !P4 ;  /* 0x0800400060037fae */ /* 0x000fe8000e121844 */
[----:B----4-:R-:W4:Y:S04]  /*2ed20*/  LDL.LU.64 R32, [R1+0x450] ;  /* 0x0004500001207983 */ /* 0x010f280000300a00 */
[----:B------:R-:W4:Y:S04]  /*2ed30*/  LDL.LU.64 R224, [R1+0x440] ;  /* 0x0004400001e07983 */ /* 0x000f280000300a00 */
[----:B------:R-:W-:Y:S04]  /*2ed40*/  LDGSTS.E [R3+0xc004], desc[UR4][R80.64], !P4 ;  /* 0x0c00400050037fae */ /* 0x000fe8000e121844 */
[----:B------:R-:W-:Y:S04]  /*2ed50*/  LDGSTS.E [R3+0x8008], desc[UR4][R72.64], !P5 ;  /* 0x0800800048037fae */ /* 0x000fe8000e921844 */
[----:B------:R-:W-:Y:S04]  /*2ed60*/  LDGSTS.E [R3+0xc008], desc[UR4][R64.64], !P5 ;  /* 0x0c00800040037fae */ /* 0x000fe8000e921844 */
[----:B------:R-:W4:Y:S04]  /*2ed70*/  LDL.LU.64 R240, [R1+0x378] ;  /* 0x0003780001f07983 */ /* 0x000f280000300a00 */
[----:B------:R-:W-:Y:S01]  /*2ed80*/  LDGSTS.E [R3+0x800c], desc[UR4][R56.64], !P6 ;  /* 0x0800c00038037fae */ /* 0x000fe2000f121844 */
[----:B------:R-:W-:-:S02]  /*2ed90*/  VIADD R5, R246, 0xfffffee3 ;  /* 0xfffffee3f6057836 */ /* 0x000fc40000000000 */
[----:B------:R-:W1:Y:S01]  /*2eda0*/  LDC R246, c[0x0][0x230] ;  /* 0x00008c00fff67b82 */ /* 0x000e620000000800 */
[----:B------:R1:W-:Y:S04]  /*2edb0*/  LDGSTS.E [R3+0xc00c], desc[UR4][R48.64], !P6 ;  /* 0x0c00c00030037fae */ /* 0x0003e8000f121844 */
[----:B------:R-:W4:Y:S01]  /*2edc0*/  LDL.LU.64 R56, [R1+0x368] ;  /* 0x0003680001387983 */ /* 0x000f220000300a00 */
[----:B------:R-:W-:Y:S01]  /*2edd0*/  ISETP.GE.U32.AND P1, PT, R5, 0x7ffffea4, PT ;  /* 0x7ffffea40500780c */ /* 0x000fe20003f26070 */
[----:B------:R-:W-:Y:S02]  /*2ede0*/  VIADD R5, R247, 0xfffffee0 ;  /* 0xfffffee0f7057836 */ /* 0x000fe40000000000 */
[----:B------:R-:W4:Y:S03]  /*2edf0*/  LDL.LU.64 R72, [R1+0x358] ;  /* 0x0003580001487983 */ /* 0x000f260000300a00 */
[----:B------:R-:W-:Y:S01]  /*2ee00*/  ISETP.GE.U32.AND P2, PT, R5, 0x7ffffea1, PT ;  /* 0x7ffffea10500780c */ /* 0x000fe20003f46070 */
[----:B-1----:R-:W4:Y:S01]  /*2ee10*/  LDL.LU.64 R64, [R1+0x348] ;  /* 0x0003480001407983 */ /* 0x002f220000300a00 */
[----:B------:R-:W-:-:S03]  /*2ee20*/  VIADD R5, R16, 0xfffffec2 ;  /* 0xfffffec210057836 */ /* 0x000fc60000000000 */
[----:B------:R-:W4:Y:S01]  /*2ee30*/  LDL.LU.64 R48, [R1+0x338] ;  /* 0x0003380001307983 */ /* 0x000f220000300a00 */
[----:B------:R-:W-:-:S03]  /*2ee40*/  VIADD R244, R244, 0xfffffee2 ;  /* 0xfffffee2f4f47836 */ /* 0x000fc60000000000 */
[----:B------:R-:W4:Y:S01]  /*2ee50*/  LDL.LU.64 R16, [R1+0x448] ;  /* 0x0004480001107983 */ /* 0x000f220000300a00 */
[----:B------:R-:W-:Y:S01]  /*2ee60*/  IADD3 R6, R245, -0x11f, RZ ;  /* 0xfffffee1f5067810 */ /* 0x000fe20007ffe0ff */
[----:B------:R-:W-:Y:S01]  /*2ee70*/  VIADD R3, R246, 0xfffffec3 ;  /* 0xfffffec3f6037836 */ /* 0x000fe20000000000 */
[----:B------:R-:W-:-:S04]  /*2ee80*/  ISETP.GE.U32.AND P6, PT, R244, 0x7ffffea3, PT ;  /* 0x7ffffea3f400780c */ /* 0x000fc80003fc6070 */
[----:B------:R-:W-:Y:S01]  /*2ee90*/  ISETP.GE.U32.AND P5, PT, R3, 0x7ffffe84, PT ;  /* 0x7ffffe840300780c */ /* 0x000fe20003fa6070 */
[----:B------:R-:W-:Y:S02]  /*2eea0*/  VIADD R3, R88, 0xfffffec1 ;  /* 0xfffffec158037836 */ /* 0x000fe40000000000 */
[----:B------:R-:W-:-:S04]  /*2eeb0*/  IMAD.WIDE R80, R4, 0x4, R24 ;  /* 0x0000000404507825 */ /* 0x000fc800078e0218 */
[----:B--2---:R-:W-:Y:S01]  /*2eec0*/  IMAD.WIDE R24, R4, 0x4, R232 ;  /* 0x0000000404187825 */ /* 0x004fe200078e02e8 */
[----:B------:R-:W-:Y:S04]  /*2eed0*/  STL.64 [R1+0xe40], R80 ;  /* 0x000e405001007387 */ /* 0x000fe80000100a00 */
[----:B------:R1:W-:Y:S04]  /*2eee0*/  STL.64 [R1+0xe50], R24 ;  /* 0x000e501801007387 */ /* 0x0003e80000100a00 */
[----:B------:R-:W-:Y:S04]  /*2eef0*/  LDGSTS.E [R0], desc[UR4][R80.64], !P1 ;  /* 0x0000000050007fae */ /* 0x000fe8000c921844 */
[----:B------:R-:W2:Y:S04]  /*2ef00*/  LDL.LU.64 R232, [R1+0x438] ;  /* 0x0004380001e87983 */ /* 0x000ea80000300a00 */
[----:B------:R2:W-:Y:S04]  /*2ef10*/  LDGSTS.E [R0+0x4000], desc[UR4][R24.64], !P1 ;  /* 0x0400000018007fae */ /* 0x0005e8000c921844 */
[----:B-1----:R-:W2:Y:S04]  /*2ef20*/  LDL.LU.64 R24, [R1+0x370] ;  /* 0x0003700001187983 */ /* 0x002ea80000300a00 */
[----:B------:R-:W2:Y:S01]  /*2ef30*/  LDL.LU.64 R80, [R1+0x360] ;  /* 0x0003600001507983 */ /* 0x000ea20000300a00 */
[----:B---3--:R-:W-:-:S04]  /*2ef40*/  IMAD.WIDE R40, R2, 0x4, R40 ;  /* 0x0000000402287825 */ /* 0x008fc800078e0228 */
[C---:B----4-:R-:W-:Y:S02]  /*2ef50*/  IMAD.WIDE R104, R4.reuse, 0x4, R32 ;  /* 0x0000000404687825 */ /* 0x050fe400078e0220 */
[----:B------:R-:W3:Y:S02]  /*2ef60*/  LDL.LU.64 R32, [R1+0x350] ;  /* 0x0003500001207983 */ /* 0x000ee40000300a00 */
[C---:B------:R-:W-:Y:S02]  /*2ef70*/  IMAD.WIDE R244, R4.reuse, 0x4, R224 ;  /* 0x0000000404f47825 */ /* 0x040fe400078e02e0 */
[----:B------:R1:W-:Y:S04]  /*2ef80*/  STL.64 [R1+0xe48], R104 ;  /* 0x000e486801007387 */ /* 0x0003e80000100a00 */
[----:B------:R-:W4:Y:S04]  /*2ef90*/  LDL.LU.64 R224, [R1+0x340] ;  /* 0x0003400001e07983 */ /* 0x000f280000300a00 */
[----:B------:R-:W-:Y:S04]  /*2efa0*/  STL.64 [R1+0xeb8], R244 ;  /* 0x000eb8f401007387 */ /* 0x000fe80000100a00 */
[----:B------:R-:W-:Y:S01]  /*2efb0*/  STL.64 [R1+0x1438], R40 ;  /* 0x0014382801007387 */ /* 0x000fe20000100a00 */
[----:B------:R-:W-:Y:S01]  /*2efc0*/  IMAD.WIDE R88, R4, 0x4, R56 ;  /* 0x0000000404587825 */ /* 0x000fe200078e0238 */
[----:B------:R-:W-:-:S02]  /*2efd0*/  UIADD3 UR8, UR6, -0x140, URZ ;  /* 0xfffffec006087890 */ /* 0x000fc4000fffe03f */
[----:B------:R-:W4:Y:S01]  /*2efe0*/  LDL.LU.64 R56, [R1+0x330] ;  /* 0x0003300001387983 */ /* 0x000f220000300a00 */
[----:B------:R-:W-:Y:S01]  /*2eff0*/  IMAD.WIDE R240, R4, 0x4, R240 ;  /* 0x0000000404f07825 */ /* 0x000fe200078e02f0 */
[----:B------:R-:W-:Y:S02]  /*2f000*/  ISETP.GE.U32.AND P3, PT, R6, 0x7ffffea2, PT ;  /* 0x7ffffea20600780c */ /* 0x000fe40003f66070 */
[----:B------:R-:W-:Y:S01]  /*2f010*/  LDGSTS.E [R0+0x4], desc[UR4][R104.64], !P6 ;  /* 0x0000400068007fae */ /* 0x000fe2000f121844 */
[C---:B------:R-:W-:Y:S01]  /*2f020*/  IMAD.WIDE R246, R4.reuse, 0x4, R72 ;  /* 0x0000000404f67825 */ /* 0x040fe200078e0248 */
[----:B------:R-:W-:Y:S02]  /*2f030*/  ISETP.GE.U32.AND P1, PT, R3, 0x7ffffe82, PT ;  /* 0x7ffffe820300780c */ /* 0x000fe40003f26070 */
[----:B------:R-:W-:Y:S01]  /*2f040*/  STL.64 [R1+0xf58], R240 ;  /* 0x000f58f001007387 */ /* 0x000fe20000100a00 */
[----:B------:R-:W-:-:S03]  /*2f050*/  IMAD.WIDE R72, R4, 0x4, R64 ;  /* 0x0000000404487825 */ /* 0x000fc600078e0240 */
[----:B------:R-:W-:Y:S01]  /*2f060*/  STL.64 [R1+0x13f8], R88 ;  /* 0x0013f85801007387 */ /* 0x000fe20000100a00 */
[----:B------:R-:W-:-:S03]  /*2f070*/  IMAD.WIDE R96, R4, 0x4, R16 ;  /* 0x0000000404607825 */ /* 0x000fc600078e0210 */
[----:B------:R-:W-:Y:S01]  /*2f080*/  STL.64 [R1+0x1408], R246 ;  /* 0x001408f601007387 */ /* 0x000fe20000100a00 */
[----:B------:R-:W-:-:S03]  /*2f090*/  IMAD.WIDE R64, R4, 0x4, R48 ;  /* 0x0000000404407825 */ /* 0x000fc600078e0230 */
[----:B------:R-:W4:Y:S01]  /*2f0a0*/  LDL.LU.64 R48, [R1+0x318] ;  /* 0x0003180001307983 */ /* 0x000f220000300a00 */
[----:B------:R-:W-:-:S03]  /*2f0b0*/  IMAD.U32 R3, RZ, RZ, UR8 ;  /* 0x00000008ff037e24 */ /* 0x000fc6000f8e00ff */
[----:B------:R-:W-:Y:S04]  /*2f0c0*/  STL.64 [R1+0x1418], R72 ;  /* 0x0014184801007387 */ /* 0x000fe80000100a00 */
[----:B------:R2:W-:Y:S04]  /*2f0d0*/  STL.64 [R1+0xe20], R96 ;  /* 0x000e206001007387 */ /* 0x0005e80000100a00 */
[----:B------:R-:W-:Y:S04]  /*2f0e0*/  STL.64 [R1+0x1428], R64 ;  /* 0x0014284001007387 */ /* 0x000fe80000100a00 */
[----:B------:R-:W-:Y:S04]  /*2f0f0*/  STL [R1+0x18c4], R3 ;  /* 0x0018c40301007387 */ /* 0x000fe80000100800 */
[----:B------:R-:W4:Y:S04]  /*2f100*/  LDL.LU.64 R16, [R1+0x308] ;  /* 0x0003080001107983 */ /* 0x000f280000300a00 */
[----:B-1----:R-:W4:Y:S04]  /*2f110*/  LDL.LU.64 R104, [R1+0x1cb8] ;  /* 0x001cb80001687983 */ /* 0x002f280000300a00 */
[----:B------:R-:W-:Y:S04]  /*2f120*/  LDGSTS.E [R0+0x4004], desc[UR4][R96.64], !P6 ;  /* 0x0400400060007fae */ /* 0x000fe8000f121844 */
[----:B------:R3:W-:Y:S01]  /*2f130*/  LDGSTS.E [R0+0x8], desc[UR4][R244.64], !P3 ;  /* 0x00008000f4007fae */ /* 0x0007e2000d921844 */
[----:B--2---:R-:W-:-:S05]  /*2f140*/  IMAD.WIDE R232, R4, 0x4, R232 ;  /* 0x0000000404e87825 */ /* 0x004fca00078e02e8 */
[----:B------:R1:W-:Y:S04]  /*2f150*/  STL.64 [R1+0xe30], R232 ;  /* 0x000e30e801007387 */ /* 0x0003e80000100a00 */
[----:B------:R-:W2:Y:S04]  /*2f160*/  LDL.LU.64 R96, [R1+0x1cb0] ;  /* 0x001cb00001607983 */ /* 0x000ea80000300a00 */
[----:B------:R-:W-:Y:S01]  /*2f170*/  LDGSTS.E [R0+0x4008], desc[UR4][R232.64], !P3 ;  /* 0x04008000e8007fae */ /* 0x000fe2000d921844 */
[----:B------:R-:W-:-:S03]  /*2f180*/  IMAD.WIDE R24, R4, 0x4, R24 ;  /* 0x0000000404187825 */ /* 0x000fc600078e0218 */
[----:B------:R-:W-:Y:S01]  /*2f190*/  LDGSTS.E [R0+0xc], desc[UR4][R240.64], !P2 ;  /* 0x0000c000f0007fae */ /* 0x000fe2000d121844 */
[----:B------:R-:W-:-:S03]  /*2f1a0*/  IMAD.WIDE R80, R4, 0x4, R80 ;  /* 0x0000000404507825 */ /* 0x000fc600078e0250 */
[----:B------:R4:W-:Y:S04]  /*2f1b0*/  STL.64 [R1+0xe68], R24 ;  /* 0x000e681801007387 */ /* 0x0009e80000100a00 */
[----:B------:R4:W-:Y:S04]  /*2f1c0*/  STL.64 [R1+0x1400], R80 ;  /* 0x0014005001007387 */ /* 0x0009e80000100a00 */
[----:B-1----:R-:W2:Y:S04]  /*2f1d0*/  LDL.LU.64 R232, [R1+0x2f8] ;  /* 0x0002f80001e87983 */ /* 0x002ea80000300a00 */
[----:B------:R-:W-:Y:S01]  /*2f1e0*/  LDGSTS.E [R0+0x400c], desc[UR4][R24.64], !P2 ;  /* 0x0400c00018007fae */ /* 0x000fe2000d121844 */
[----:B------:R-:W-:Y:S01]  /*2f1f0*/  UISETP.GE.U32.AND UP1, UPT, UR8, 0x7ffffe81, UPT ;  /* 0x7ffffe810800788c */ /* 0x000fe2000bf26070 */
[----:B------:R-:W-:-:S02]  /*2f200*/  ISETP.GE.U32.AND P4, PT, R5, 0x7ffffe83, PT ;  /* 0x7ffffe830500780c */ /* 0x000fc40003f86070 */
[----:B------:R-:W-:Y:S01]  /*2f210*/  LDGSTS.E [R0+0x8000], desc[UR4][R88.64], !P5 ;  /* 0x0800000058007fae */ /* 0x000fe2000e921844 */
[----:B---3--:R-:W-:-:S04]  /*2f220*/  IMAD.WIDE R244, R4, 0x4, R32 ;  /* 0x0000000404f47825 */ /* 0x008fc800078e0220 */
[C---:B----4-:R-:W-:Y:S01]  /*2f230*/  IMAD.WIDE R56, R4.reuse, 0x4, R56 ;  /* 0x0000000404387825 */ /* 0x050fe200078e0238 */
[----:B------:R-:W-:Y:S01]  /*2f240*/  PLOP3.LUT P6, PT, PT, PT, UP1, 0x80, 0x0 ;  /* 0x000000000000781c */ /* 0x000fe20003fcf018 */
[----:B------:R-:W-:Y:S02]  /*2f250*/  LDGSTS.E [R0+0xc000], desc[UR4][R80.64], !P5 ;  /* 0x0c00000050007fae */ /* 0x000fe4000e921844 */
[----:B------:R-:W-:Y:S02]  /*2f260*/  IMAD.WIDE R32, R4, 0x4, R224 ;  /* 0x0000000404207825 */ /* 0x000fe400078e02e0 */
[----:B------:R-:W3:Y:S04]  /*2f270*/  LDL.LU.64 R224, [R1+0x2e8] ;  /* 0x0002e80001e07983 */ /* 0x000ee80000300a00 */
[----:B------:R-:W-:Y:S04]  /*2f280*/  STL.64 [R1+0x1410], R244 ;  /* 0x001410f401007387 */ /* 0x000fe80000100a00 */
[----:B------:R1:W-:Y:S04]  /*2f290*/  STL.64 [R1+0x1420], R32 ;  /* 0x0014202001007387 */ /* 0x0003e80000100a00 */
[----:B------:R-:W4:Y:S04]  /*2f2a0*/  LDL.LU.64 R24, [R1+0x2d8] ;  /* 0x0002d80001187983 */ /* 0x000f280000300a00 */
[----:B------:R1:W-:Y:S04]  /*2f2b0*/  STL.64 [R1+0x1430], R56 ;  /* 0x0014303801007387 */ /* 0x0003e80000100a00 */
[----:B------:R-:W4:Y:S01]  /*2f2c0*/  LDL.LU.64 R240, [R1+0x2c8] ;  /* 0x0002c80001f07983 */ /* 0x000f220000300a00 */
[----:B------:R-:W-:-:S03]  /*2f2d0*/  PLOP3.LUT P3, PT, PT, PT, UP1, 0x80, 0x0 ;  /* 0x000000000000781c */ /* 0x000fc60003f6f018 */
[----:B------:R-:W-:Y:S01]  /*2f2e0*/  LDGSTS.E [R0+0x8004], desc[UR4][R246.64], !P4 ;  /* 0x08004000f6007fae */ /* 0x000fe2000e121844 */
[----:B------:R-:W-:-:S03]  /*2f2f0*/  VIADD R3, R248, 0x100000 ;  /* 0x00100000f8037836 */ /* 0x000fc60000000000 */
[----:B------:R-:W-:Y:S04]  /*2f300*/  LDGSTS.E [R0+0xc004], desc[UR4][R244.64], !P4 ;  /* 0x0c004000f4007fae */ /* 0x000fe8000e121844 */
[----:B------:R-:W4:Y:S04]  /*2f310*/  LDL.LU.64 R88, [R1+0x1ca8] ;  /* 0x001ca80001587983 */ /* 0x000f280000300a00 */
[----:B------:R1:W-:Y:S01]  /*2f320*/  LDGSTS.E [R0+0x8008], desc[UR4][R72.64], !P1 ;  /* 0x0800800048007fae */ /* 0x0003e2000c921844 */
[----:B------:R-:W-:-:S03]  /*2f330*/  IADD3 R6, R248, 0x100000, RZ ;  /* 0x00100000f8067810 */ /* 0x000fc60007ffe0ff */
[----:B------:R-:W4:Y:S04]  /*2f340*/  LDL.LU.64 R80, [R1+0x1ca0] ;  /* 0x001ca00001507983 */ /* 0x000f280000300a00 */
[----:B------:R-:W-:Y:S01]  /*2f350*/  LDGSTS.E [R0+0xc008], desc[UR4][R32.64], !P1 ;  /* 0x0c00800020007fae */ /* 0x000fe2000c921844 */
[----:B-1----:R-:W-:-:S03]  /*2f360*/  IMAD.WIDE R72, R2, 0x4, R48 ;  /* 0x0000000402487825 */ /* 0x002fc600078e0230 */
[----:B------:R-:W-:Y:S04]  /*2f370*/  LDGSTS.E [R0+0x800c], desc[UR4][R64.64], !P6 ;  /* 0x0800c00040007fae */ /* 0x000fe8000f121844 */
[----:B------:R1:W-:Y:S04]  /*2f380*/  LDGSTS.E [R0+0xc00c], desc[UR4][R56.64], !P3 ;  /* 0x0c00c00038007fae */ /* 0x0003e8000d921844 */
[----:B------:R-:W4:Y:S01]  /*2f390*/  LDL.LU.64 R32, [R1+0x2b8] ;  /* 0x0002b80001207983 */ /* 0x000f220000300a00 */
[----:B------:R-:W-:-:S03]  /*2f3a0*/  VIADD R5, R248, 0x100000 ;  /* 0x00100000f8057836 */ /* 0x000fc60000000000 */
[----:B------:R-:W4:Y:S01]  /*2f3b0*/  LDL.LU.64 R48, [R1+0x2a8] ;  /* 0x0002a80001307983 */ /* 0x000f220000300a00 */
[----:B-1----:R-:W-:-:S03]  /*2f3c0*/  IMAD.WIDE R56, R2, 0x4, R16 ;  /* 0x0000000402387825 */ /* 0x002fc600078e0210 */
[----:B------:R-:W0:Y:S01]  /*2f3d0*/  LDGDEPBAR ;  /* 0x00000000000079af */ /* 0x000e220000000000 */
[----:B------:R-:W-:-:S03]  /*2f3e0*/  VIADD R0, R248, 0x100000 ;  /* 0x00100000f8007836 */ /* 0x000fc60000000000 */
[----:B------:R2:W-:Y:S04]  /*2f3f0*/  LDGSTS.E [R3+-0x80000], desc[UR4][R40.64], P0 ;  /* 0x8000000028037fae */ /* 0x0005e80008121844 */
[----:B------:R3:W-:Y:S04]  /*2f400*/  STL.64 [R1+0x1458], R72 ;  /* 0x0014584801007387 */ /* 0x0007e80000100a00 */
[----:B------:R-:W4:Y:S04]  /*2f410*/  LDL.LU.64 R16, [R1+0x298] ;  /* 0x0002980001107983 */ /* 0x000f280000300a00 */
[----:B------:R-:W4:Y:S04]  /*2f420*/  LDL.LU.64 R64, [R1+0x288] ;  /* 0x0002880001407983 */ /* 0x000f280000300a00 */
[----:B------:R3:W-:Y:S04]  /*2f430*/  LDGSTS.E [R6+-0x7fc00], desc[UR4][R72.64], P0 ;  /* 0x8040000048067fae */ /* 0x0007e80008121844 */
[----:B------:R-:W-:Y:S04]  /*2f440*/  STL.64 [R1+0x1478], R56 ;  /* 0x0014783801007387 */ /* 0x000fe80000100a00 */
[----:B------:R-:W-:Y:S01]  /*2f450*/  LDGSTS.E [R5+-0x7f800], desc[UR4][R56.64], P0 ;  /* 0x8080000038057fae */ /* 0x000fe20008121844 */
[----:B--2---:R-:W-:-:S03]  /*2f460*/  IMAD.WIDE R40, R2, 0x4, R232 ;  /* 0x0000000402287825 */ /* 0x004fc600078e02e8 */
[----:B------:R-:W2:Y:S04]  /*2f470*/  LDL.LU.64 R232, [R1+0x278] ;  /* 0x0002780001e87983 */ /* 0x000ea80000300a00 */
[----:B------:R4:W-:Y:S04]  /*2f480*/  STL.64 [R1+0x1498], R40 ;  /* 0x0014982801007387 */ /* 0x0009e80000100a00 */
[----:B------:R4:W-:Y:S01]  /*2f490*/  LDGSTS.E [R0+-0x7f400], desc[UR4][R40.64], P0 ;  /* 0x80c0000028007fae */ /* 0x0009e20008121844 */
[----:B---3--:R-:W-:-:S03]  /*2f4a0*/  IMAD.WIDE R72, R2, 0x4, R224 ;  /* 0x0000000402487825 */ /* 0x008fc600078e02e0 */
[----:B------:R-:W3:Y:S04]  /*2f4b0*/  LDL.LU.64 R224, [R1+0x268] ;  /* 0x0002680001e07983 */ /* 0x000ee80000300a00 */
[----:B------:R-:W-:Y:S04]  /*2f4c0*/  STL.64 [R1+0x14b8], R72 ;  /* 0x0014b84801007387 */ /* 0x000fe80000100a00 */
[----:B------:R-:W-:Y:S01]  /*2f4d0*/  LDGSTS.E [R3+-0x7f000], desc[UR4][R72.64], P0 ;  /* 0x8100000048037fae */ /* 0x000fe20008121844 */
[----:B----4-:R-:W-:-:S03]  /*2f4e0*/  IMAD.WIDE R40, R2, 0x4, R24 ;  /* 0x0000000402287825 */ /* 0x010fc600078e0218 */
[----:B------:R-:W4:Y:S04]  /*2f4f0*/  LDL.LU.64 R24, [R1+0x258] ;  /* 0x0002580001187983 */ /* 0x000f280000300a00 */
[----:B------:R-:W-:Y:S01]  /*2f500*/  LDGSTS.E [R5+-0x7ec00], desc[UR4][R40.64], P0 ;  /* 0x8140000028057fae */ /* 0x000fe20008121844 */
[----:B------:R-:W-:-:S03]  /*2f510*/  IMAD.WIDE R56, R2, 0x4, R240 ;  /* 0x0000000402387825 */ /* 0x000fc600078e02f0 */
[----:B------:R-:W4:Y:S04]  /*2f520*/  LDL.LU.64 R240, [R1+0x248] ;  /* 0x0002480001f07983 */ /* 0x000f280000300a00 */
[----:B------:R1:W-:Y:S04]  /*2f530*/  STL.64 [R1+0x14d8], R40 ;  /* 0x0014d82801007387 */ /* 0x0003e80000100a00 */
[----:B------:R1:W-:Y:S04]  /*2f540*/  STL.64 [R1+0x14f8], R56 ;  /* 0x0014f83801007387 */ /* 0x0003e80000100a00 */
[----:B------:R1:W-:Y:S04]  /*2f550*/  LDGSTS.E [R0+-0x7e800], desc[UR4][R56.64], P0 ;  /* 0x8180000038007fae */ /* 0x0003e80008121844 */
[----:B-1----:R-:W4:Y:S01]  /*2f560*/  LDL.LU.64 R40, [R1+0x238] ;  /* 0x0002380001287983 */ /* 0x002f220000300a00 */
[----:B------:R-:W-:-:S04]  /*2f570*/  IMAD.WIDE R32, R2, 0x4, R32 ;  /* 0x0000000402207825 */ /* 0x000fc800078e0220 */
[C---:B------:R-:W-:Y:S01]  /*2f580*/  IMAD.WIDE R56, R2.reuse, 0x4, R48 ;  /* 0x0000000402387825 */ /* 0x040fe200078e0230 */
[----:B------:R1:W-:Y:S04]  /*2f590*/  STL.64 [R1+0x1518], R32 ;  /* 0x0015182001007387 */ /* 0x0003e80000100a00 */
[----:B------:R-:W4:Y:S04]  /*2f5a0*/  LDL.LU.64 R48, [R1+0x228] ;  /* 0x0002280001307983 */ /* 0x000f280000300a00 */
[----:B------:R-:W-:Y:S04]  /*2f5b0*/  LDGSTS.E [R3+-0x7e400], desc[UR4][R32.64], P0 ;  /* 0x81c0000020037fae */ /* 0x000fe80008121844 */
[----:B------:R2:W-:Y:S01]  /*2f5c0*/  STL.64 [R1+0x1538], R56 ;  /* 0x0015383801007387 */ /* 0x0005e20000100a00 */
[----:B------:R-:W-:-:S03]  /*2f5d0*/  IMAD.WIDE R72, R2, 0x4, R16 ;  /* 0x0000000402487825 */ /* 0x000fc600078e0210 */
[----:B------:R2:W-:Y:S01]  /*2f5e0*/  LDGSTS.E [R0+-0x7e000], desc[UR4][R56.64], P0 ;  /* 0x8200000038007fae */ /* 0x0005e20008121844 */
[----:B------:R-:W-:-:S03]  /*2f5f0*/  IMAD.WIDE R64, R2, 0x4, R64 ;  /* 0x0000000402407825 */ /* 0x000fc600078e0240 */
[----:B-1----:R-:W4:Y:S04]  /*2f600*/  LDL.LU.64 R32, [R1+0x218] ;  /* 0x0002180001207983 */ /* 0x002f280000300a00 */
[----:B------:R-:W4:Y:S04]  /*2f610*/  LDL.LU.64 R16, [R1+0x200] ;  /* 0x0002000001107983 */ /* 0x000f280000300a00 */
[----:B------:R-:W-:Y:S04]  /*2f620*/  STL.64 [R1+0x1558], R72 ;  /* 0x0015584801007387 */ /* 0x000fe80000100a00 */
[----:B------:R-:W-:Y:S04]  /*2f630*/  LDGSTS.E [R5+-0x7dc00], desc[UR4][R72.64], P0 ;  /* 0x8240000048057fae */ /* 0x000fe80008121844 */
[----:B------:R3:W-:Y:S04]  /*2f640*/  STL.64 [R1+0x1578], R64 ;  /* 0x0015784001007387 */ /* 0x0007e80000100a00 */
[----:B------:R3:W-:Y:S01]  /*2f650*/  LDGSTS.E [R3+-0x7d800], desc[UR4][R64.64], P0 ;  /* 0x8280000040037fae */ /* 0x0007e20008121844 */
[----:B--2---:R-:W-:-:S03]  /*2f660*/  IMAD.WIDE R56, R2, 0x4, R232 ;  /* 0x0000000402387825 */ /* 0x004fc600078e02e8 */
[----:B------:R-:W2:Y:S04]  /*2f670*/  LDL.LU.64 R232, [R1+0x1e8] ;  /* 0x0001e80001e87983 */ /* 0x000ea80000300a00 */
[----:B------:R4:W-:Y:S04]  /*2f680*/  STL.64 [R1+0x1598], R56 ;  /* 0x0015983801007387 */ /* 0x0009e80000100a00 */
[----:B------:R4:W-:Y:S01]  /*2f690*/  LDGSTS.E [R0+-0x7d400], desc[UR4][R56.64], P0 ;  /* 0x82c0000038007fae */ /* 0x0009e20008121844 */
[----:B---3--:R-:W-:-:S03]  /*2f6a0*/  IMAD.WIDE R64, R2, 0x4, R224 ;  /* 0x0000000402407825 */ /* 0x008fc600078e02e0 */
[----:B------:R-:W3:Y:S04]  /*2f6b0*/  LDL.LU.64 R224, [R1+0x1d0] ;  /* 0x0001d00001e07983 */ /* 0x000ee80000300a00 */
[----:B------:R-:W-:Y:S04]  /*2f6c0*/  STL.64 [R1+0x15b8], R64 ;  /* 0x0015b84001007387 */ /* 0x000fe80000100a00 */
[----:B------:R-:W3:Y:S01]  /*2f6d0*/  LDL.LU.64 R72, [R1+0x1b0] ;  /* 0x0001b00001487983 */ /* 0x000ee20000300a00 */
[----:B----4-:R-:W-:-:S03]  /*2f6e0*/  IMAD.WIDE R56, R2, 0x4, R24 ;  /* 0x0000000402387825 */ /* 0x010fc600078e0218 */
[----:B------:R1:W-:Y:S04]  /*2f6f0*/  LDGSTS.E [R3+-0x7d000], desc[UR4][R64.64], P0 ;  /* 0x8300000040037fae */ /* 0x0003e80008121844 */
[----:B------:R-:W-:Y:S01]  /*2f700*/  LDGSTS.E [R5+-0x7cc00], desc[UR4][R56.64], P0 ;  /* 0x8340000038057fae */ /* 0x000fe20008121844 */
[----:B------:R-:W-:-:S03]  /*2f710*/  IMAD.WIDE R24, R2, 0x4, R240 ;  /* 0x0000000402187825 */ /* 0x000fc600078e02f0 */
[----:B------:R-:W4:Y:S04]  /*2f720*/  LDL.LU.64 R240, [R1+0x190] ;  /* 0x0001900001f07983 */ /* 0x000f280000300a00 */
[----:B------:R-:W-:Y:S04]  /*2f730*/  STL.64 [R1+0x15d8], R56 ;  /* 0x0015d83801007387 */ /* 0x000fe80000100a00 */
[----:B------:R1:W-:Y:S04]  /*2f740*/  STL.64 [R1+0x15f8], R24 ;  /* 0x0015f81801007387 */ /* 0x0003e80000100a00 */
[----:B------:R-:W-:Y:S01]  /*2f750*/  LDGSTS.E [R0+-0x7c800], desc[UR4][R24.64], P0 ;  /* 0x8380000018007fae */ /* 0x000fe20008121844 */
[----:B------:R-:W-:-:S05]  /*2f760*/  IMAD.WIDE R40, R2, 0x4, R40 ;  /* 0x0000000402287825 */ /* 0x000fca00078e0228 */
[----:B------:R1:W-:Y:S04]  /*2f770*/  STL.64 [R1+0x1618], R40 ;  /* 0x0016182801007387 */ /* 0x0003e80000100a00 */
[----:B------:R-:W-:Y:S04]  /*2f780*/  LDGSTS.E [R3+-0x7c400], desc[UR4][R40.64], P0 ;  /* 0x83c0000028037fae */ /* 0x000fe80008121844 */
[----:B-1----:R-:W4:Y:S01]  /*2f790*/  LDL.LU.64 R24, [R1+0x170] ;  /* 0x0001700001187983 */ /* 0x002f220000300a00 */
[----:B------:R-:W-:-:S05]  /*2f7a0*/  IMAD.WIDE R64, R2, 0x4, R48 ;  /* 0x0000000402407825 */ /* 0x000fca00078e0230 */
[----:B------:R-:W-:Y:S04]  /*2f7b0*/  STL.64 [R1+0x1638], R64 ;  /* 0x0016384001007387 */ /* 0x000fe80000100a00 */
[----:B------:R-:W4:Y:S04]  /*2f7c0*/  LDL.LU.64 R56, [R1+0x150] ;  /* 0x0001500001387983 */ /* 0x000f280000300a00 */
[----:B------:R-:W4:Y:S01]  /*2f7d0*/  LDL.LU.64 R48, [R1+0x130] ;  /* 0x0001300001307983 */ /* 0x000f220000300a00 */
[----:B------:R-:W-:-:S03]  /*2f7e0*/  IMAD.WIDE R32, R2, 0x4, R32 ;  /* 0x0000000402207825 */ /* 0x000fc600078e0220 */
[----:B------:R3:W-:Y:S01]  /*2f7f0*/  LDGSTS.E [R0+-0x7c000], desc[UR4][R64.64], P0 ;  /* 0x8400000040007fae */ /* 0x0007e20008121844 */
[----:B------:R-:W-:-:S03]  /*2f800*/  IMAD.WIDE R16, R2, 0x4, R16 ;  /* 0x0000000402107825 */ /* 0x000fc600078e0210 */
[----:B------:R1:W-:Y:S04]  /*2f810*/  STL.64 [R1+0x1658], R32 ;  /* 0x0016582001007387 */ /* 0x0003e80000100a00 */
[----:B------:R-:W4:Y:S04]  /*2f820*/  LDL.LU.64 R40, [R1+0x110] ;  /* 0x0001100001287983 */ /* 0x000f280000300a00 */
[----:B------:R2:W-:Y:S04]  /*2f830*/  STL.64 [R1+0x1678], R16 ;  /* 0x0016781001007387 */ /* 0x0005e80000100a00 */
[----:B------:R-:W-:Y:S04]  /*2f840*/  LDGSTS.E [R5+-0x7bc00], desc[UR4][R32.64], P0 ;  /* 0x8440000020057fae */ /* 0x000fe80008121844 */
[----:B------:R-:W-:Y:S04]  /*2f850*/  LDGSTS.E [R3+-0x7b800], desc[UR4][R16.64], P0 ;  /* 0x8480000010037fae */ /* 0x000fe80008121844 */
[----:B-1----:R-:W4:Y:S01]  /*2f860*/  LDL.LU.64 R32, [R1+0xf0] ;  /* 0x0000f00001207983 */ /* 0x002f220000300a00 */
[----:B--2---:R-:W-:-:S05]  /*2f870*/  IMAD.WIDE R232, R2, 0x4, R232 ;  /* 0x0000000402e87825 */ /* 0x004fca00078e02e8 */
[----:B------:R1:W-:Y:S04]  /*2f880*/  STL.64 [R1+0x1698], R232 ;  /* 0x001698e801007387 */ /* 0x0003e80000100a00 */
[----:B------:R-:W2:Y:S04]  /*2f890*/  LDL.LU.64 R16, [R1+0xd0] ;  /* 0x0000d00001107983 */ /* 0x000ea80000300a00 */
[----:B------:R-:W-:Y:S01]  /*2f8a0*/  LDGSTS.E [R0+-0x7b400], desc[UR4][R232.64], P0 ;  /* 0x84c00000e8007fae */ /* 0x000fe20008121844 */
[----:B---3--:R-:W-:-:S03]  /*2f8b0*/  IMAD.WIDE R64, R2, 0x4, R224 ;  /* 0x0000000402407825 */ /* 0x008fc600078e02e0 */
[----:B------:R-:W3:Y:S04]  /*2f8c0*/  LDL.LU.64 R224, [R1+0xb0] ;  /* 0x0000b00001e07983 */ /* 0x000ee80000300a00 */
[----:B------:R4:W-:Y:S01]  /*2f8d0*/  STL.64 [R1+0x16b8], R64 ;  /* 0x0016b84001007387 */ /* 0x0009e20000100a00 */
[----:B------:R-:W-:-:S03]  /*2f8e0*/  IMAD.WIDE R246, R2, 0x4, R72 ;  /* 0x0000000402f67825 */ /* 0x000fc600078e0248 */
[----:B-1----:R-:W3:Y:S04]  /*2f8f0*/  LDL.LU.64 R232, [R1+0x90] ;  /* 0x0000900001e87983 */ /* 0x002ee80000300a00 */
[----:B------:R1:W-:Y:S04]  /*2f900*/  LDGSTS.E [R3+-0x7b000], desc[UR4][R64.64], P0 ;  /* 0x8500000040037fae */ /* 0x0003e80008121844 */
[----:B------:R3:W-:Y:S01]  /*2f910*/  LDGSTS.E [R5+-0x7ac00], desc[UR4][R246.64], P0 ;  /* 0x85400000f6057fae */ /* 0x0007e20008121844 */
[----:B----4-:R-:W-:-:S03]  /*2f920*/  IMAD.WIDE R72, R2, 0x4, R240 ;  /* 0x0000000402487825 */ /* 0x010fc600078e02f0 */
[----:B------:R-:W4:Y:S04]  /*2f930*/  LDL.LU.64 R240, [R1+0x70] ;  /* 0x0000700001f07983 */ /* 0x000f280000300a00 */
[----:B------:R1:W-:Y:S04]  /*2f940*/  STL.64 [R1+0x16d8], R246 ;  /* 0x0016d8f601007387 */ /* 0x0003e80000100a00 */
[----:B------:R1:W-:Y:S04]  /*2f950*/  STL.64 [R1+0x16f8], R72 ;  /* 0x0016f84801007387 */ /* 0x0003e80000100a00 */
[----:B------:R-:W4:Y:S04]  /*2f960*/  LDL.LU.64 R244, [R1+0x50] ;  /* 0x0000500001f47983 */ /* 0x000f280000300a00 */
[----:B------:R-:W-:Y:S01]  /*2f970*/  LDGSTS.E [R0+-0x7a800], desc[UR4][R72.64], P0 ;  /* 0x8580000048007fae */ /* 0x000fe20008121844 */
[----:B-1----:R-:W-:-:S03]  /*2f980*/  IMAD.WIDE R64, R2, 0x4, R24 ;  /* 0x0000000402407825 */ /* 0x002fc600078e0218 */
[----:B------:R-:W4:Y:S04]  /*2f990*/  LDL.LU.64 R24, [R1+0x30] ;  /* 0x0000300001187983 */ /* 0x000f280000300a00 */
[----:B------:R1:W-:Y:S04]  /*2f9a0*/  STL.64 [R1+0x1718], R64 ;  /* 0x0017184001007387 */ /* 0x0003e80000100a00 */
[----:B------:R-:W4:Y:S04]  /*2f9b0*/  LDL.LU.64 R246, [R1+0x10] ;  /* 0x0000100001f67983 */ /* 0x000f280000300a00 */
[----:B------:R-:W4:Y:S04]  /*2f9c0*/  LDL.LU.64 R72, [R1+0x1c98] ;  /* 0x001c980001487983 */ /* 0x000f280000300a00 */
[----:B------:R-:W-:Y:S01]  /*2f9d0*/  LDGSTS.E [R3+-0x7a400], desc[UR4][R64.64], P0 ;  /* 0x85c0000040037fae */ /* 0x000fe20008121844 */
[----:B------:R-:W-:-:S04]  /*2f9e0*/  IMAD.WIDE R56, R2, 0x4, R56 ;  /* 0x0000000402387825 */ /* 0x000fc800078e0238 */
[C---:B------:R-:W-:Y:S01]  /*2f9f0*/  IMAD.WIDE R48, R2.reuse, 0x4, R48 ;  /* 0x0000000402307825 */ /* 0x040fe200078e0230 */
[----:B------:R-:W-:Y:S04]  /*2fa00*/  LDGSTS.E [R0+-0x7a000], desc[UR4][R56.64], P0 ;  /* 0x8600000038007fae */ /* 0x000fe80008121844 */
[----:B-1----:R-:W4:Y:S04]  /*2fa10*/  LDL.LU.64 R64, [R1+0x1c90] ;  /* 0x001c900001407983 */ /* 0x002f280000300a00 */
[----:B------:R1:W-:Y:S01]  /*2fa20*/  STL.64 [R1+0x1738], R56 ;  /* 0x0017383801007387 */ /* 0x0003e20000100a00 */
[----:B------:R-:W-:-:S03]  /*2fa30*/  IMAD.WIDE R40, R2, 0x4, R40 ;  /* 0x0000000402287825 */ /* 0x000fc600078e0228 */
[----:B------:R1:W-:Y:S04]  /*2fa40*/  STL.64 [R1+0x1758], R48 ;  /* 0x0017583001007387 */ /* 0x0003e80000100a00 */
[----:B------:R-:W-:Y:S04]  /*2fa50*/  LDGSTS.E [R5+-0x79c00], desc[UR4][R48.64], P0 ;  /* 0x8640000030057fae */ /* 0x000fe80008121844 */
[----:B-1----:R-:W4:Y:S04]  /*2fa60*/  LDL.LU.64 R56, [R1+0x1c88] ;  /* 0x001c880001387983 */ /* 0x002f280000300a00 */
[----:B------:R1:W-:Y:S04]  /*2fa70*/  STL.64 [R1+0x1778], R40 ;  /* 0x0017782801007387 */ /* 0x0003e80000100a00 */
[----:B------:R-:W4:Y:S01]  /*2fa80*/  LDL.LU.64 R48, [R1+0x1c80] ;  /* 0x001c800001307983 */ /* 0x000f220000300a00 */
[----:B------:R-:W-:-:S03]  /*2fa90*/  IMAD.WIDE R32, R2, 0x4, R32 ;  /* 0x0000000402207825 */ /* 0x000fc600078e0220 */
[----:B------:R-:W-:Y:S04]  /*2faa0*/  LDGSTS.E [R3+-0x79800], desc[UR4][R40.64], P0 ;  /* 0x8680000028037fae */ /* 0x000fe80008121844 */
[----:B------:R-:W-:Y:S04]  /*2fab0*/  LDGSTS.E [R0+-0x79400], desc[UR4][R32.64], P0 ;  /* 0x86c0000020007fae */ /* 0x000fe80008121844 */
[----:B-1----:R-:W4:Y:S04]  /*2fac0*/  LDL.LU.64 R40, [R1+0x1c78] ;  /* 0x001c780001287983 */ /* 0x002f280000300a00 */
[----:B------:R1:W-:Y:S04]  /*2fad0*/  STL.64 [R1+0x1798], R32 ;  /* 0x0017982001007387 */ /* 0x0003e80000100a00 */
[----:B-1----:R-:W4:Y:S01]  /*2fae0*/  LDL.LU.64 R32, [R1+0x1c70] ;  /* 0x001c700001207983 */ /* 0x002f220000300a00 */
[----:B--2---:R-:W-:-:S05]  /*2faf0*/  IMAD.WIDE R16, R2, 0x4, R16 ;  /* 0x0000000402107825 */ /* 0x004fca00078e0210 */
[----:B------:R1:W-:Y:S04]  /*2fb00*/  STL.64 [R1+0x17b8], R16 ;  /* 0x0017b81001007387 */ /* 0x0003e80000100a00 */
[----:B------:R-:W-:Y:S01]  /*2fb10*/  LDGSTS.E [R3+-0x79000], desc[UR4][R16.64], P0 ;  /* 0x8700000010037fae */ /* 0x000fe20008121844 */
[----:B---3--:R-:W-:-:S05]  /*2fb20*/  IMAD.WIDE R224, R2, 0x4, R224 ;  /* 0x0000000402e07825 */ /* 0x008fca00078e02e0 */
[----:B------:R2:W-:Y:S01]  /*2fb30*/  STL.64 [R1+0x17d8], R224 ;  /* 0x0017d8e001007387 */ /* 0x0005e20000100a00 */
[----:B------:R-:W-:-:S03]  /*2fb40*/  IMAD.WIDE R232, R2, 0x4, R232 ;  /* 0x0000000402e87825 */ /* 0x000fc600078e02e8 */
[----:B-1----:R-:W3:Y:S04]  /*2fb50*/  LDL.LU.64 R16, [R1+0x1c68] ;  /* 0x001c680001107983 */ /* 0x002ee80000300a00 */
[----:B------:R1:W-:Y:S04]  /*2fb60*/  STL.64 [R1+0x17f8], R232 ;  /* 0x0017f8e801007387 */ /* 0x0003e80000100a00 */
[----:B------:R3:W-:Y:S01]  /*2fb70*/  LDGSTS.E [R5+-0x78c00], desc[UR4][R224.64], P0 ;  /* 0x87400000e0057fae */ /* 0x0007e20008121844 */
[----:B----4-:R-:W-:-:S03]  /*2fb80*/  IMAD.WIDE R240, R2, 0x4, R240 ;  /* 0x0000000402f07825 */ /* 0x010fc600078e02f0 */
[----:B------:R-:W-:Y:S04]  /*2fb90*/  LDGSTS.E [R0+-0x78800], desc[UR4][R232.64], P0 ;  /* 0x87800000e8007fae */ /* 0x000fe80008121844 */
[----:B------:R-:W-:Y:S04]  /*2fba0*/  LDGSTS.E [R3+-0x78400], desc[UR4][R240.64], P0 ;  /* 0x87c00000f0037fae */ /* 0x000fe80008121844 */
[----:B--2---:R-:W3:Y:S01]  /*2fbb0*/  LDL.LU.64 R224, [R1+0x1c60] ;  /* 0x001c600001e07983 */ /* 0x004ee20000300a00 */
[----:B------:R-:W-:-:S03]  /*2fbc0*/  IMAD.WIDE R244, R2, 0x4, R244 ;  /* 0x0000000402f47825 */ /* 0x000fc600078e02f4 */
[----:B-1----:R-:W2:Y:S04]  /*2fbd0*/  LDL.LU.64 R232, [R1+0x1c58] ;  /* 0x001c580001e87983 */ /* 0x002ea80000300a00 */
[----:B------:R1:W-:Y:S04]  /*2fbe0*/  STL.64 [R1+0x1818], R240 ;  /* 0x001818f001007387 */ /* 0x0003e80000100a00 */
[----:B------:R4:W-:Y:S01]  /*2fbf0*/  LDGSTS.E [R0+-0x70000], desc[UR4][R244.64], P0 ;  /* 0x90000000f4007fae */ /* 0x0009e20008121844 */
[----:B------:R-:W-:-:S03]  /*2fc00*/  IMAD.WIDE R24, R2, 0x4, R24 ;  /* 0x0000000402187825 */ /* 0x000fc600078e0218 */
[----:B-1----:R-:W4:Y:S01]  /*2fc10*/  LDL.LU.64 R240, [R1+0x1c50] ;  /* 0x001c500001f07983 */ /* 0x002f220000300a00 */
[----:B------:R-:W-:-:S03]  /*2fc20*/  IMAD.WIDE R246, R2, 0x4, R246 ;  /* 0x0000000402f67825 */ /* 0x000fc600078e02f6 */
[----:B------:R-:W-:Y:S04]  /*2fc30*/  STL.64 [R1+0x1838], R244 ;  /* 0x001838f401007387 */ /* 0x000fe80000100a00 */
[----:B------:R1:W-:Y:S04]  /*2fc40*/  STL.64 [R1+0x1b10], R24 ;  /* 0x001b101801007387 */ /* 0x0003e80000100a00 */
[----:B------:R-:W-:Y:S04]  /*2fc50*/  STL.64 [R1+0x1b18], R246 ;  /* 0x001b18f601007387 */ /* 0x000fe80000100a00 */
[----:B------:R2:W-:Y:S04]  /*2fc60*/  LDGSTS.E [R5+-0x6fc00], desc[UR4][R24.64], P0 ;  /* 0x9040000018057fae */ /* 0x0005e80008121844 */
[----:B------:R-:W-:Y:S04]  /*2fc70*/  LDGSTS.E [R3+-0x6f800], desc[UR4][R246.64], P0 ;  /* 0x90800000f6037fae */ /* 0x000fe80008121844 */
[----:B-1----:R-:W2:Y:S01]  /*2fc80*/  LDL.LU.64 R24, [R1+0x1c48] ;  /* 0x001c480001187983 */ /* 0x002ea20000300a00 */
[----:B---3--:R-:W-:-:S04]  /*2fc90*/  IMAD.WIDE R224, R2, 0x4, R224 ;  /* 0x0000000402e07825 */ /* 0x008fc800078e02e0 */
[----:B----4-:R-:W-:-:S04]  /*2fca0*/  IMAD.WIDE R244, R2, 0x4, R240 ;  /* 0x0000000402f47825 */ /* 0x010fc800078e02f0 */
[C---:B--2---:R-:W-:Y:S01]  /*2fcb0*/  IMAD.WIDE R240, R2.reuse, 0x4, R232 ;  /* 0x0000000402f07825 */ /* 0x044fe200078e02e8 */
[----:B------:R-:W-:Y:S03]  /*2fcc0*/  STL.64 [R1+0x1b20], R244 ;  /* 0x001b20f401007387 */ /* 0x000fe60000100a00 */
[C---:B------:R-:W-:Y:S01]  /*2fcd0*/  IMAD.WIDE R232, R2.reuse, 0x4, R16 ;  /* 0x0000000402e87825 */ /* 0x040fe200078e0210 */
[----:B------:R-:W-:Y:S04]  /*2fce0*/  LDGSTS.E [R0+-0x6f400], desc[UR4][R244.64], P0 ;  /* 0x90c00000f4007fae */ /* 0x000fe80008121844 */
[----:B------:R-:W-:Y:S04]  /*2fcf0*/  STL.64 [R1+0x1b28], R240 ;  /* 0x001b28f001007387 */ /* 0x000fe80000100a00 */
[----:B------:R-:W-:Y:S04]  /*2fd00*/  LDGSTS.E [R5+-0x6f000], desc[UR4][R240.64], P0 ;  /* 0x91000000f0057fae */ /* 0x000fe80008121844 */
[----:B------:R-:W-:Y:S04]  /*2fd10*/  STL.64 [R1+0x1b30], R224 ;  /* 0x001b30e001007387 */ /* 0x000fe80000100a00 */
[----:B------:R-:W-:Y:S01]  /*2fd20*/  LDGSTS.E [R3+-0x6ec00], desc[UR4][R224.64], P0 ;  /* 0x91400000e0037fae */ /* 0x000fe20008121844 */
[----:B------:R-:W-:-:S03]  /*2fd30*/  IMAD.WIDE R16, R2, 0x4, R24 ;  /* 0x0000000402107825 */ /* 0x000fc600078e0218 */
[----:B------:R-:W-:Y:S01]  /*2fd40*/  STL.64 [R1+0x1b38], R232 ;  /* 0x001b38e801007387 */ /* 0x000fe20000100a00 */
[----:B------:R-:W-:-:S03]  /*2fd50*/  IMAD.WIDE R24, R2, 0x4, R32 ;  /* 0x0000000402187825 */ /* 0x000fc600078e0220 */
[----:B------:R-:W-:Y:S01]  /*2fd60*/  LDGSTS.E [R0+-0x6e800], desc[UR4][R232.64], P0 ;  /* 0x91800000e8007fae */ /* 0x000fe20008121844 */
[----:B------:R-:W-:-:S03]  /*2fd70*/  IMAD.WIDE R32, R2, 0x4, R40 ;  /* 0x0000000402207825 */ /* 0x000fc600078e0228 */
[----:B------:R1:W-:Y:S04]  /*2fd80*/  STL.64 [R1+0x1b40], R16 ;  /* 0x001b401001007387 */ /* 0x0003e80000100a00 */
[----:B------:R1:W-:Y:S04]  /*2fd90*/  LDGSTS.E [R5+-0x6e400], desc[UR4][R16.64], P0 ;  /* 0x91c0000010057fae */ /* 0x0003e80008121844 */
[----:B------:R2:W-:Y:S04]  /*2fda0*/  STL.64 [R1+0x1b48], R24 ;  /* 0x001b481801007387 */ /* 0x0005e80000100a00 */
[----:B------:R2:W-:Y:S01]  /*2fdb0*/  LDGSTS.E [R0+-0x6e000], desc[UR4][R24.64], P0 ;  /* 0x9200000018007fae */ /* 0x0005e20008121844 */
[----:B-1----:R-:W-:-:S03]  /*2fdc0*/  IMAD.WIDE R16, R2, 0x4, R48 ;  /* 0x0000000402107825 */ /* 0x002fc600078e0230 */
[----:B------:R1:W-:Y:S04]  /*2fdd0*/  STL.64 [R1+0x1b50], R32 ;  /* 0x001b502001007387 */ /* 0x0003e80000100a00 */
[----:B------:R1:W-:Y:S01]  /*2fde0*/  LDGSTS.E [R5+-0x6dc00], desc[UR4][R32.64], P0 ;  /* 0x9240000020057fae */ /* 0x0003e20008121844 */
[----:B--2---:R-:W-:-:S03]  /*2fdf0*/  IMAD.WIDE R24, R2, 0x4, R56 ;  /* 0x0000000402187825 */ /* 0x004fc600078e0238 */
[----:B------:R2:W-:Y:S04]  /*2fe00*/  STL.64 [R1+0x1b58], R16 ;  /* 0x001b581001007387 */ /* 0x0005e80000100a00 */
[----:B------:R2:W-:Y:S04]  /*2fe10*/  LDGSTS.E [R3+-0x6d800], desc[UR4][R16.64], P0 ;  /* 0x9280000010037fae */ /* 0x0005e80008121844 */
[----:B------:R3:W-:Y:S01]  /*2fe20*/  STL.64 [R1+0x1b60], R24 ;  /* 0x001b601801007387 */ /* 0x0007e20000100a00 */
[----:B-1----:R-:W-:-:S03]  /*2fe30*/  IMAD.WIDE R32, R2, 0x4, R72 ;  /* 0x0000000402207825 */ /* 0x002fc600078e0248 */
[----:B------:R3:W-:Y:S01]  /*2fe40*/  LDGSTS.E [R0+-0x6d400], desc[UR4][R24.64], P0 ;  /* 0x92c0000018007fae */ /* 0x0007e20008121844 */
[----:B--2---:R-:W-:-:S05]  /*2fe50*/  IMAD.WIDE R16, R2, 0x4, R64 ;  /* 0x0000000402107825 */ /* 0x004fca00078e0240 */
[----:B------:R1:W-:Y:S01]  /*2fe60*/  STL.64 [R1+0x1b68], R16 ;  /* 0x001b681001007387 */ /* 0x0003e20000100a00 */
[----:B---3--:R-:W-:-:S03]  /*2fe70*/  IMAD.WIDE R24, R2, 0x4, R80 ;  /* 0x0000000402187825 */ /* 0x008fc600078e0250 */
        /* <DEDUP_REMOVED lines=8> */
[----:B------:R2:W-:Y:S01]  /*2ff00*/  LDGSTS.E [R3+-0x6c400], desc[UR4][R16.64], P0 ;  /* 0x93c0000010037fae */ /* 0x0005e20008121844 */
[----:B-1----:R-:W-:-:S05]  /*2ff10*/  IMAD.WIDE R24, R2, 0x4, R96 ;  /* 0x0000000402187825 */ /* 0x002fca00078e0260 */
[----:B------:R1:W-:Y:S01]  /*2ff20*/  STL.64 [R1+0x1b88], R24 ;  /* 0x001b881801007387 */ /* 0x0003e20000100a00 */
[----:B--2---:R-:W-:-:S03]  /*2ff30*/  IMAD.WIDE R16, R2, 0x4, R112 ;  /* 0x0000000402107825 */ /* 0x004fc600078e0270 */
        /* <DEDUP_REMOVED lines=12> */
[----:B------:R1:W-:Y:S01]  /*30000*/  LDGSTS.E [R3+-0x6b000], desc[UR4][R16.64], P0 ;  /* 0x9500000010037fae */ /* 0x0003e20008121844 */
[----:B------:R-:W-:-:S03]  /*30010*/  IMAD.WIDE R48, R2, 0x4, R160 ;  /* 0x0000000402307825 */ /* 0x000fc600078e02a0 */
[----:B------:R2:W-:Y:S04]  /*30020*/  STL.64 [R1+0x1bb0], R32 ;  /* 0x001bb02001007387 */ /* 0x0005e80000100a00 */
[----:B------:R3:W-:Y:S01]  /*30030*/  STL.64 [R1+0x1bb8], R24 ;  /* 0x001bb81801007387 */ /* 0x0007e20000100a00 */
[----:B-1----:R-:W-:-:S03]  /*30040*/  IMAD.WIDE R16, R2, 0x4, R152 ;  /* 0x0000000402107825 */ /* 0x002fc600078e0298 */
[----:B------:R-:W-:Y:S01]  /*30050*/  LDGSTS.E [R5+-0x6ac00], desc[UR4][R32.64], P0 ;  /* 0x9540000020057fae */ /* 0x000fe20008121844 */
[----:B------:R-:W-:-:S03]  /*30060*/  IMAD.WIDE R56, R2, 0x4, R168 ;  /* 0x0000000402387825 */ /* 0x000fc600078e02a8 */
[----:B------:R-:W-:Y:S01]  /*30070*/  LDGSTS.E [R0+-0x6a800], desc[UR4][R24.64], P0 ;  /* 0x9580000018007fae */ /* 0x000fe20008121844 */
[----:B------:R-:W-:-:S03]  /*30080*/  IMAD.WIDE R40, R2, 0x4, R176 ;  /* 0x0000000402287825 */ /* 0x000fc600078e02b0 */
[----:B------:R-:W-:Y:S04]  /*30090*/  LDGSTS.E [R3+-0x6a400], desc[UR4][R16.64], P0 ;  /* 0x95c0000010037fae */ /* 0x000fe80008121844 */
[----:B--2---:R-:W2:Y:S04]  /*300a0*/  LDL.LU.64 R32, [R1+0x320] ;  /* 0x0003200001207983 */ /* 0x004ea80000300a00 */
[----:B------:R1:W-:Y:S04]  /*300b0*/  STL.64 [R1+0x1bc0], R16 ;  /* 0x001bc01001007387 */ /* 0x0003e80000100a00 */
[----:B---3--:R-:W3:Y:S04]  /*300c0*/  LDL.LU.64 R24, [R1+0x310] ;  /* 0x0003100001187983 */ /* 0x008ee80000300a00 */
[----:B------:R4:W-:Y:S04]  /*300d0*/  LDGSTS.E [R0+-0x6a000], desc[UR4][R48.64], P0 ;  /* 0x9600000030007fae */ /* 0x0009e80008121844 */
[----:B-1----:R-:W3:Y:S04]  /*300e0*/  LDL.LU.64 R16, [R1+0x300] ;  /* 0x0003000001107983 */ /* 0x002ee80000300a00 */
[----:B------:R4:W-:Y:S04]  /*300f0*/  STL.64 [R1+0x1bc8], R48 ;  /* 0x001bc83001007387 */ /* 0x0009e80000100a00 */
[----:B------:R1:W-:Y:S04]  /*30100*/  STL.64 [R1+0x1bd0], R56 ;  /* 0x001bd03801007387 */ /* 0x0003e80000100a00 */
[----:B------:R1:W-:Y:S01]  /*30110*/  STL.64 [R1+0x1bd8], R40 ;  /* 0x001bd82801007387 */ /* 0x0003e20000100a00 */
[----:B----4-:R-:W-:-:S03]  /*30120*/  IMAD.WIDE R48, R2, 0x4, R184 ;  /* 0x0000000402307825 */ /* 0x010fc600078e02b8 */
[----:B------:R-:W4:Y:S04]  /*30130*/  LDL.LU.64 R224, [R1+0x2f0] ;  /* 0x0002f00001e07983 */ /* 0x000f280000300a00 */
[----:B------:R1:W-:Y:S04]  /*30140*/  LDGSTS.E [R5+-0x69c00], desc[UR4][R56.64], P0 ;  /* 0x9640000038057fae */ /* 0x0003e80008121844 */
[----:B------:R1:W-:Y:S04]  /*30150*/  STL.64 [R1+0x1be0], R48 ;  /* 0x001be03001007387 */ /* 0x0003e80000100a00 */
[----:B------:R1:W-:Y:S04]  /*30160*/  LDGSTS.E [R3+-0x69800], desc[UR4][R40.64], P0 ;  /* 0x9680000028037fae */ /* 0x0003e80008121844 */
[----:B------:R-:W4:Y:S01]  /*30170*/  LDL.LU.64 R232, [R1+0x2e0] ;  /* 0x0002e00001e87983 */ /* 0x000f220000300a00 */
[----:B-1----:R-:W-:-:S03]  /*30180*/  IMAD.WIDE R56, R2, 0x4, R200 ;  /* 0x0000000402387825 */ /* 0x002fc600078e02c8 */
[----:B------:R1:W-:Y:S01]  /*30190*/  LDGSTS.E [R0+-0x69400], desc[UR4][R48.64], P0 ;  /* 0x96c0000030007fae */ /* 0x0003e20008121844 */
[----:B------:R-:W-:-:S03]  /*301a0*/  IMAD.WIDE R40, R2, 0x4, R192 ;  /* 0x0000000402287825 */ /* 0x000fc600078e02c0 */
[----:B------:R-:W4:Y:S04]  /*301b0*/  LDL.LU.64 R240, [R1+0x2d0] ;  /* 0x0002d00001f07983 */ /* 0x000f280000300a00 */
[----:B------:R-:W4:Y:S01]  /*301c0*/  LDL.LU.64 R246, [R1+0x2c0] ;  /* 0x0002c00001f67983 */ /* 0x000f220000300a00 */
[----:B-1----:R-:W-:-:S03]  /*301d0*/  IMAD.WIDE R48, R2, 0x4, R208 ;  /* 0x0000000402307825 */ /* 0x002fc600078e02d0 */
[----:B------:R1:W-:Y:S04]  /*301e0*/  STL.64 [R1+0x1be8], R40 ;  /* 0x001be82801007387 */ /* 0x0003e80000100a00 */
[----:B------:R-:W-:Y:S04]  /*301f0*/  STL.64 [R1+0x1bf0], R56 ;  /* 0x001bf03801007387 */ /* 0x000fe80000100a00 */
[----:B------:R2:W-:Y:S04]  /*30200*/  STL.64 [R1+0x1bf8], R48 ;  /* 0x001bf83001007387 */ /* 0x0005e80000100a00 */
[----:B------:R-:W4:Y:S04]  /*30210*/  LDL.LU.64 R244, [R1+0x2b0] ;  /* 0x0002b00001f47983 */ /* 0x000f280000300a00 */
[----:B------:R1:W-:Y:S01]  /*30220*/  LDGSTS.E [R5+-0x69000], desc[UR4][R40.64], P0 ;  /* 0x9700000028057fae */ /* 0x0003e20008121844 */
[----:B------:R-:W-:-:S03]  /*30230*/  VIADD R248, R248, 0x100000 ;  /* 0x00100000f8f87836 */ /* 0x000fc60000000000 */
[----:B------:R1:W-:Y:S04]  /*30240*/  LDGSTS.E [R3+-0x68c00], desc[UR4][R56.64], P0 ;  /* 0x9740000038037fae */ /* 0x0003e80008121844 */
[----:B------:R1:W-:Y:S02]  /*30250*/  LDGSTS.E [R0+-0x68800], desc[UR4][R48.64], P0 ;  /* 0x9780000030007fae */ /* 0x0003e40008121844 */
[----:B-1----:R-:W-:-:S05]  /*30260*/  IMAD.WIDE R40, R2, 0x4, R216 ;  /* 0x0000000402287825 */ /* 0x002fca00078e02d8 */
[----:B------:R1:W-:Y:S01]  /*30270*/  STL.64 [R1+0x1c00], R40 ;  /* 0x001c002801007387 */ /* 0x0003e20000100a00 */
[C---:B------:R-:W-:Y:S02]  /*30280*/  VIADD R3, R249.reuse, 0x100000 ;  /* 0x00100000f9037836 */ /* 0x040fe40000000000 */
[C---:B------:R-:W-:Y:S01]  /*30290*/  VIADD R5, R249.reuse, 0x100000 ;  /* 0x00100000f9057836 */ /* 0x040fe20000000000 */
[----:B------:R-:W-:Y:S01]  /*302a0*/  LDGSTS.E [R248+-0x68400], desc[UR4][R40.64], P0 ;  /* 0x97c0000028f87fae */ /* 0x000fe20008121844 */
[----:B------:R-:W-:Y:S02]  /*302b0*/  VIADD R0, R249, 0x100000 ;  /* 0x00100000f9007836 */ /* 0x000fe40000000000 */
[C---:B--2---:R-:W-:Y:S02]  /*302c0*/  IMAD.WIDE R48, R2.reuse, 0x4, R32 ;  /* 0x0000000402307825 */ /* 0x044fe400078e0220 */
[----:B------:R-:W2:Y:S04]  /*302d0*/  LDL.LU.64 R32, [R1+0x2a0] ;  /* 0x0002a00001207983 */ /* 0x000ea80000300a00 */
[----:B------:R4:W-:Y:S01]  /*302e0*/  STL.64 [R1+0x1440], R48 ;  /* 0x0014403001007387 */ /* 0x0009e20000100a00 */
[----:B---3--:R-:W-:-:S03]  /*302f0*/  IMAD.WIDE R56, R2, 0x4, R24 ;  /* 0x0000000402387825 */ /* 0x008fc600078e0218 */
[----:B------:R4:W-:Y:S04]  /*30300*/  LDGSTS.E [R3+-0x7ff00], desc[UR4][R48.64], P0 ;  /* 0x8010000030037fae */ /* 0x0009e80008121844 */
[----:B------:R-:W-:Y:S01]  /*30310*/  LDGSTS.E [R5+-0x7fb00], desc[UR4][R56.64], P0 ;  /* 0x8050000038057fae */ /* 0x000fe20008121844 */
[----:B------:R-:W-:-:S03]  /*30320*/  IMAD.WIDE R24, R2, 0x4, R16 ;  /* 0x0000000402187825 */ /* 0x000fc600078e0210 */
[----:B------:R-:W3:Y:S04]  /*30330*/  LDL.LU.64 R16, [R1+0x290] ;  /* 0x0002900001107983 */ /* 0x000ee80000300a00 */
[----:B-1----:R-:W3:Y:S04]  /*30340*/  LDL.LU.64 R40, [R1+0x280] ;  /* 0x0002800001287983 */ /* 0x002ee80000300a00 */
[----:B------:R-:W-:Y:S04]  /*30350*/  STL.64 [R1+0x1460], R56 ;  /* 0x0014603801007387 */ /* 0x000fe80000100a00 */
[----:B------:R1:W-:Y:S01]  /*30360*/  STL.64 [R1+0x1480], R24 ;  /* 0x0014801801007387 */ /* 0x0003e20000100a00 */
[----:B----4-:R-:W-:-:S03]  /*30370*/  IMAD.WIDE R48, R2, 0x4, R224 ;  /* 0x0000000402307825 */ /* 0x010fc600078e02e0 */
[----:B------:R1:W-:Y:S04]  /*30380*/  LDGSTS.E [R0+-0x7f700], desc[UR4][R24.64], P0 ;  /* 0x8090000018007fae */ /* 0x0003e80008121844 */
[----:B------:R-:W4:Y:S04]  /*30390*/  LDL.LU.64 R224, [R1+0x270] ;  /* 0x0002700001e07983 */ /* 0x000f280000300a00 */
[----:B------:R1:W-:Y:S04]  /*303a0*/  STL.64 [R1+0x14a0], R48 ;  /* 0x0014a03001007387 */ /* 0x0003e80000100a00 */
[----:B------:R1:W-:Y:S02]  /*303b0*/  LDGSTS.E [R3+-0x7f300], desc[UR4][R48.64], P0 ;  /* 0x80d0000030037fae */ /* 0x0003e40008121844 */
[----:B-1----:R-:W-:-:S02]  /*303c0*/  IMAD.WIDE R24, R2, 0x4, R232 ;  /* 0x0000000402187825 */ /* 0x002fc400078e02e8 */
[----:B------:R-:W4:Y:S04]  /*303d0*/  LDL.LU.64 R232, [R1+0x260] ;  /* 0x0002600001e87983 */ /* 0x000f280000300a00 */
[----:B------:R1:W-:Y:S01]  /*303e0*/  STL.64 [R1+0x14c0], R24 ;  /* 0x0014c01801007387 */ /* 0x0003e20000100a00 */
[----:B------:R-:W-:-:S03]  /*303f0*/  IMAD.WIDE R56, R2, 0x4, R240 ;  /* 0x0000000402387825 */ /* 0x000fc600078e02f0 */
[----:B------:R1:W-:Y:S01]  /*30400*/  LDGSTS.E [R0+-0x7ef00], desc[UR4][R24.64], P0 ;  /* 0x8110000018007fae */ /* 0x0003e20008121844 */
[----:B------:R-:W-:-:S03]  /*30410*/  IMAD.WIDE R48, R2, 0x4, R246 ;  /* 0x0000000402307825 */ /* 0x000fc600078e02f6 */
[----:B------:R-:W4:Y:S04]  /*30420*/  LDL.LU.64 R240, [R1+0x250] ;  /* 0x0002500001f07983 */ /* 0x000f280000300a00 */
[----:B------:R-:W4:Y:S04]  /*30430*/  LDL.LU.64 R246, [R1+0x240] ;  /* 0x0002400001f67983 */ /* 0x000f280000300a00 */
[----:B------:R-:W-:Y:S04]  /*30440*/  STL.64 [R1+0x14e0], R56 ;  /* 0x0014e03801007387 */ /* 0x000fe80000100a00 */
[----:B------:R2:W-:Y:S01]  /*30450*/  STL.64 [R1+0x1500], R48 ;  /* 0x0015003001007387 */ /* 0x0005e20000100a00 */
[----:B-1----:R-:W-:-:S03]  /*30460*/  IMAD.WIDE R24, R2, 0x4, R244 ;  /* 0x0000000402187825 */ /* 0x002fc600078e02f4 */
[----:B------:R-:W-:Y:S04]  /*30470*/  LDGSTS.E [R5+-0x7eb00], desc[UR4][R56.64], P0 ;  /* 0x8150000038057fae */ /* 0x000fe80008121844 */
[----:B------:R-:W4:Y:S04]  /*30480*/  LDL.LU.64 R244, [R1+0x230] ;  /* 0x0002300001f47983 */ /* 0x000f280000300a00 */
[----:B------:R2:W-:Y:S04]  /*30490*/  LDGSTS.E [R3+-0x7e700], desc[UR4][R48.64], P0 ;  /* 0x8190000030037fae */ /* 0x0005e80008121844 */
[----:B------:R1:W-:Y:S04]  /*304a0*/  STL.64 [R1+0x1520], R24 ;  /* 0x0015201801007387 */ /* 0x0003e80000100a00 */
[----:B------:R-:W-:Y:S01]  /*304b0*/  LDGSTS.E [R0+-0x7e300], desc[UR4][R24.64], P0 ;  /* 0x81d0000018007fae */ /* 0x000fe20008121844 */
[----:B--2---:R-:W-:-:S03]  /*304c0*/  IMAD.WIDE R48, R2, 0x4, R32 ;  /* 0x0000000402307825 */ /* 0x004fc600078e0220 */
[----:B------:R-:W2:Y:S04]  /*304d0*/  LDL.LU.64 R32, [R1+0x220] ;  /* 0x0002200001207983 */ /* 0x000ea80000300a00 */
[----:B------:R4:W-:Y:S04]  /*304e0*/  STL.64 [R1+0x1540], R48 ;  /* 0x0015403001007387 */ /* 0x0009e80000100a00 */
[----:B-1----:R-:W2:Y:S04]  /*304f0*/  LDL.LU.64 R24, [R1+0x210] ;  /* 0x0002100001187983 */ /* 0x002ea80000300a00 */
[----:B------:R4:W-:Y:S01]  /*30500*/  LDGSTS.E [R3+-0x7df00], desc[UR4][R48.64], P0 ;  /* 0x8210000030037fae */ /* 0x0009e20008121844 */
[----:B---3--:R-:W-:-:S03]  /*30510*/  IMAD.WIDE R56, R2, 0x4, R16 ;  /* 0x0000000402387825 */ /* 0x008fc600078e0210 */
[----:B------:R-:W3:Y:S01]  /*30520*/  LDL.LU.64 R16, [R1+0x1f8] ;  /* 0x0001f80001107983 */ /* 0x000ee20000300a00 */
[----:B------:R-:W-:-:S03]  /*30530*/  IMAD.WIDE R40, R2, 0x4, R40 ;  /* 0x0000000402287825 */ /* 0x000fc600078e0228 */
[----:B------:R-:W-:Y:S04]  /*30540*/  STL.64 [R1+0x1560], R56 ;  /* 0x0015603801007387 */ /* 0x000fe80000100a00 */
[----:B------:R1:W-:Y:S04]  /*30550*/  STL.64 [R1+0x1580], R40 ;  /* 0x0015802801007387 */ /* 0x0003e80000100a00 */
[----:B------:R-:W-:Y:S04]  /*30560*/  LDGSTS.E [R5+-0x7db00], desc[UR4][R56.64], P0 ;  /* 0x8250000038057fae */ /* 0x000fe80008121844 */
[----:B------:R1:W-:Y:S01]  /*30570*/  LDGSTS.E [R0+-0x7d700], desc[UR4][R40.64], P0 ;  /* 0x8290000028007fae */ /* 0x0003e20008121844 */
[----:B----4-:R-:W-:-:S03]  /*30580*/  IMAD.WIDE R48, R2, 0x4, R224 ;  /* 0x0000000402307825 */ /* 0x010fc600078e02e0 */
[----:B------:R-:W4:Y:S04]  /*30590*/  LDL.LU.64 R224, [R1+0x1e0] ;  /* 0x0001e00001e07983 */ /* 0x000f280000300a00 */
[----:B------:R1:W-:Y:S04]  /*305a0*/  STL.64 [R1+0x15a0], R48 ;  /* 0x0015a03001007387 */ /* 0x0003e80000100a00 */
[----:B------:R1:W-:Y:S02]  /*305b0*/  LDGSTS.E [R3+-0x7d300], desc[UR4][R48.64], P0 ;  /* 0x82d0000030037fae */ /* 0x0003e40008121844 */
[----:B-1----:R-:W-:-:S02]  /*305c0*/  IMAD.WIDE R40, R2, 0x4, R232 ;  /* 0x0000000402287825 */ /* 0x002fc400078e02e8 */
[----:B------:R-:W4:Y:S04]  /*305d0*/  LDL.LU.64 R232, [R1+0x1c8] ;  /* 0x0001c80001e87983 */ /* 0x000f280000300a00 */
[----:B------:R1:W-:Y:S04]  /*305e0*/  STL.64 [R1+0x15c0], R40 ;  /* 0x0015c02801007387 */ /* 0x0003e80000100a00 */
[----:B------:R1:W-:Y:S01]  /*305f0*/  LDGSTS.E [R0+-0x7cf00], desc[UR4][R40.64], P0 ;  /* 0x8310000028007fae */ /* 0x0003e20008121844 */
[----:B------:R-:W-:-:S03]  /*30600*/  IMAD.WIDE R56, R2, 0x4, R240 ;  /* 0x0000000402387825 */ /* 0x000fc600078e02f0 */
[----:B------:R-:W4:Y:S01]  /*30610*/  LDL.LU.64 R240, [R1+0x1a8] ;  /* 0x0001a80001f07983 */ /* 0x000f220000300a00 */
[----:B------:R-:W-:-:S03]  /*30620*/  IMAD.WIDE R48, R2, 0x4, R246 ;  /* 0x0000000402307825 */ /* 0x000fc600078e02f6 */
[----:B------:R-:W4:Y:S04]  /*30630*/  LDL.LU.64 R246, [R1+0x188] ;  /* 0x0001880001f67983 */ /* 0x000f280000300a00 */
[----:B------:R2:W-:Y:S04]  /*30640*/  STL.64 [R1+0x15e0], R56 ;  /* 0x0015e03801007387 */ /* 0x0005e80000100a00 */
[----:B------:R2:W-:Y:S04]  /*30650*/  STL.64 [R1+0x1600], R48 ;  /* 0x0016003001007387 */ /* 0x0005e80000100a00 */
[----:B------:R-:W-:Y:S01]  /*30660*/  LDGSTS.E [R5+-0x7cb00], desc[UR4][R56.64], P0 ;  /* 0x8350000038057fae */ /* 0x000fe20008121844 */
[----:B-1----:R-:W-:-:S03]  /*30670*/  IMAD.WIDE R40, R2, 0x4, R244 ;  /* 0x0000000402287825 */ /* 0x002fc600078e02f4 */
[----:B------:R-:W-:Y:S04]  /*30680*/  LDGSTS.E [R3+-0x7c700], desc[UR4][R48.64], P0 ;  /* 0x8390000030037fae */ /* 0x000fe80008121844 */
[----:B------:R1:W-:Y:S04]  /*30690*/  STL.64 [R1+0x1620], R40 ;  /* 0x0016202801007387 */ /* 0x0003e80000100a00 */
[----:B------:R-:W4:Y:S04]  /*306a0*/  LDL.LU.64 R244, [R1+0x168] ;  /* 0x0001680001f47983 */ /* 0x000f280000300a00 */
[----:B------:R-:W-:Y:S01]  /*306b0*/  LDGSTS.E [R0+-0x7c300], desc[UR4][R40.64], P0 ;  /* 0x83d0000028007fae */ /* 0x000fe20008121844 */
[----:B--2---:R-:W-:-:S05]  /*306c0*/  IMAD.WIDE R32, R2, 0x4, R32 ;  /* 0x0000000402207825 */ /* 0x004fca00078e0220 */
[----:B------:R2:W-:Y:S01]  /*306d0*/  STL.64 [R1+0x1640], R32 ;  /* 0x0016402001007387 */ /* 0x0005e20000100a00 */
[----:B------:R-:W-:-:S03]  /*306e0*/  IMAD.WIDE R24, R2, 0x4, R24 ;  /* 0x0000000402187825 */ /* 0x000fc600078e0218 */
[----:B------:R-:W2:Y:S04]  /*306f0*/  LDL.LU.64 R56, [R1+0x148] ;  /* 0x0001480001387983 */ /* 0x000ea80000300a00 */
[----:B------:R-:W2:Y:S01]  /*30700*/  LDL.LU.64 R48, [R1+0x128] ;  /* 0x0001280001307983 */ /* 0x000ea20000300a00 */
[----:B---3--:R-:W-:-:S03]  /*30710*/  IMAD.WIDE R16, R2, 0x4, R16 ;  /* 0x0000000402107825 */ /* 0x008fc600078e0210 */
[----:B------:R3:W-:Y:S04]  /*30720*/  STL.64 [R1+0x1660], R24 ;  /* 0x0016601801007387 */ /* 0x0007e80000100a00 */
[----:B-1----:R-:W3:Y:S04]  /*30730*/  LDL.LU.64 R40, [R1+0x108] ;  /* 0x0001080001287983 */ /* 0x002ee80000300a00 */
[----:B------:R1:W-:Y:S04]  /*30740*/  STL.64 [R1+0x1680], R16 ;  /* 0x0016801001007387 */ /* 0x0003e80000100a00 */
[----:B------:R-:W-:Y:S04]  /*30750*/  LDGSTS.E [R3+-0x7bf00], desc[UR4][R32.64], P0 ;  /* 0x8410000020037fae */ /* 0x000fe80008121844 */
[----:B------:R-:W-:Y:S01]  /*30760*/  LDGSTS.E [R5+-0x7bb00], desc[UR4][R24.64], P0 ;  /* 0x8450000018057fae */ /* 0x000fe20008121844 */
[----:B----4-:R-:W-:-:S03]  /*30770*/  IMAD.WIDE R72, R2, 0x4, R224 ;  /* 0x0000000402487825 */ /* 0x010fc600078e02e0 */
[----:B------:R-:W-:Y:S04]  /*30780*/  LDGSTS.E [R0+-0x7b700], desc[UR4][R16.64], P0 ;  /* 0x8490000010007fae */ /* 0x000fe80008121844 */
[----:B--2---:R-:W2:Y:S04]  /*30790*/  LDL.LU.64 R32, [R1+0xe8] ;  /* 0x0000e80001207983 */ /* 0x004ea80000300a00 */
[----:B------:R4:W-:Y:S01]  /*307a0*/  STL.64 [R1+0x16a0], R72 ;  /* 0x0016a04801007387 */ /* 0x0009e20000100a00 */
[----:B------:R-:W-:-:S03]  /*307b0*/  IMAD.WIDE R64, R2, 0x4, R232 ;  /* 0x0000000402407825 */ /* 0x000fc600078e02e8 */
[----:B---3--:R-:W3:Y:S04]  /*307c0*/  LDL.LU.64 R24, [R1+0xc8] ;  /* 0x0000c80001187983 */ /* 0x008ee80000300a00 */
[----:B-1----:R-:W3:Y:S04]  /*307d0*/  LDL.LU.64 R16, [R1+0xa8] ;  /* 0x0000a80001107983 */ /* 0x002ee80000300a00 */
[----:B------:R1:W-:Y:S01]  /*307e0*/  STL.64 [R1+0x16c0], R64 ;  /* 0x0016c04001007387 */ /* 0x0003e20000100a00 */
[----:B------:R-:W-:-:S03]  /*307f0*/  IMAD.WIDE R80, R2, 0x4, R240 ;  /* 0x0000000402507825 */ /* 0x000fc600078e02f0 */
[----:B------:R4:W-:Y:S04]  /*30800*/  LDGSTS.E [R3+-0x7b300], desc[UR4][R72.64], P0 ;  /* 0x84d0000048037fae */ /* 0x0009e80008121844 */
[----:B------:R-:W3:Y:S04]  /*30810*/  LDL.LU.64 R224, [R1+0x88] ;  /* 0x0000880001e07983 */ /* 0x000ee80000300a00 */
[----:B------:R-:W3:Y:S01]  /*30820*/  LDL.LU.64 R232, [R1+0x68] ;  /* 0x0000680001e87983 */ /* 0x000ee20000300a00 */
[----:B----4-:R-:W-:-:S03]  /*30830*/  IMAD.WIDE R72, R2, 0x4, R246 ;  /* 0x0000000402487825 */ /* 0x010fc600078e02f6 */
[----:B------:R-:W-:Y:S04]  /*30840*/  STL.64 [R1+0x16e0], R80 ;  /* 0x0016e05001007387 */ /* 0x000fe80000100a00 */
[----:B------:R1:W-:Y:S04]  /*30850*/  LDGSTS.E [R0+-0x7af00], desc[UR4][R64.64], P0 ;  /* 0x8510000040007fae */ /* 0x0003e80008121844 */
[----:B------:R-:W-:Y:S04]  /*30860*/  STL.64 [R1+0x1700], R72 ;  /* 0x0017004801007387 */ /* 0x000fe80000100a00 */
[----:B------:R-:W4:Y:S01]  /*30870*/  LDL.LU.64 R240, [R1+0x48] ;  /* 0x0000480001f07983 */ /* 0x000f220000300a00 */
[----:B-1----:R-:W-:-:S03]  /*30880*/  IMAD.WIDE R64, R2, 0x4, R244 ;  /* 0x0000000402407825 */ /* 0x002fc600078e02f4 */
[----:B------:R-:W4:Y:S04]  /*30890*/  LDL.LU.64 R246, [R1+0x28] ;  /* 0x0000280001f67983 */ /* 0x000f280000300a00 */
[----:B------:R-:W-:Y:S04]  /*308a0*/  STL.64 [R1+0x1720], R64 ;  /* 0x0017204001007387 */ /* 0x000fe80000100a00 */
[----:B------:R-:W4:Y:S04]  /*308b0*/  LDL.LU.64 R244, [R1+0x8] ;  /* 0x0000080001f47983 */ /* 0x000f280000300a00 */
[----:B------:R-:W-:Y:S04]  /*308c0*/  LDGSTS.E [R5+-0x7ab00], desc[UR4][R80.64], P0 ;  /* 0x8550000050057fae */ /* 0x000fe80008121844 */
[----:B------:R-:W-:Y:S04]  /*308d0*/  LDGSTS.E [R3+-0x7a700], desc[UR4][R72.64], P0 ;  /* 0x8590000048037fae */ /* 0x000fe80008121844 */
[----:B------:R-:W-:Y:S01]  /*308e0*/  LDGSTS.E [R0+-0x7a300], desc[UR4][R64.64], P0 ;  /* 0x85d0000040007fae */ /* 0x000fe20008121844 */
[----:B------:R-:W-:-:S04]  /*308f0*/  IMAD.WIDE R56, R2, 0x4, R56 ;  /* 0x0000000402387825 */ /* 0x000fc800078e0238 */
[C---:B------:R-:W-:Y:S01]  /*30900*/  IMAD.WIDE R48, R2.reuse, 0x4, R48 ;  /* 0x0000000402307825 */ /* 0x040fe200078e0230 */
[----:B------:R-:W-:Y:S04]  /*30910*/  STL.64 [R1+0x1740], R56 ;  /* 0x0017403801007387 */ /* 0x000fe80000100a00 */
[----:B------:R-:W-:Y:S01]  /*30920*/  LDGSTS.E [R3+-0x79f00], desc[UR4][R56.64], P0 ;  /* 0x8610000038037fae */ /* 0x000fe20008121844 */
[----:B------:R-:W-:-:S03]  /*30930*/  IMAD.WIDE R40, R2, 0x4, R40 ;  /* 0x0000000402287825 */ /* 0x000fc600078e0228 */
[----:B------:R-:W-:Y:S04]  /*30940*/  STL.64 [R1+0x1760], R48 ;  /* 0x0017603001007387 */ /* 0x000fe80000100a00 */
[----:B------:R-:W-:Y:S04]  /*30950*/  LDGSTS.E [R5+-0x79b00], desc[UR4][R48.64], P0 ;  /* 0x8650000030057fae */ /* 0x000fe80008121844 */
[----:B------:R-:W-:Y:S04]  /*30960*/  STL.64 [R1+0x1780], R40 ;  /* 0x0017802801007387 */ /* 0x000fe80000100a00 */
[----:B------:R-:W-:Y:S01]  /*30970*/  LDGSTS.E [R0+-0x79700], desc[UR4][R40.64], P0 ;  /* 0x8690000028007fae */ /* 0x000fe20008121844 */
[----:B--2---:R-:W-:-:S05]  /*30980*/  IMAD.WIDE R32, R2, 0x4, R32 ;  /* 0x0000000402207825 */ /* 0x004fca00078e0220 */
[----:B------:R1:W-:Y:S01]  /*30990*/  STL.64 [R1+0x17a0], R32 ;  /* 0x0017a02001007387 */ /* 0x0003e20000100a00 */
[----:B---3--:R-:W-:-:S03]  /*309a0*/  IMAD.WIDE R24, R2, 0x4, R24 ;  /* 0x0000000402187825 */ /* 0x008fc600078e0218 */
[----:B------:R1:W-:Y:S04]  /*309b0*/  LDGSTS.E [R3+-0x79300], desc[UR4][R32.64], P0 ;  /* 0x86d0000020037fae */ /* 0x0003e80008121844 */
[----:B------:R2:W-:Y:S04]  /*309c0*/  STL.64 [R1+0x17c0], R24 ;  /* 0x0017c01801007387 */ /* 0x0005e80000100a00 */
[----:B------:R2:W-:Y:S01]  /*309d0*/  LDGSTS.E [R0+-0x78f00], desc[UR4][R24.64], P0 ;  /* 0x8710000018007fae */ /* 0x0005e20008121844 */
[----:B-1----:R-:W-:-:S04]  /*309e0*/  IMAD.WIDE R32, R2, 0x4, R16 ;  /* 0x0000000402207825 */ /* 0x002fc800078e0210 */
[C---:B------:R-:W-:Y:S01]  /*309f0*/  IMAD.WIDE R16, R2.reuse, 0x4, R224 ;  /* 0x0000000402107825 */ /* 0x040fe200078e02e0 */
[----:B------:R-:W-:Y:S03]  /*30a00*/  STL.64 [R1+0x17e0], R32 ;  /* 0x0017e02001007387 */ /* 0x000fe60000100a00 */
[C---:B--2---:R-:W-:Y:S01]  /*30a10*/  IMAD.WIDE R24, R2.reuse, 0x4, R232 ;  /* 0x0000000402187825 */ /* 0x044fe200078e02e8 */
[----:B------:R-:W-:Y:S04]  /*30a20*/  LDGSTS.E [R5+-0x78b00], desc[UR4][R32.64], P0 ;  /* 0x8750000020057fae */ /* 0x000fe80008121844 */
[----:B------:R4:W-:Y:S04]  /*30a30*/  STL.64 [R1+0x1800], R16 ;  /* 0x0018001001007387 */ /* 0x0009e80000100a00 */
[----:B------:R4:W-:Y:S04]  /*30a40*/  LDGSTS.E [R3+-0x78700], desc[UR4][R16.64], P0 ;  /* 0x8790000010037fae */ /* 0x0009e80008121844 */
[----:B------:R1:W-:Y:S04]  /*30a50*/  STL.64 [R1+0x1820], R24 ;  /* 0x0018201801007387 */ /* 0x0003e80000100a00 */
[----:B------:R1:W-:Y:S01]  /*30a60*/  LDGSTS.E [R0+-0x78300], desc[UR4][R24.64], P0 ;  /* 0x87d0000018007fae */ /* 0x0003e20008121844 */
[----:B----4-:R-:W-:-:S04]  /*30a70*/  IMAD.WIDE R16, R2, 0x4, R240 ;  /* 0x0000000402107825 */ /* 0x010fc800078e02f0 */
[C---:B------:R-:W-:Y:S01]  /*30a80*/  IMAD.WIDE R32, R2.reuse, 0x4, R246 ;  /* 0x0000000402207825 */ /* 0x040fe200078e02f6 */
[----:B------:R2:W-:Y:S03]  /*30a90*/  STL.64 [R1+0x1840], R16 ;  /* 0x0018401001007387 */ /* 0x0005e60000100a00 */
[C---:B-1----:R-:W-:Y:S01]  /*30aa0*/  IMAD.WIDE R24, R2.reuse, 0x4, R244 ;  /* 0x0000000402187825 */ /* 0x042fe200078e02f4 */
[----:B------:R2:W-:Y:S04]  /*30ab0*/  LDGSTS.E [R5+-0x6ff00], desc[UR4][R16.64], P0 ;  /* 0x9010000010057fae */ /* 0x0005e80008121844 */
[----:B------:R1:W-:Y:S04]  /*30ac0*/  STL.64 [R1+0x1a18], R32 ;  /* 0x001a182001007387 */ /* 0x0003e80000100a00 */
[----:B------:R1:W-:Y:S01]  /*30ad0*/  LDGSTS.E [R0+-0x6fb00], desc[UR4][R32.64], P0 ;  /* 0x9050000020007fae */ /* 0x0003e20008121844 */
[----:B--2---:R-:W-:-:S03]  /*30ae0*/  IMAD.WIDE R16, R2, 0x4, R238 ;  /* 0x0000000402107825 */ /* 0x004fc600078e02ee */
[----:B------:R2:W-:Y:S04]  /*30af0*/  STL.64 [R1+0x1a20], R24 ;  /* 0x001a201801007387 */ /* 0x0005e80000100a00 */
[----:B------:R2:W-:Y:S01]  /*30b00*/  LDGSTS.E [R3+-0x6f700], desc[UR4][R24.64], P0 ;  /* 0x9090000018037fae */ /* 0x0005e20008121844 */
[----:B-1----:R-:W-:-:S03]  /*30b10*/  IMAD.WIDE R32, R2, 0x4, R230 ;  /* 0x0000000402207825 */ /* 0x002fc600078e02e6 */
[----:B------:R1:W-:Y:S04]  /*30b20*/  STL.64 [R1+0x1a28], R16 ;  /* 0x001a281001007387 */ /* 0x0003e80000100a00 */
[----:B------:R1:W-:Y:S01]  /*30b30*/  LDGSTS.E [R5+-0x6f300], desc[UR4][R16.64], P0 ;  /* 0x90d0000010057fae */ /* 0x0003e20008121844 */
[----:B--2---:R-:W-:-:S03]  /*30b40*/  IMAD.WIDE R24, R2, 0x4, R10 ;  /* 0x0000000402187825 */ /* 0x004fc600078e020a */
[----:B------:R-:W-:Y:S01]  /*30b50*/  STL.64 [R1+0x1a30], R32 ;  /* 0x001a302001007387 */ /* 0x000fe20000100a00 */
[----:B------:R-:W-:-:S03]  /*30b60*/  IMAD.WIDE R10, R2, 0x4, R26 ;  /* 0x00000004020a7825 */ /* 0x000fc600078e021a */
[----:B------:R-:W-:Y:S01]  /*30b70*/  LDGSTS.E [R0+-0x6ef00], desc[UR4][R32.64], P0 ;  /* 0x9110000020007fae */ /* 0x000fe20008121844 */
[----:B-1----:R-:W-:-:S03]  /*30b80*/  IMAD.WIDE R16, R2, 0x4, R18 ;  /* 0x0000000402107825 */ /* 0x002fc600078e0212 */
[----:B------:R-:W-:Y:S04]  /*30b90*/  STL.64 [R1+0x1a38], R24 ;  /* 0x001a381801007387 */ /* 0x000fe80000100a00 */
[----:B------:R-:W-:Y:S01]  /*30ba0*/  LDGSTS.E [R3+-0x6eb00], desc[UR4][R24.64], P0 ;  /* 0x9150000018037fae */ /* 0x000fe20008121844 */
[----:B------:R-:W-:-:S03]  /*30bb0*/  IMAD.WIDE R18, R2, 0x4, R42 ;  /* 0x0000000402127825 */ /* 0x000fc600078e022a */
[----:B------:R1:W-:Y:S04]  /*30bc0*/  STL.64 [R1+0x1a40], R16 ;  /* 0x001a401001007387 */ /* 0x0003e80000100a00 */
[----:B------:R1:W-:Y:S04]  /*30bd0*/  LDGSTS.E [R5+-0x6e700], desc[UR4][R16.64], P0 ;  /* 0x9190000010057fae */ /* 0x0003e80008121844 */
        /* <DEDUP_REMOVED lines=42> */
[----:B------:R2:W-:Y:S01]  /*30e80*/  STL.64 [R1+0x1ab8], R18 ;  /* 0x001ab81201007387 */ /* 0x0005e20000100a00 */
[----:B------:R-:W-:-:S03]  /*30e90*/  IMAD.WIDE R26, R2, 0x4, R170 ;  /* 0x00000004021a7825 */ /* 0x000fc600078e02aa */
[----:B------:R2:W-:Y:S01]  /*30ea0*/  LDGSTS.E [R3+-0x6ab00], desc[UR4][R18.64], P0 ;  /* 0x9550000012037fae */ /* 0x0005e20008121844 */
[----:B-1----:R-:W-:-:S03]  /*30eb0*/  IMAD.WIDE R10, R2, 0x4, R154 ;  /* 0x00000004020a7825 */ /* 0x002fc600078e029a */
[----:B------:R1:W-:Y:S04]  /*30ec0*/  STL.64 [R1+0x1ac0], R16 ;  /* 0x001ac01001007387 */ /* 0x0003e80000100a00 */
[----:B------:R-:W-:Y:S01]  /*30ed0*/  LDGSTS.E [R5+-0x6a700], desc[UR4][R16.64], P0 ;  /* 0x9590000010057fae */ /* 0x000fe20008121844 */
[----:B--2---:R-:W-:-:S03]  /*30ee0*/  IMAD.WIDE R18, R2, 0x4, R162 ;  /* 0x0000000402127825 */ /* 0x004fc600078e02a2 */
[----:B------:R-:W2:Y:S04]  /*30ef0*/  LDL.LU.64 R24, [R1+0xd28] ;  /* 0x000d280001187983 */ /* 0x000ea80000300a00 */
[----:B------:R3:W-:Y:S04]  /*30f00*/  STL.64 [R1+0x1ac8], R10 ;  /* 0x001ac80a01007387 */ /* 0x0007e80000100a00 */
[----:B------:R3:W-:Y:S04]  /*30f10*/  LDGSTS.E [R0+-0x6a300], desc[UR4][R10.64], P0 ;  /* 0x95d000000a007fae */ /* 0x0007e80008121844 */
[----:B-1----:R-:W4:Y:S04]  /*30f20*/  LDL.LU.64 R16, [R1+0xd30] ;  /* 0x000d300001107983 */ /* 0x002f280000300a00 */
[----:B------:R-:W4:Y:S01]  /*30f30*/  LDL.LU.64 R224, [R1+0xd38] ;  /* 0x000d380001e07983 */ /* 0x000f220000300a00 */
[----:B---3--:R-:W-:-:S03]  /*30f40*/  IMAD.WIDE R10, R2, 0x4, R178 ;  /* 0x00000004020a7825 */ /* 0x008fc600078e02b2 */
[----:B------:R1:W-:Y:S04]  /*30f50*/  STL.64 [R1+0x1ad0], R18 ;  /* 0x001ad01201007387 */ /* 0x0003e80000100a00 */
[----:B------:R1:W-:Y:S04]  /*30f60*/  LDGSTS.E [R3+-0x69f00], desc[UR4][R18.64], P0 ;  /* 0x9610000012037fae */ /* 0x0003e80008121844 */
[----:B------:R-:W3:Y:S04]  /*30f70*/  LDL.LU.64 R232, [R1+0xd40] ;  /* 0x000d400001e87983 */ /* 0x000ee80000300a00 */
[----:B------:R-:W-:Y:S01]  /*30f80*/  STL.64 [R1+0x1ad8], R26 ;  /* 0x001ad81a01007387 */ /* 0x000fe20000100a00 */
[----:B-1----:R-:W-:-:S03]  /*30f90*/  IMAD.WIDE R18, R2, 0x4, R186 ;  /* 0x0000000402127825 */ /* 0x002fc600078e02ba */
[----:B------:R-:W-:Y:S04]  /*30fa0*/  LDGSTS.E [R0+-0x69b00], desc[UR4][R26.64], P0 ;  /* 0x965000001a007fae */ /* 0x000fe80008121844 */
[----:B------:R1:W-:Y:S04]  /*30fb0*/  STL.64 [R1+0x1ae0], R10 ;  /* 0x001ae00a01007387 */ /* 0x0003e80000100a00 */
[----:B------:R1:W-:Y:S04]  /*30fc0*/  LDGSTS.E [R5+-0x69700], desc[UR4][R10.64], P0 ;  /* 0x969000000a057fae */ /* 0x0003e80008121844 */
[----:B------:R-:W3:Y:S04]  /*30fd0*/  LDL.LU.64 R240, [R1+0xd48] ;  /* 0x000d480001f07983 */ /* 0x000ee80000300a00 */
[----:B------:R1:W-:Y:S02]  /*30fe0*/  STL.64 [R1+0x1ae8], R18 ;  /* 0x001ae81201007387 */ /* 0x0003e40000100a00 */
[----:B-1----:R-:W-:-:S02]  /*30ff0*/  IMAD.WIDE R10, R2, 0x4, R194 ;  /* 0x00000004020a7825 */ /* 0x002fc400078e02c2 */
[----:B------:R-:W3:Y:S04]  /*31000*/  LDL.LU.64 R246, [R1+0xd50] ;  /* 0x000d500001f67983 */ /* 0x000ee80000300a00 */
[----:B------:R-:W3:Y:S04]  /*31010*/  LDL.LU.64 R40, [R1+0xd60] ;  /* 0x000d600001287983 */ /* 0x000ee80000300a00 */
[----:B------:R1:W-:Y:S04]  /*31020*/  STL.64 [R1+0x1af0], R10 ;  /* 0x001af00a01007387 */ /* 0x0003e80000100a00 */
[----:B------:R-:W3:Y:S01]  /*31030*/  LDL.LU.64 R244, [R1+0xd70] ;  /* 0x000d700001f47983 */ /* 0x000ee20000300a00 */
[----:B------:R-:W-:-:S03]  /*31040*/  IMAD.WIDE R26, R2, 0x4, R202 ;  /* 0x00000004021a7825 */ /* 0x000fc600078e02ca */
[----:B------:R1:W-:Y:S04]  /*31050*/  LDGSTS.E [R3+-0x69300], desc[UR4][R18.64], P0 ;  /* 0x96d0000012037fae */ /* 0x0003e80008121844 */
[----:B------:R1:W-:Y:S04]  /*31060*/  LDGSTS.E [R0+-0x68f00], desc[UR4][R10.64], P0 ;  /* 0x971000000a007fae */ /* 0x0003e80008121844 */
[----:B------:R-:W-:Y:S01]  /*31070*/  STL.64 [R1+0x1af8], R26 ;  /* 0x001af81a01007387 */ /* 0x000fe20000100a00 */
[----:B-1----:R-:W-:Y:S01]  /*31080*/  IMAD.WIDE R18, R2, 0x4, R210 ;  /* 0x0000000402127825 */ /* 0x002fe200078e02d2 */
[----:B------:R-:W-:-:S02]  /*31090*/  IADD3 R249, R249, 0x100000, RZ ;  /* 0x00100000f9f97810 */ /* 0x000fc40007ffe0ff */
[----:B------:R1:W-:Y:S01]  /*310a0*/  LDGSTS.E [R3+-0x68b00], desc[UR4][R26.64], P0 ;  /* 0x975000001a037fae */ /* 0x0003e20008121844 */
[----:B------:R-:W-:-:S03]  /*310b0*/  IMAD.WIDE R10, R2, 0x4, R218 ;  /* 0x00000004020a7825 */ /* 0x000fc600078e02da */
[----:B------:R-:W-:Y:S04]  /*310c0*/  STL.64 [R1+0x1b00], R18 ;  /* 0x001b001201007387 */ /* 0x000fe80000100a00 */
[----:B------:R1:W-:Y:S04]  /*310d0*/  STL.64 [R1+0x1b08], R10 ;  /* 0x001b080a01007387 */ /* 0x0003e80000100a00 */
[----:B------:R-:W3:Y:S01]  /*310e0*/  LDL.LU.64 R32, [R1+0xd68] ;  /* 0x000d680001207983 */ /* 0x000ee20000300a00 */
[----:B--2---:R-:W-:-:S03]  /*310f0*/  IMAD.WIDE R160, R2, 0x4, R24 ;  /* 0x0000000402a07825 */ /* 0x004fc600078e0218 */
[----:B------:R2:W-:Y:S04]  /*31100*/  LDGSTS.E [R5+-0x68700], desc[UR4][R18.64], P0 ;  /* 0x9790000012057fae */ /* 0x0005e80008121844 */
[----:B------:R-:W2:Y:S01]  /*31110*/  LDL.LU.64 R24, [R1+0xd58] ;  /* 0x000d580001187983 */ /* 0x000ea20000300a00 */
[----:B----4-:R-:W-:-:S03]  /*31120*/  IMAD.WIDE R162, R2, 0x4, R16 ;  /* 0x0000000402a27825 */ /* 0x010fc600078e0210 */
[----:B------:R4:W-:Y:S04]  /*31130*/  LDGSTS.E [R249+-0x68300], desc[UR4][R10.64], P0 ;  /* 0x97d000000af97fae */ /* 0x0009e80008121844 */
[----:B------:R-:W4:Y:S01]  /*31140*/  LDL.LU.64 R16, [R1+0xd20] ;  /* 0x000d200001107983 */ /* 0x000f220000300a00 */
[----:B------:R-:W-:-:S03]  /*31150*/  IMAD.WIDE R168, R2, 0x4, R224 ;  /* 0x0000000402a87825 */ /* 0x000fc600078e02e0 */
        /* <DEDUP_REMOVED lines=8> */
[----:B------:R-:W3:Y:S04]  /*311e0*/  LDL.LU.64 R244, [R1+0xc80] ;  /* 0x000c800001f47983 */ /* 0x000ee80000300a00 */
[----:B------:R-:W3:Y:S04]  /*311f0*/  LDL.LU.64 R64, [R1+0xc60] ;  /* 0x000c600001407983 */ /* 0x000ee80000300a00 */
[----:B------:R-:W3:Y:S01]  /*31200*/  LDL.LU.64 R56, [R1+0x208] ;  /* 0x0002080001387983 */ /* 0x000ee20000300a00 */
[----:B------:R-:W-:-:S03]  /*31210*/  IMAD.WIDE R192, R2, 0x4, R40 ;  /* 0x0000000402c07825 */ /* 0x000fc600078e0228 */
[----:B------:R-:W3:Y:S04]  /*31220*/  LDL.LU.64 R48, [R1+0x1f0] ;  /* 0x0001f00001307983 */ /* 0x000ee80000300a00 */
[----:B------:R-:W3:Y:S01]  /*31230*/  LDL.LU.64 R40, [R1+0x1d8] ;  /* 0x0001d80001287983 */ /* 0x000ee20000300a00 */
[----:B------:R-:W-:-:S04]  /*31240*/  IMAD.WIDE R202, R2, 0x4, R32 ;  /* 0x0000000402ca7825 */ /* 0x000fc800078e0220 */
[----:B--2---:R-:W-:-:S04]  /*31250*/  IMAD.WIDE R208, R2, 0x4, R24 ;  /* 0x0000000402d07825 */ /* 0x004fc800078e0218 */
[C---:B----4-:R-:W-:Y:S02]  /*31260*/  IMAD.WIDE R216, R2.reuse, 0x4, R16 ;  /* 0x0000000402d87825 */ /* 0x050fe400078e0210 */
[----:B------:R-:W2:Y:S04]  /*31270*/  LDL.LU.64 R16, [R1+0x1c0] ;  /* 0x0001c00001107983 */ /* 0x000ea80000300a00 */
[----:B------:R-:W4:Y:S04]  /*31280*/  LDL.LU.64 R32, [R1+0x1a0] ;  /* 0x0001a00001207983 */ /* 0x000f280000300a00 */
[----:B------:R-:W4:Y:S01]  /*31290*/  LDL.LU.64 R24, [R1+0x180] ;  /* 0x0001800001187983 */ /* 0x000f220000300a00 */
[----:B---3--:R-:W-:-:S04]  /*312a0*/  IMAD.WIDE R230, R2, 0x4, R232 ;  /* 0x0000000402e67825 */ /* 0x008fc800078e02e8 */
[----:B------:R-:W-:-:S04]  /*312b0*/  IMAD.WIDE R232, R2, 0x4, R240 ;  /* 0x0000000402e87825 */ /* 0x000fc800078e02f0 */
[----:B------:R-:W-:-:S04]  /*312c0*/  IMAD.WIDE R240, R2, 0x4, R246 ;  /* 0x0000000402f07825 */ /* 0x000fc800078e02f6 */
[----:B------:R-:W-:Y:S02]  /*312d0*/  IMAD.WIDE R246, R2, 0x4, R244 ;  /* 0x0000000402f67825 */ /* 0x000fe400078e02f4 */
[----:B------:R-:W3:Y:S02]  /*312e0*/  LDL.LU.64 R244, [R1+0x160] ;  /* 0x0001600001f47983 */ /* 0x000ee40000300a00 */
[C---:B------:R-:W-:Y:S02]  /*312f0*/  VIADD R0, R250.reuse, 0x100000 ;  /* 0x00100000fa007836 */ /* 0x040fe40000000000 */
[C---:B-1----:R-:W-:Y:S02]  /*31300*/  VIADD R3, R250.reuse, 0x100000 ;  /* 0x00100000fa037836 */ /* 0x042fe40000000000 */
[C---:B------:R-:W-:Y:S01]  /*31310*/  VIADD R5, R250.reuse, 0x100000 ;  /* 0x00100000fa057836 */ /* 0x040fe20000000000 */
[----:B------:R-:W-:Y:S01]  /*31320*/  LDGSTS.E [R0+-0x7fe00], desc[UR4][R160.64], P0 ;  /* 0x80200000a0007fae */ /* 0x000fe20008121844 */
[----:B------:R-:W-:-:S03]  /*31330*/  VIADD R6, R250, 0x100000 ;  /* 0x00100000fa067836 */ /* 0x000fc60000000000 */
[----:B------:R-:W-:Y:S04]  /*31340*/  LDGSTS.E [R3+-0x7fa00], desc[UR4][R162.64], P0 ;  /* 0x80600000a2037fae */ /* 0x000fe80008121844 */
[----:B------:R-:W-:Y:S01]  /*31350*/  LDGSTS.E [R5+-0x7f600], desc[UR4][R168.64], P0 ;  /* 0x80a00000a8057fae */ /* 0x000fe20008121844 */
[----:B------:R-:W-:-:S03]  /*31360*/  IMAD.WIDE R224, R2, 0x4, R224 ;  /* 0x0000000402e07825 */ /* 0x000fc600078e02e0 */
[----:B------:R-:W-:Y:S04]  /*31370*/  LDGSTS.E [R6+-0x7f200], desc[UR4][R176.64], P0 ;  /* 0x80e00000b0067fae */ /* 0x000fe80008121844 */
[----:B------:R-:W-:Y:S01]  /*31380*/  LDGSTS.E [R0+-0x7ee00], desc[UR4][R178.64], P0 ;  /* 0x81200000b2007fae */ /* 0x000fe20008121844 */
[----:B------:R-:W-:-:S03]  /*31390*/  IMAD.WIDE R10, R2, 0x4, R64 ;  /* 0x00000004020a7825 */ /* 0x000fc600078e0240 */
[----:B------:R-:W-:Y:S04]  /*313a0*/  LDGSTS.E [R3+-0x7ea00], desc[UR4][R184.64], P0 ;  /* 0x81600000b8037fae */ /* 0x000fe80008121844 */
[----:B------:R-:W-:Y:S04]  /*313b0*/  LDGSTS.E [R5+-0x7e600], desc[UR4][R192.64], P0 ;  /* 0x81a00000c0057fae */ /* 0x000fe80008121844 */
        /* <DEDUP_REMOVED lines=9> */
[----:B------:R1:W-:Y:S04]  /*31450*/  STL.64 [R1+0xe08], R10 ;  /* 0x000e080a01007387 */ /* 0x0003e80000100a00 */
[----:B------:R-:W-:Y:S04]  /*31460*/  LDGSTS.E [R5+-0x7c600], desc[UR4][R240.64], P0 ;  /* 0x83a00000f0057fae */ /* 0x000fe80008121844 */
[----:B------:R-:W3:Y:S04]  /*31470*/  LDL.LU.64 R88, [R1+0x140] ;  /* 0x0001400001587983 */ /* 0x000ee80000300a00 */
[----:B------:R-:W-:Y:S04]  /*31480*/  LDGSTS.E [R0+-0x7c200], desc[UR4][R246.64], P0 ;  /* 0x83e00000f6007fae */ /* 0x000fe80008121844 */
[----:B------:R-:W3:Y:S04]  /*31490*/  LDL.LU.64 R80, [R1+0x120] ;  /* 0x0001200001507983 */ /* 0x000ee80000300a00 */
[----:B------:R1:W-:Y:S04]  /*314a0*/  LDGSTS.E [R3+-0x7be00], desc[UR4][R10.64], P0 ;  /* 0x842000000a037fae */ /* 0x0003e80008121844 */
[----:B------:R4:W-:Y:S04]  /*314b0*/  STL.64 [R1+0xe18], R26 ;  /* 0x000e181a01007387 */ /* 0x0009e80000100a00 */
[----:B------:R-:W3:Y:S01]  /*314c0*/  LDL.LU.64 R72, [R1+0x100] ;  /* 0x0001000001487983 */ /* 0x000ee20000300a00 */
[----:B-1----:R-:W-:-:S03]  /*314d0*/  IMAD.WIDE R10, R2, 0x4, R40 ;  /* 0x00000004020a7825 */ /* 0x002fc600078e0228 */
[----:B------:R-:W-:Y:S04]  /*314e0*/  STL.64 [R1+0xe38], R18 ;  /* 0x000e381201007387 */ /* 0x000fe80000100a00 */
[----:B------:R-:W3:Y:S04]  /*314f0*/  LDL.LU.64 R64, [R1+0xe0] ;  /* 0x0000e00001407983 */ /* 0x000ee80000300a00 */
[----:B------:R1:W-:Y:S04]  /*31500*/  STL.64 [R1+0xf18], R10 ;  /* 0x000f180a01007387 */ /* 0x0003e80000100a00 */
[----:B------:R4:W-:Y:S04]  /*31510*/  LDGSTS.E [R0+-0x7ba00], desc[UR4][R26.64], P0 ;  /* 0x846000001a007fae */ /* 0x0009e80008121844 */
[----:B------:R-:W3:Y:S04]  /*31520*/  LDL.LU.64 R56, [R1+0xc0] ;  /* 0x0000c00001387983 */ /* 0x000ee80000300a00 */
[----:B------:R-:W-:Y:S04]  /*31530*/  LDGSTS.E [R5+-0x7b600], desc[UR4][R18.64], P0 ;  /* 0x84a0000012057fae */ /* 0x000fe80008121844 */
[----:B------:R-:W3:Y:S04]  /*31540*/  LDL.LU.64 R48, [R1+0xa0] ;  /* 0x0000a00001307983 */ /* 0x000ee80000300a00 */
[----:B------:R1:W-:Y:S01]  /*31550*/  LDGSTS.E [R3+-0x7b200], desc[UR4][R10.64], P0 ;  /* 0x84e000000a037fae */ /* 0x0003e20008121844 */
[----:B--2---:R-:W-:-:S04]  /*31560*/  IMAD.WIDE R16, R2, 0x4, R16 ;  /* 0x0000000402107825 */ /* 0x004fc800078e0210 */
[C---:B----4-:R-:W-:Y:S01]  /*31570*/  IMAD.WIDE R26, R2.reuse, 0x4, R32 ;  /* 0x00000004021a7825 */ /* 0x050fe200078e0220 */
[----:B------:R2:W-:Y:S03]  /*31580*/  STL.64 [R1+0x1000], R16 ;  /* 0x0010001001007387 */ /* 0x0005e60000100a00 */
[C---:B-1----:R-:W-:Y:S01]  /*31590*/  IMAD.WIDE R10, R2.reuse, 0x4, R24 ;  /* 0x00000004020a7825 */ /* 0x042fe200078e0218 */
[----:B------:R-:W4:Y:S04]  /*315a0*/  LDL.LU.64 R40, [R1+0x80] ;  /* 0x0000800001287983 */ /* 0x000f280000300a00 */
[----:B------:R-:W4:Y:S04]  /*315b0*/  LDL.LU.64 R32, [R1+0x60] ;  /* 0x0000600001207983 */ /* 0x000f280000300a00 */
[----:B------:R-:W-:Y:S04]  /*315c0*/  STL.64 [R1+0x16e8], R26 ;  /* 0x0016e81a01007387 */ /* 0x000fe80000100a00 */
[----:B------:R1:W-:Y:S04]  /*315d0*/  STL.64 [R1+0x1708], R10 ;  /* 0x0017080a01007387 */ /* 0x0003e80000100a00 */
[----:B------:R-:W4:Y:S04]  /*315e0*/  LDL.LU.64 R24, [R1+0x40] ;  /* 0x0000400001187983 */ /* 0x000f280000300a00 */
[----:B------:R-:W-:Y:S04]  /*315f0*/  LDGSTS.E [R0+-0x7ae00], desc[UR4][R16.64], P0 ;  /* 0x8520000010007fae */ /* 0x000fe80008121844 */
[----:B------:R-:W-:Y:S04]  /*31600*/  LDGSTS.E [R3+-0x7aa00], desc[UR4][R26.64], P0 ;  /* 0x856000001a037fae */ /* 0x000fe80008121844 */
[----:B------:R1:W-:Y:S04]  /*31610*/  LDGSTS.E [R5+-0x7a600], desc[UR4][R10.64], P0 ;  /* 0x85a000000a057fae */ /* 0x0003e80008121844 */
[----:B--2---:R-:W2:Y:S01]  /*31620*/  LDL.LU.64 R16, [R1+0x20] ;  /* 0x0000200001107983 */ /* 0x004ea20000300a00 */
[----:B---3--:R-:W-:-:S05]  /*31630*/  IMAD.WIDE R18, R2, 0x4, R244 ;  /* 0x0000000402127825 */ /* 0x008fca00078e02f4 */
[----:B------:R3:W-:Y:S04]  /*31640*/  STL.64 [R1+0x1728], R18 ;  /* 0x0017281201007387 */ /* 0x0007e80000100a00 */
[----:B------:R-:W2:Y:S04]  /*31650*/  LDL.LU.64 R244, [R1] ;  /* 0x0000000001f47983 */ /* 0x000ea80000300a00 */
[----:B------:R3:W-:Y:S01]  /*31660*/  LDGSTS.E [R0+-0x7a200], desc[UR4][R18.64], P0 ;  /* 0x85e0000012007fae */ /* 0x0007e20008121844 */
[----:B-1----:R-:W-:-:S05]  /*31670*/  IMAD.WIDE R10, R2, 0x4, R88 ;  /* 0x00000004020a7825 */ /* 0x002fca00078e0258 */
[----:B------:R1:W-:Y:S01]  /*31680*/  STL.64 [R1+0x1748], R10 ;  /* 0x0017480a01007387 */ /* 0x0003e20000100a00 */
[----:B------:R-:W-:-:S03]  /*31690*/  IMAD.WIDE R26, R2, 0x4, R80 ;  /* 0x00000004021a7825 */ /* 0x000fc600078e0250 */
[----:B------:R1:W-:Y:S04]  /*316a0*/  LDGSTS.E [R3+-0x79e00], desc[UR4][R10.64], P0 ;  /* 0x862000000a037fae */ /* 0x0003e80008121844 */
[----:B------:R-:W-:Y:S04]  /*316b0*/  STL.64 [R1+0x1768], R26 ;  /* 0x0017681a01007387 */ /* 0x000fe80000100a00 */
[----:B------:R-:W-:Y:S01]  /*316c0*/  LDGSTS.E [R0+-0x79a00], desc[UR4][R26.64], P0 ;  /* 0x866000001a007fae */ /* 0x000fe20008121844 */
[----:B---3--:R-:W-:-:S05]  /*316d0*/  IMAD.WIDE R18, R2, 0x4, R72 ;  /* 0x0000000402127825 */ /* 0x008fca00078e0248 */
[----:B------:R3:W-:Y:S01]  /*316e0*/  STL.64 [R1+0x1788], R18 ;  /* 0x0017881201007387 */ /* 0x0007e20000100a00 */
[----:B-1----:R-:W-:-:S03]  /*316f0*/  IMAD.WIDE R10, R2, 0x4, R64 ;  /* 0x00000004020a7825 */ /* 0x002fc600078e0240 */
[----:B------:R3:W-:Y:S04]  /*31700*/  LDGSTS.E [R5+-0x79600], desc[UR4][R18.64], P0 ;  /* 0x86a0000012057fae */ /* 0x0007e80008121844 */
[----:B------:R4:W-:Y:S04]  /*31710*/  STL.64 [R1+0x17a8], R10 ;  /* 0x0017a80a01007387 */ /* 0x0009e80000100a00 */
[----:B------:R4:W-:Y:S01]  /*31720*/  LDGSTS.E [R3+-0x79200], desc[UR4][R10.64], P0 ;  /* 0x86e000000a037fae */ /* 0x0009e20008121844 */
[----:B---3--:R-:W-:-:S04]  /*31730*/  IMAD.WIDE R18, R2, 0x4, R56 ;  /* 0x0000000402127825 */ /* 0x008fc800078e0238 */
[C---:B------:R-:W-:Y:S01]  /*31740*/  IMAD.WIDE R26, R2.reuse, 0x4, R48 ;  /* 0x00000004021a7825 */ /* 0x040fe200078e0230 */
[----:B------:R1:W-:Y:S04]  /*31750*/  STL.64 [R1+0x17c8], R18 ;  /* 0x0017c81201007387 */ /* 0x0003e80000100a00 */
[----:B------:R1:W-:Y:S04]  /*31760*/  LDGSTS.E [R0+-0x78e00], desc[UR4][R18.64], P0 ;  /* 0x8720000012007fae */ /* 0x0003e80008121844 */
[----:B------:R-:W-:Y:S04]  /*31770*/  STL.64 [R1+0x17e8], R26 ;  /* 0x0017e81a01007387 */ /* 0x000fe80000100a00 */
[----:B------:R-:W-:Y:S01]  /*31780*/  LDGSTS.E [R3+-0x78a00], desc[UR4][R26.64], P0 ;  /* 0x876000001a037fae */ /* 0x000fe20008121844 */
[----:B----4-:R-:W-:-:S04]  /*31790*/  IMAD.WIDE R10, R2, 0x4, R40 ;  /* 0x00000004020a7825 */ /* 0x010fc800078e0228 */
[C---:B-1----:R-:W-:Y:S01]  /*317a0*/  IMAD.WIDE R18, R2.reuse, 0x4, R32 ;  /* 0x0000000402127825 */ /* 0x042fe200078e0220 */
[----:B------:R1:W-:Y:S04]  /*317b0*/  STL.64 [R1+0x1808], R10 ;  /* 0x0018080a01007387 */ /* 0x0003e80000100a00 */
[----:B------:R1:W-:Y:S04]  /*317c0*/  LDGSTS.E [R5+-0x78600], desc[UR4][R10.64], P0 ;  /* 0x87a000000a057fae */ /* 0x0003e80008121844 */
[----:B------:R2:W-:Y:S04]  /*317d0*/  STL.64 [R1+0x1828], R18 ;  /* 0x0018281201007387 */ /* 0x0005e80000100a00 */
[----:B------:R2:W-:Y:S01]  /*317e0*/  LDGSTS.E [R0+-0x78200], desc[UR4][R18.64], P0 ;  /* 0x87e0000012007fae */ /* 0x0005e20008121844 */
[----:B-1----:R-:W-:-:S05]  /*317f0*/  IMAD.WIDE R10, R2, 0x4, R24 ;  /* 0x00000004020a7825 */ /* 0x002fca00078e0218 */
[----:B------:R1:W-:Y:S04]  /*31800*/  STL.64 [R1+0x1918], R10 ;  /* 0x0019180a01007387 */ /* 0x0003e80000100a00 */
[----:B------:R1:W-:Y:S01]  /*31810*/  LDGSTS.E [R3+-0x6fe00], desc[UR4][R10.64], P0 ;  /* 0x902000000a037fae */ /* 0x0003e20008121844 */
[----:B--2---:R-:W-:-:S05]  /*31820*/  IMAD.WIDE R18, R2, 0x4, R16 ;  /* 0x0000000402127825 */ /* 0x004fca00078e0210 */
[----:B------:R2:W-:Y:S04]  /*31830*/  STL.64 [R1+0x1920], R18 ;  /* 0x0019201201007387 */ /* 0x0005e80000100a00 */
[----:B------:R2:W-:Y:S01]  /*31840*/  LDGSTS.E [R0+-0x6fa00], desc[UR4][R18.64], P0 ;  /* 0x9060000012007fae */ /* 0x0005e20008121844 */
[----:B-1----:R-:W-:-:S04]  /*31850*/  IMAD.WIDE R10, R2, 0x4, R236 ;  /* 0x00000004020a7825 */ /* 0x002fc800078e02ec */
[----:B------:R-:W-:-:S04]  /*31860*/  IMAD.WIDE R16, R2, 0x4, R244 ;  /* 0x0000000402107825 */ /* 0x000fc800078e02f4 */
[C---:B--2---:R-:W-:Y:S01]  /*31870*/  IMAD.WIDE R18, R2.reuse, 0x4, R228 ;  /* 0x0000000402127825 */ /* 0x044fe200078e02e4 */
[----:B------:R1:W-:Y:S04]  /*31880*/  STL.64 [R1+0x1928], R16 ;  /* 0x0019281001007387 */ /* 0x0003e80000100a00 */
[----:B------:R1:W-:Y:S04]  /*31890*/  LDGSTS.E [R5+-0x6f600], desc[UR4][R16.64], P0 ;  /* 0x90a0000010057fae */ /* 0x0003e80008121844 */
[----:B------:R2:W-:Y:S04]  /*318a0*/  STL.64 [R1+0x1930], R10 ;  /* 0x0019300a01007387 */ /* 0x0005e80000100a00 */
[----:B------:R2:W-:Y:S01]  /*318b0*/  LDGSTS.E [R3+-0x6f200], desc[UR4][R10.64], P0 ;  /* 0x90e000000a037fae */ /* 0x0005e20008121844 */
[----:B-1----:R-:W-:-:S03]  /*318c0*/  IMAD.WIDE R16, R2, 0x4, R12 ;  /* 0x0000000402107825 */ /* 0x002fc600078e020c */
[----:B------:R-:W-:Y:S01]  /*318d0*/  STL.64 [R1+0x1938], R18 ;  /* 0x0019381201007387 */ /* 0x000fe20000100a00 */
[----:B------:R-:W-:-:S03]  /*318e0*/  IMAD.WIDE R12, R2, 0x4, R28 ;  /* 0x00000004020c7825 */ /* 0x000fc600078e021c */
[----:B------:R-:W-:Y:S01]  /*318f0*/  LDGSTS.E [R0+-0x6ee00], desc[UR4][R18.64], P0 ;  /* 0x9120000012007fae */ /* 0x000fe20008121844 */
[----:B--2---:R-:W-:-:S03]  /*31900*/  IMAD.WIDE R10, R2, 0x4, R20 ;  /* 0x00000004020a7825 */ /* 0x004fc600078e0214 */
[----:B------:R1:W-:Y:S04]  /*31910*/  STL.64 [R1+0x1940], R16 ;  /* 0x0019401001007387 */ /* 0x0003e80000100a00 */
[----:B------:R1:W-:Y:S04]  /*31920*/  LDGSTS.E [R3+-0x6ea00], desc[UR4][R16.64], P0 ;  /* 0x9160000010037fae */ /* 0x0003e80008121844 */
        /* <DEDUP_REMOVED lines=45> */
[----:B------:R-:W-:Y:S04]  /*31c00*/  STL.64 [R1+0x19c0], R16 ;  /* 0x0019c01001007387 */ /* 0x000fe80000100a00 */
[----:B------:R-:W-:Y:S01]  /*31c10*/  LDGSTS.E [R3+-0x6aa00], desc[UR4][R16.64], P0 ;  /* 0x9560000010037fae */ /* 0x000fe20008121844 */
[----:B-1----:R-:W-:-:S03]  /*31c20*/  IMAD.WIDE R12, R2, 0x4, R156 ;  /* 0x00000004020c7825 */ /* 0x002fc600078e029c */
[----:B------:R1:W-:Y:S04]  /*31c30*/  STL.64 [R1+0x19c8], R10 ;  /* 0x0019c80a01007387 */ /* 0x0003e80000100a00 */
[----:B------:R1:W-:Y:S01]  /*31c40*/  LDGSTS.E [R5+-0x6a600], desc[UR4][R10.64], P0 ;  /* 0x95a000000a057fae */ /* 0x0003e20008121844 */
[----:B------:R-:W-:-:S03]  /*31c50*/  IMAD.WIDE R18, R2, 0x4, R172 ;  /* 0x0000000402127825 */ /* 0x000fc600078e02ac */
[----:B------:R-:W2:Y:S04]  /*31c60*/  LDL.LU.64 R244, [R1+0xdc0] ;  /* 0x000dc00001f47983 */ /* 0x000ea80000300a00 */
[----:B------:R3:W-:Y:S01]  /*31c70*/  STL.64 [R1+0x19d0], R12 ;  /* 0x0019d00c01007387 */ /* 0x0007e20000100a00 */
[----:B-1----:R-:W-:-:S03]  /*31c80*/  IMAD.WIDE R10, R2, 0x4, R164 ;  /* 0x00000004020a7825 */ /* 0x002fc600078e02a4 */
[----:B------:R3:W-:Y:S04]  /*31c90*/  LDGSTS.E [R0+-0x6a200], desc[UR4][R12.64], P0 ;  /* 0x95e000000c007fae */ /* 0x0007e80008121844 */
[----:B------:R-:W4:Y:S04]  /*31ca0*/  LDL.LU.64 R48, [R1+0xdb8] ;  /* 0x000db80001307983 */ /* 0x000f280000300a00 */
[----:B------:R-:W4:Y:S01]  /*31cb0*/  LDL.LU.64 R16, [R1+0xdb0] ;  /* 0x000db00001107983 */ /* 0x000f220000300a00 */
[----:B---3--:R-:W-:-:S03]  /*31cc0*/  IMAD.WIDE R12, R2, 0x4, R180 ;  /* 0x00000004020c7825 */ /* 0x008fc600078e02b4 */
[----:B------:R1:W-:Y:S04]  /*31cd0*/  STL.64 [R1+0x19d8], R10 ;  /* 0x0019d80a01007387 */ /* 0x0003e80000100a00 */
[----:B------:R1:W-:Y:S04]  /*31ce0*/  LDGSTS.E [R3+-0x69e00], desc[UR4][R10.64], P0 ;  /* 0x962000000a037fae */ /* 0x0003e80008121844 */
[----:B------:R-:W3:Y:S04]  /*31cf0*/  LDL.LU.64 R40, [R1+0xda8] ;  /* 0x000da80001287983 */ /* 0x000ee80000300a00 */
[----:B------:R-:W-:Y:S01]  /*31d00*/  STL.64 [R1+0x19e0], R18 ;  /* 0x0019e01201007387 */ /* 0x000fe20000100a00 */
[----:B-1----:R-:W-:-:S03]  /*31d10*/  IMAD.WIDE R10, R2, 0x4, R188 ;  /* 0x00000004020a7825 */ /* 0x002fc600078e02bc */
[----:B------:R1:W-:Y:S04]  /*31d20*/  STL.64 [R1+0x19e8], R12 ;  /* 0x0019e80c01007387 */ /* 0x0003e80000100a00 */
[----:B------:R-:W3:Y:S04]  /*31d30*/  LDL.LU.64 R32, [R1+0xda0] ;  /* 0x000da00001207983 */ /* 0x000ee80000300a00 */
[----:B------:R1:W-:Y:S04]  /*31d40*/  STL.64 [R1+0x19f0], R10 ;  /* 0x0019f00a01007387 */ /* 0x0003e80000100a00 */
[----:B------:R-:W3:Y:S04]  /*31d50*/  LDL.LU.64 R24, [R1+0xd98] ;  /* 0x000d980001187983 */ /* 0x000ee80000300a00 */
[----:B------:R-:W-:Y:S04]  /*31d60*/  LDGSTS.E [R0+-0x69a00], desc[UR4][R18.64], P0 ;  /* 0x9660000012007fae */ /* 0x000fe80008121844 */
[----:B------:R1:W-:Y:S04]  /*31d70*/  LDGSTS.E [R5+-0x69600], desc[UR4][R12.64], P0 ;  /* 0x96a000000c057fae */ /* 0x0003e80008121844 */
[----:B------:R1:W-:Y:S04]  /*31d80*/  LDGSTS.E [R3+-0x69200], desc[UR4][R10.64], P0 ;  /* 0x96e000000a037fae */ /* 0x0003e80008121844 */
[----:B------:R-:W3:Y:S01]  /*31d90*/  LDL.LU.64 R80, [R1+0xd90] ;  /* 0x000d900001507983 */ /* 0x000ee20000300a00 */
[----:B-1----:R-:W-:-:S04]  /*31da0*/  IMAD.WIDE R12, R2, 0x4, R196 ;  /* 0x00000004020c7825 */ /* 0x002fc800078e02c4 */
[C---:B------:R-:W-:Y:S01]  /*31db0*/  IMAD.WIDE R18, R2.reuse, 0x4, R204 ;  /* 0x0000000402127825 */ /* 0x040fe200078e02cc */
[----:B------:R1:W-:Y:S03]  /*31dc0*/  STL.64 [R1+0x19f8], R12 ;  /* 0x0019f80c01007387 */ /* 0x0003e60000100a00 */
[----:B------:R-:W-:Y:S01]  /*31dd0*/  IMAD.WIDE R10, R2, 0x4, R212 ;  /* 0x00000004020a7825 */ /* 0x000fe200078e02d4 */
[----:B------:R1:W-:Y:S04]  /*31de0*/  LDGSTS.E [R0+-0x68e00], desc[UR4][R12.64], P0 ;  /* 0x972000000c007fae */ /* 0x0003e80008121844 */
[----:B------:R-:W3:Y:S01]  /*31df0*/  LDL.LU.64 R72, [R1+0xd88] ;  /* 0x000d880001487983 */ /* 0x000ee20000300a00 */
[----:B------:R-:W-:-:S03]  /*31e00*/  VIADD R250, R250, 0x100000 ;  /* 0x00100000fafa7836 */ /* 0x000fc60000000000 */
[----:B------:R-:W-:Y:S01]  /*31e10*/  STL.64 [R1+0x1a00], R18 ;  /* 0x001a001201007387 */ /* 0x000fe20000100a00 */
[----:B-1----:R-:W-:-:S03]  /*31e20*/  IMAD.WIDE R12, R2, 0x4, R220 ;  /* 0x00000004020c7825 */ /* 0x002fc600078e02dc */
[----:B------:R-:W-:Y:S04]  /*31e30*/  LDGSTS.E [R3+-0x68a00], desc[UR4][R18.64], P0 ;  /* 0x9760000012037fae */ /* 0x000fe80008121844 */
[----:B------:R2:W-:Y:S04]  /*31e40*/  STL.64 [R1+0x1a08], R10 ;  /* 0x001a080a01007387 */ /* 0x0005e80000100a00 */
[----:B------:R2:W-:Y:S04]  /*31e50*/  LDGSTS.E [R5+-0x68600], desc[UR4][R10.64], P0 ;  /* 0x97a000000a057fae */ /* 0x0005e80008121844 */
[----:B------:R4:W-:Y:S04]  /*31e60*/  STL.64 [R1+0x1a10], R12 ;  /* 0x001a100c01007387 */ /* 0x0009e80000100a00 */
[----:B------:R4:W-:Y:S01]  /*31e70*/  LDGSTS.E [R250+-0x68200], desc[UR4][R12.64], P0 ;  /* 0x97e000000cfa7fae */ /* 0x0009e20008121844 */
[----:B--2---:R-:W-:-:S03]  /*31e80*/  IMAD.WIDE R10, R2, 0x4, R244 ;  /* 0x00000004020a7825 */ /* 0x004fc600078e02f4 */
[----:B------:R-:W2:Y:S04]  /*31e90*/  LDL.LU.64 R244, [R1+0xd80] ;  /* 0x000d800001f47983 */ /* 0x000ea80000300a00 */
[----:B------:R-:W2:Y:S04]  /*31ea0*/  LDL.LU.64 R64, [R1+0xd78] ;  /* 0x000d780001407983 */ /* 0x000ea80000300a00 */
        /* <DEDUP_REMOVED lines=11> */
[----:B--2---:R-:W-:-:S03]  /*31f60*/  IMAD.WIDE R164, R2, 0x4, R244 ;  /* 0x0000000402a47825 */ /* 0x004fc600078e02f4 */
[----:B------:R-:W2:Y:S01]  /*31f70*/  LDL.LU.64 R244, [R1+0xc58] ;  /* 0x000c580001f47983 */ /* 0x000ea20000300a00 */
[----:B------:R-:W-:-:S03]  /*31f80*/  IMAD.WIDE R170, R2, 0x4, R64 ;  /* 0x0000000402aa7825 */ /* 0x000fc600078e0240 */
[----:B------:R-:W2:Y:S01]  /*31f90*/  LDL.LU.64 R64, [R1+0xc38] ;  /* 0x000c380001407983 */ /* 0x000ea20000300a00 */
[----:B------:R-:W-:-:S03]  /*31fa0*/  IMAD.WIDE R172, R2, 0x4, R56 ;  /* 0x0000000402ac7825 */ /* 0x000fc600078e0238 */
        /* <DEDUP_REMOVED lines=12> */
[C---:B--2---:R-:W-:Y:S02]  /*32070*/  IMAD.WIDE R204, R2.reuse, 0x4, R244 ;  /* 0x0000000402cc7825 */ /* 0x044fe400078e02f4 */
[----:B------:R-:W2:Y:S02]  /*32080*/  LDL.LU.64 R244, [R1+0x138] ;  /* 0x0001380001f47983 */ /* 0x000ea40000300a00 */
[C---:B------:R-:W-:Y:S02]  /*32090*/  IMAD.WIDE R210, R2.reuse, 0x4, R64 ;  /* 0x0000000402d27825 */ /* 0x040fe400078e0240 */
[----:B------:R-:W2:Y:S04]  /*320a0*/  LDL.LU.64 R80, [R1+0x118] ;  /* 0x0001180001507983 */ /* 0x000ea80000300a00 */
[----:B------:R-:W2:Y:S01]  /*320b0*/  LDL.LU.64 R72, [R1+0xf8] ;  /* 0x0000f80001487983 */ /* 0x000ea20000300a00 */
[----:B------:R-:W-:-:S03]  /*320c0*/  IMAD.WIDE R212, R2, 0x4, R56 ;  /* 0x0000000402d47825 */ /* 0x000fc600078e0238 */
[----:B------:R-:W2:Y:S01]  /*320d0*/  LDL.LU.64 R64, [R1+0xd8] ;  /* 0x0000d80001407983 */ /* 0x000ea20000300a00 */
[----:B----4-:R-:W-:-:S03]  /*320e0*/  IMAD.WIDE R218, R2, 0x4, R48 ;  /* 0x0000000402da7825 */ /* 0x010fc600078e0230 */
[----:B------:R-:W4:Y:S04]  /*320f0*/  LDL.LU.64 R56, [R1+0xb8] ;  /* 0x0000b80001387983 */ /* 0x000f280000300a00 */
[----:B------:R-:W4:Y:S01]  /*32100*/  LDL.LU.64 R48, [R1+0x98] ;  /* 0x0000980001307983 */ /* 0x000f220000300a00 */
[----:B---3--:R-:W-:-:S03]  /*32110*/  IMAD.WIDE R220, R2, 0x4, R40 ;  /* 0x0000000402dc7825 */ /* 0x008fc600078e0228 */
[----:B------:R-:W3:Y:S01]  /*32120*/  LDL.LU.64 R40, [R1+0x78] ;  /* 0x0000780001287983 */ /* 0x000ee20000300a00 */
[----:B------:R-:W-:-:S04]  /*32130*/  IMAD.WIDE R228, R2, 0x4, R32 ;  /* 0x0000000402e47825 */ /* 0x000fc800078e0220 */
[C---:B------:R-:W-:Y:S02]  /*32140*/  IMAD.WIDE R236, R2.reuse, 0x4, R24 ;  /* 0x0000000402ec7825 */ /* 0x040fe400078e0218 */
[----:B------:R-:W3:Y:S04]  /*32150*/  LDL.LU.64 R24, [R1+0x58] ;  /* 0x0000580001187983 */ /* 0x000ee80000300a00 */
[----:B------:R-:W3:Y:S01]  /*32160*/  LDL.LU.64 R32, [R1+0x38] ;  /* 0x0000380001207983 */ /* 0x000ee20000300a00 */
[C---:B------:R-:W-:Y:S01]  /*32170*/  VIADD R0, R251.reuse, 0x100000 ;  /* 0x00100000fb007836 */ /* 0x040fe20000000000 */
[----:B------:R-:W-:Y:S01]  /*32180*/  IADD3 R3, R251, 0x100000, RZ ;  /* 0x00100000fb037810 */ /* 0x000fe20007ffe0ff */
[----:B------:R-:W-:-:S03]  /*32190*/  IMAD.WIDE R16, R2, 0x4, R16 ;  /* 0x0000000402107825 */ /* 0x000fc600078e0210 */
[----:B------:R-:W-:Y:S01]  /*321a0*/  LDGSTS.E [R0+-0x7fd00], desc[UR4][R10.64], P0 ;  /* 0x803000000a007fae */ /* 0x000fe20008121844 */
[C---:B------:R-:W-:Y:S02]  /*321b0*/  VIADD R5, R251.reuse, 0x100000 ;  /* 0x00100000fb057836 */ /* 0x040fe40000000000 */
[----:B------:R-:W-:Y:S01]  /*321c0*/  VIADD R6, R251, 0x100000 ;  /* 0x00100000fb067836 */ /* 0x000fe20000000000 */
[----:B------:R-:W-:Y:S04]  /*321d0*/  LDGSTS.E [R3+-0x7f900], desc[UR4][R12.64], P0 ;  /* 0x807000000c037fae */ /* 0x000fe80008121844 */
        /* <DEDUP_REMOVED lines=12> */
[----:B------:R-:W-:Y:S01]  /*322a0*/  LDGSTS.E [R5+-0x7c500], desc[UR4][R194.64], P0 ;  /* 0x83b00000c2057fae */ /* 0x000fe20008121844 */
[----:B------:R-:W-:-:S03]  /*322b0*/  IMAD.WIDE R238, R2, 0x4, R88 ;  /* 0x0000000402ee7825 */ /* 0x000fc600078e0258 */
        /* <DEDUP_REMOVED lines=17> */
[----:B--2---:R-:W-:-:S04]  /*323d0*/  IMAD.WIDE R244, R2, 0x4, R244 ;  /* 0x0000000402f47825 */ /* 0x004fc800078e02f4 */
[C---:B------:R-:W-:Y:S01]  /*323e0*/  IMAD.WIDE R248, R2.reuse, 0x4, R80 ;  /* 0x0000000402f87825 */ /* 0x040fe200078e0250 */
[----:B------:R-:W-:Y:S03]  /*323f0*/  LDGSTS.E [R0+-0x79d00], desc[UR4][R244.64], P0 ;  /* 0x86300000f4007fae */ /* 0x000fe60008121844 */
[C---:B------:R-:W-:Y:S01]  /*32400*/  IMAD.WIDE R28, R2.reuse, 0x4, R72 ;  /* 0x00000004021c7825 */ /* 0x040fe200078e0248 */
[----:B------:R-:W-:Y:S03]  /*32410*/  LDGSTS.E [R3+-0x79900], desc[UR4][R248.64], P0 ;  /* 0x86700000f8037fae */ /* 0x000fe60008121844 */
[C---:B------:R-:W-:Y:S01]  /*32420*/  IMAD.WIDE R26, R2.reuse, 0x4, R64 ;  /* 0x00000004021a7825 */ /* 0x040fe200078e0240 */
[----:B------:R1:W-:Y:S03]  /*32430*/  STL.64 [R1+0xe00], R28 ;  /* 0x000e001c01007387 */ /* 0x0003e60000100a00 */
[C---:B----4-:R-:W-:Y:S01]  /*32440*/  IMAD.WIDE R34, R2.reuse, 0x4, R56 ;  /* 0x0000000402227825 */ /* 0x050fe200078e0238 */
[----:B------:R1:W-:Y:S04]  /*32450*/  LDGSTS.E [R5+-0x79500], desc[UR4][R28.64], P0 ;  /* 0x86b000001c057fae */ /* 0x0003e80008121844 */
[----:B------:R3:W-:Y:S04]  /*32460*/  STL.64 [R1+0xe10], R26 ;  /* 0x000e101a01007387 */ /* 0x0007e80000100a00 */
[----:B------:R3:W-:Y:S01]  /*32470*/  LDGSTS.E [R6+-0x79100], desc[UR4][R26.64], P0 ;  /* 0x86f000001a067fae */ /* 0x0007e20008121844 */
[----:B-1----:R-:W-:-:S03]  /*32480*/  IMAD.WIDE R28, R2, 0x4, R48 ;  /* 0x00000004021c7825 */ /* 0x002fc600078e0230 */
[----:B------:R-:W-:Y:S04]  /*32490*/  STL.64 [R1+0xe28], R34 ;  /* 0x000e282201007387 */ /* 0x000fe80000100a00 */
[----:B------:R-:W-:Y:S01]  /*324a0*/  LDGSTS.E [R0+-0x78d00], desc[UR4][R34.64], P0 ;  /* 0x8730000022007fae */ /* 0x000fe20008121844 */
[----:B---3--:R-:W-:-:S03]  /*324b0*/  IMAD.WIDE R26, R2, 0x4, R40 ;  /* 0x00000004021a7825 */ /* 0x008fc600078e0228 */
[----:B------:R-:W-:Y:S04]  /*324c0*/  STL.64 [R1+0xe58], R28 ;  /* 0x000e581c01007387 */ /* 0x000fe80000100a00 */
[----:B------:R-:W-:Y:S04]  /*324d0*/  LDGSTS.E [R3+-0x78900], desc[UR4][R28.64], P0 ;  /* 0x877000001c037fae */ /* 0x000fe80008121844 */
[----:B------:R1:W-:Y:S04]  /*324e0*/  STL.64 [R1+0xe88], R26 ;  /* 0x000e881a01007387 */ /* 0x0003e80000100a00 */
[----:B------:R1:W-:Y:S01]  /*324f0*/  LDGSTS.E [R5+-0x78500], desc[UR4][R26.64], P0 ;  /* 0x87b000001a057fae */ /* 0x0003e20008121844 */
[----:B------:R-:W-:-:S05]  /*32500*/  IMAD.WIDE R24, R2, 0x4, R24 ;  /* 0x0000000402187825 */ /* 0x000fca00078e0218 */
[----:B------:R2:W-:Y:S04]  /*32510*/  STL.64 [R1+0xeb0], R24 ;  /* 0x000eb01801007387 */ /* 0x0005e80000100a00 */
[----:B------:R2:W-:Y:S01]  /*32520*/  LDGSTS.E [R0+-0x78100], desc[UR4][R24.64], P0 ;  /* 0x87f0000018007fae */ /* 0x0005e20008121844 */
[----:B-1----:R-:W-:-:S05]  /*32530*/  IMAD.WIDE R26, R2, 0x4, R32 ;  /* 0x00000004021a7825 */ /* 0x002fca00078e0220 */
[----:B------:R1:W-:Y:S01]  /*32540*/  LDGSTS.E [R3+-0x6fd00], desc[UR4][R26.64], P0 ;  /* 0x903000001a037fae */ /* 0x0003e20008121844 */
[----:B--2---:R-:W-:-:S03]  /*32550*/  IMAD.WIDE R24, R2, 0x4, R8 ;  /* 0x0000000402187825 */ /* 0x004fc600078e0208 */
[----:B------:R-:W5:Y:S04]  /*32560*/  LDL.LU.64 R8, [R1+0x1c40] ;  /* 0x001c400001087983 */ /* 0x000f680000300a00 */
[----:B------:R1:W-:Y:S04]  /*32570*/  STL.64 [R1+0x1848], R26 ;  /* 0x0018481a01007387 */ /* 0x0003e80000100a00 */
[----:B------:R2:W-:Y:S04]  /*32580*/  LDGSTS.E [R0+-0x6f900], desc[UR4][R24.64], P0 ;  /* 0x9070000018007fae */ /* 0x0005e80008121844 */
[----:B------:R-:W-:Y:S01]  /*32590*/  LDGSTS.E [R5+-0x6f500], desc[UR4][R242.64], P0 ;  /* 0x90b00000f2057fae */ /* 0x000fe20008121844 */
[----:B-1----:R-:W-:-:S03]  /*325a0*/  IMAD.WIDE R26, R2, 0x4, R30 ;  /* 0x00000004021a7825 */ /* 0x002fc600078e021e */
[----:B------:R2:W-:Y:S04]  /*325b0*/  STL.64 [R1+0x1850], R24 ;  /* 0x0018501801007387 */ /* 0x0005e80000100a00 */
[----:B------:R-:W-:Y:S01]  /*325c0*/  LDGSTS.E [R3+-0x6f100], desc[UR4][R234.64], P0 ;  /* 0x90f00000ea037fae */ /* 0x000fe20008121844 */
[----:B------:R-:W-:-:S03]  /*325d0*/  IMAD.WIDE R28, R2, 0x4, R46 ;  /* 0x00000004021c7825 */ /* 0x000fc600078e022e */
[----:B------:R-:W-:Y:S01]  /*325e0*/  LDGSTS.E [R0+-0x6ed00], desc[UR4][R226.64], P0 ;  /* 0x91300000e2007fae */ /* 0x000fe20008121844 */
[----:B--2---:R-:W-:-:S03]  /*325f0*/  IMAD.WIDE R24, R2, 0x4, R38 ;  /* 0x0000000402187825 */ /* 0x004fc600078e0226 */
[----:B------:R-:W-:Y:S04]  /*32600*/  LDGSTS.E [R3+-0x6e900], desc[UR4][R14.64], P0 ;  /* 0x917000000e037fae */ /* 0x000fe80008121844 */
[----:B------:R-:W-:Y:S04]  /*32610*/  LDGSTS.E [R5+-0x6e500], desc[UR4][R22.64], P0 ;  /* 0x91b0000016057fae */ /* 0x000fe80008121844 */
        /* <DEDUP_REMOVED lines=37> */
[----:B-1----:R-:W-:-:S03]  /*32870*/  IMAD.WIDE R26, R2, 0x4, R142 ;  /* 0x00000004021a7825 */ /* 0x002fc600078e028e */
[----:B------:R-:W-:Y:S04]  /*32880*/  STL.64 [R1+0x18d0], R28 ;  /* 0x0018d01c01007387 */ /* 0x000fe80000100a00 */
[----:B------:R-:W-:Y:S01]  /*32890*/  LDGSTS.E [R0+-0x6ad00], desc[UR4][R28.64], P0 ;  /* 0x953000001c007fae */ /* 0x000fe20008121844 */
[----:B--2---:R-:W-:-:S03]  /*328a0*/  IMAD.WIDE R24, R2, 0x4, R150 ;  /* 0x0000000402187825 */ /* 0x004fc600078e0296 */
[----:B------:R1:W-:Y:S04]  /*328b0*/  STL.64 [R1+0x18d8], R26 ;  /* 0x0018d81a01007387 */ /* 0x0003e80000100a00 */
[----:B------:R1:W-:Y:S04]  /*328c0*/  LDGSTS.E [R3+-0x6a900], desc[UR4][R26.64], P0 ;  /* 0x957000001a037fae */ /* 0x0003e80008121844 */
[----:B------:R2:W-:Y:S04]  /*328d0*/  STL.64 [R1+0x18e0], R24 ;  /* 0x0018e01801007387 */ /* 0x0005e80000100a00 */
[----:B------:R2:W-:Y:S04]  /*328e0*/  LDGSTS.E [R5+-0x6a500], desc[UR4][R24.64], P0 ;  /* 0x95b0000018057fae */ /* 0x0005e80008121844 */
[----:B------:R-:W-:Y:S01]  /*328f0*/  LDGSTS.E [R0+-0x6a100], desc[UR4][R158.64], P0 ;  /* 0x95f000009e007fae */ /* 0x000fe20008121844 */
[----:B-1----:R-:W-:-:S03]  /*32900*/  IMAD.WIDE R26, R2, 0x4, R190 ;  /* 0x00000004021a7825 */ /* 0x002fc600078e02be */
[----:B------:R-:W-:Y:S01]  /*32910*/  LDGSTS.E [R3+-0x69d00], desc[UR4][R166.64], P0 ;  /* 0x96300000a6037fae */ /* 0x000fe20008121844 */
[----:B--2---:R-:W-:-:S03]  /*32920*/  IMAD.WIDE R24, R2, 0x4, R182 ;  /* 0x0000000402187825 */ /* 0x004fc600078e02b6 */
[----:B------:R-:W-:Y:S04]  /*32930*/  LDGSTS.E [R0+-0x69900], desc[UR4][R174.64], P0 ;  /* 0x96700000ae007fae */ /* 0x000fe80008121844 */
[----:B------:R1:W-:Y:S04]  /*32940*/  STL.64 [R1+0x18e8], R24 ;  /* 0x0018e81801007387 */ /* 0x0003e80000100a00 */
[----:B------:R1:W-:Y:S01]  /*32950*/  LDGSTS.E [R5+-0x69500], desc[UR4][R24.64], P0 ;  /* 0x96b0000018057fae */ /* 0x0003e20008121844 */
[----:B------:R-:W-:-:S03]  /*32960*/  IMAD.WIDE R28, R2, 0x4, R206 ;  /* 0x00000004021c7825 */ /* 0x000fc600078e02ce */
[----:B------:R2:W-:Y:S04]  /*32970*/  STL.64 [R1+0x18f0], R26 ;  /* 0x0018f01a01007387 */ /* 0x0005e80000100a00 */
[----:B------:R2:W-:Y:S01]  /*32980*/  LDGSTS.E [R3+-0x69100], desc[UR4][R26.64], P0 ;  /* 0x96f000001a037fae */ /* 0x0005e20008121844 */
[----:B-1----:R-:W-:-:S05]  /*32990*/  IMAD.WIDE R24, R2, 0x4, R198 ;  /* 0x0000000402187825 */ /* 0x002fca00078e02c6 */
[----:B------:R1:W-:Y:S01]  /*329a0*/  STL.64 [R1+0x18f8], R24 ;  /* 0x0018f81801007387 */ /* 0x0003e20000100a00 */
[----:B--2---:R-:W-:-:S03]  /*329b0*/  IMAD.WIDE R26, R2, 0x4, R214 ;  /* 0x00000004021a7825 */ /* 0x004fc600078e02d6 */
[----:B------:R1:W-:Y:S04]  /*329c0*/  LDGSTS.E [R0+-0x68d00], desc[UR4][R24.64], P0 ;  /* 0x9730000018007fae */ /* 0x0003e80008121844 */
[----:B------:R2:W-:Y:S04]  /*329d0*/  STL.64 [R1+0x1900], R28 ;  /* 0x0019001c01007387 */ /* 0x0005e80000100a00 */
[----:B------:R3:W-:Y:S01]  /*329e0*/  STL.64 [R1+0x1908], R26 ;  /* 0x0019081a01007387 */ /* 0x0007e20000100a00 */
[----:B-1----:R-:W-:-:S03]  /*329f0*/  IMAD.WIDE R24, R2, 0x4, R222 ;  /* 0x0000000402187825 */ /* 0x002fc600078e02de */
[----:B------:R-:W-:Y:S04]  /*32a00*/  STL [R1+0xc00], RZ ;  /* 0x000c00ff01007387 */ /* 0x000fe80000100800 */
[----:B------:R1:W-:Y:S04]  /*32a10*/  STL.64 [R1+0x1910], R24 ;  /* 0x0019101801007387 */ /* 0x0003e80000100a00 */
[----:B------:R4:W-:Y:S04]  /*32a20*/  STL [R1+0xc04], RZ ;  /* 0x000c04ff01007387 */ /* 0x0009e80000100800 */
        /* <DEDUP_REMOVED lines=766> */
[----:B------:R4:W-:Y:S04]  /*35a10*/  STL [R1], RZ ;  /* 0x000000ff01007387 */ /* 0x0009e80000100800 */
        /* <DEDUP_REMOVED lines=121> */
[----:B------:R4:W-:Y:S01]  /*361b0*/  STL [R1+0x1e8], RZ ;  /* 0x0001e8ff01007387 */ /* 0x0009e20000100800 */
[----:B------:R-:W-:-:S03]  /*361c0*/  VIADD R251, R251, 0x100000 ;  /* 0x00100000fbfb7836 */ /* 0x000fc60000000000 */
[----:B------:R4:W-:Y:S04]  /*361d0*/  STL [R1+0x1ec], RZ ;  /* 0x0001ecff01007387 */ /* 0x0009e80000100800 */
[----:B------:R4:W-:Y:S04]  /*361e0*/  STL [R1+0x1f0], RZ ;  /* 0x0001f0ff01007387 */ /* 0x0009e80000100800 */
[----:B------:R4:W-:Y:S04]  /*361f0*/  STL [R1+0x1f4], RZ ;  /* 0x0001f4ff01007387 */ /* 0x0009e80000100800 */
[----:B------:R4:W-:Y:S04]  /*36200*/  STL [R1+0x1f8], RZ ;  /* 0x0001f8ff01007387 */ /* 0x0009e80000100800 */
[----:B------:R4:W-:Y:S04]  /*36210*/  STL [R1+0x1fc], RZ ;  /* 0x0001fcff01007387 */ /* 0x0009e80000100800 */
[----:B------:R2:W-:Y:S04]  /*36220*/  LDGSTS.E [R3+-0x68900], desc[UR4][R28.64], P0 ;  /* 0x977000001c037fae */ /* 0x0005e80008121844 */
[----:B------:R3:W-:Y:S04]  /*36230*/  LDGSTS.E [R5+-0x68500], desc[UR4][R26.64], P0 ;  /* 0x97b000001a057fae */ /* 0x0007e80008121844 */
[----:B------:R1:W-:Y:S01]  /*36240*/  LDGSTS.E [R251+-0x68100], desc[UR4][R24.64], P0 ;  /* 0x97f0000018fb7fae */ /* 0x0003e20008121844 */
[----:B------:R-:W-:-:S03]  /*36250*/  PLOP3.LUT P0, PT, PT, PT, UP0, 0x40, 0x0 ;  /* 0x000000000000781c */ /* 0x000fc60003f0e808 */
[----:B------:R-:W0:Y:S01]  /*36260*/  LDGDEPBAR ;  /* 0x00000000000079af */ /* 0x000e220000000000 */
[----:B--2---:R-:W-:Y:S02]  /*36270*/  CS2R R28, SRZ ;  /* 0x00000000001c7805 */ /* 0x004fe4000001ff00 */
[----:B------:R-:W-:Y:S02]  /*36280*/  CS2R R30, SRZ ;  /* 0x00000000001e7805 */ /* 0x000fe4000001ff00 */
[----:B------:R-:W-:Y:S02]  /*36290*/  CS2R R32, SRZ ;  /* 0x0000000000207805 */ /* 0x000fe4000001ff00 */
[----:B---3--:R-:W-:Y:S02]  /*362a0*/  CS2R R26, SRZ ;  /* 0x00000000001a7805 */ /* 0x008fe4000001ff00 */
[----:B------:R-:W-:Y:S02]  /*362b0*/  CS2R R34, SRZ ;  /* 0x0000000000227805 */ /* 0x000fe4000001ff00 */
[----:B------:R-:W-:-:S02]  /*362c0*/  CS2R R36, SRZ ;  /* 0x0000000000247805 */ /* 0x000fc4000001ff00 */
[----:B------:R-:W-:Y:S02]  /*362d0*/  CS2R R38, SRZ ;  /* 0x0000000000267805 */ /* 0x000fe4000001ff00 */
[----:B-1----:R-:W-:Y:S02]  /*362e0*/  CS2R R24, SRZ ;  /* 0x0000000000187805 */ /* 0x002fe4000001ff00 */
[----:B------:R-:W-:Y:S02]  /*362f0*/  CS2R R40, SRZ ;  /* 0x0000000000287805 */ /* 0x000fe4000001ff00 */
[----:B------:R-:W-:Y:S02]  /*36300*/  CS2R R42, SRZ ;  /* 0x00000000002a7805 */ /* 0x000fe4000001ff00 */
[----:B------:R-:W-:Y:S02]  /*36310*/  CS2R R44, SRZ ;  /* 0x00000000002c7805 */ /* 0x000fe4000001ff00 */
[----:B------:R-:W-:-:S02]  /*36320*/  CS2R R46, SRZ ;  /* 0x00000000002e7805 */ /* 0x000fc4000001ff00 */
[----:B------:R-:W-:Y:S02]  /*36330*/  CS2R R48, SRZ ;  /* 0x0000000000307805 */ /* 0x000fe4000001ff00 */
[----:B------:R-:W-:Y:S02]  /*36340*/  CS2R R50, SRZ ;  /* 0x0000000000327805 */ /* 0x000fe4000001ff00 */
        /* <DEDUP_REMOVED lines=49> */
[----:B------:R-:W-:Y:S01]  /*36660*/  CS2R R150, SRZ ;  /* 0x0000000000967805 */ /* 0x000fe2000001ff00 */
[----:B----4-:R-:W-:Y:S06]  /*36670*/  @P0 BRA `(.L_x_0) ;  /* 0x000001c400300947 */ /* 0x010fec0003800000 */
        /* <DEDUP_REMOVED lines=11> */
[----:B--2---:R1:W-:Y:S01]  /*36730*/  STL [R1+0x1034], R150 ;  /* 0x0010349601007387 */ /* 0x0043e20000100800 */
[----:B------:R-:W-:-:S03]  /*36740*/  IMAD.MOV.U32 R0, RZ, RZ, R151 ;  /* 0x000000ffff007224 */ /* 0x000fc600078e0097 */
[----:B-1----:R-:W2:Y:S04]  /*36750*/  LDL.LU.64 R150, [R1+0xfc8] ;  /* 0x000fc80001967983 */ /* 0x002ea80000300a00 */
[----:B------:R1:W-:Y:S04]  /*36760*/  STL [R1+0x1030], R0 ;  /* 0x0010300001007387 */ /* 0x0003e80000100800 */
[----:B---3--:R3:W-:Y:S01]  /*36770*/  STL [R1+0x103c], R198 ;  /* 0x00103cc601007387 */ /* 0x0087e20000100800 */
[----:B-1----:R-:W-:-:S03]  /*36780*/  IMAD.MOV.U32 R0, RZ, RZ, R199 ;  /* 0x000000ffff007224 */ /* 0x002fc600078e00c7 */
[----:B---3--:R-:W3:Y:S04]  /*36790*/  LDL.LU.64 R198, [R1+0xff0] ;  /* 0x000ff00001c67983 */ /* 0x008ee80000300a00 */
[----:B------:R1:W-:Y:S04]  /*367a0*/  STL [R1+0x1038], R0 ;  /* 0x0010380001007387 */ /* 0x0003e80000100800 */
[----:B----4-:R4:W-:Y:S01]  /*367b0*/  STL [R1+0x1044], R190 ;  /* 0x001044be01007387 */ /* 0x0109e20000100800 */
[----:B-1----:R-:W-:-:S03]  /*367c0*/  IMAD.MOV.U32 R0, RZ, RZ, R191 ;  /* 0x000000ffff007224 */ /* 0x002fc600078e00bf */
[----:B----4-:R-:W4:Y:S04]  /*367d0*/  LDL.LU.64 R190, [R1+0x1018] ;  /* 0x0010180001be7983 */ /* 0x010f280000300a00 */
[----:B------:R1:W-:Y:S04]  /*367e0*/  STL [R1+0x1040], R0 ;  /* 0x0010400001007387 */ /* 0x0003e80000100800 */
[----:B------:R1:W-:Y:S02]  /*367f0*/  STL [R1+0x104c], R250 ;  /* 0x00104cfa01007387 */ /* 0x0003e40000100800 */
[----:B-1----:R-:W-:-:S02]  /*36800*/  MOV R0, R251 ;  /* 0x000000fb00007202 */ /* 0x002fc40000000f00 */
[----:B------:R-:W4:Y:S04]  /*36810*/  LDL.LU.64 R250, [R1+0x10a8] ;  /* 0x0010a80001fa7983 */ /* 0x000f280000300a00 */
[----:B------:R1:W-:Y:S04]  /*36820*/  STL [R1+0x1048], R0 ;  /* 0x0010480001007387 */ /* 0x0003e80000100800 */
[----:B------:R1:W-:Y:S02]  /*36830*/  STL [R1+0x1054], R144 ;  /* 0x0010549001007387 */ /* 0x0003e40000100800 */
[----:B-1----:R-:W-:-:S02]  /*36840*/  IMAD.MOV.U32 R0, RZ, RZ, R145 ;  /* 0x000000ffff007224 */ /* 0x002fc400078e0091 */
        /* <DEDUP_REMOVED lines=23> */
[----:B-1----:R-:W-:-:S02]  /*369c0*/  MOV R0, R207 ;  /* 0x000000cf00007202 */ /* 0x002fc40000000f00 */
[----:B------:R-:W4:Y:S04]  /*369d0*/  LDL.LU.64 R206, [R1+0xfe8] ;  /* 0x000fe80001ce7983 */ /* 0x000f280000300a00 */
[----:B------:R1:W-:Y:S04]  /*369e0*/  STL [R1+0x1080], R0 ;  /* 0x0010800001007387 */ /* 0x0003e80000100800 */
[----:B--2---:R2:W-:Y:S01]  /*369f0*/  STL [R1+0x108c], R150 ;  /* 0x00108c9601007387 */ /* 0x0045e20000100800 */
[----:B-1----:R-:W-:-:S03]  /*36a00*/  IMAD.MOV.U32 R0, RZ, RZ, R151 ;  /* 0x000000ffff007224 */ /* 0x002fc600078e0097 */
[----:B--2---:R-:W2:Y:S04]  /*36a10*/  LDL.LU.64 R150, [R1+0x1010] ;  /* 0x0010100001967983 */ /* 0x004ea80000300a00 */
        /* <DEDUP_REMOVED lines=50> */
[----:B-1----:R-:W-:-:S03]  /*36d40*/  MOV R0, R191 ;  /* 0x000000bf00007202 */ /* 0x002fc60000000f00 */
        /* <DEDUP_REMOVED lines=83> */
[----:B-1----:R-:W-:-:S03]  /*37280*/  MOV R0, R199 ;  /* 0x000000c700007202 */ /* 0x002fc60000000f00 */
        /* <DEDUP_REMOVED lines=83> */
[----:B-1----:R-:W-:-:S03]  /*377c0*/  MOV R0, R151 ;  /* 0x0000009700007202 */ /* 0x002fc60000000f00 */
        /* <DEDUP_REMOVED lines=78> */
[----:B------:R-:W-:Y:S04]  /*37cb0*/  STL [R1+0x12e4], R148 ;  /* 0x0012e49401007387 */ /* 0x000fe80000100800 */
[----:B------:R-:W4:Y:S01]  /*37cc0*/  LDL.LU.64 R142, [R1+0x1340] ;  /* 0x00134000018e7983 */ /* 0x000f220000300a00 */
[----:B-1----:R-:W-:-:S05]  /*37cd0*/  IMAD.MOV.U32 R0, RZ, RZ, R149 ;  /* 0x000000ffff007224 */ /* 0x002fca00078e0095 */
[----:B------:R1:W-:Y:S04]  /*37ce0*/  STL [R1+0x12e0], R0 ;  /* 0x0012e00001007387 */ /* 0x0003e80000100800 */
[----:B------:R1:W-:Y:S02]  /*37cf0*/  STL [R1+0x12ec], R206 ;  /* 0x0012ecce01007387 */ /* 0x0003e40000100800 */
[----:B-1----:R-:W-:Y:S02]  /*37d00*/  MOV R0, R207 ;  /* 0x000000cf00007202 */ /* 0x002fe40000000f00 */
[----:B------:R-:W4:Y:S04]  /*37d10*/  LDL.LU.64 R206, [R1+0x1348] ;  /* 0x0013480001ce7983 */ /* 0x000f280000300a00 */
[----:B------:R1:W-:Y:S04]  /*37d20*/  STL [R1+0x12e8], R0 ;  /* 0x0012e80001007387 */ /* 0x0003e80000100800 */
[----:B--2---:R-:W-:Y:S01]  /*37d30*/  STL [R1+0x12f4], R150 ;  /* 0x0012f49601007387 */ /* 0x004fe20000100800 */
[----:B-1----:R-:W-:-:S03]  /*37d40*/  IMAD.MOV.U32 R0, RZ, RZ, R151 ;  /* 0x000000ffff007224 */ /* 0x002fc600078e0097 */
[----:B------:R-:W2:Y:S04]  /*37d50*/  LDL.LU.64 R148, [R1+0x1350] ;  /* 0x0013500001947983 */ /* 0x000ea80000300a00 */
        /* <DEDUP_REMOVED lines=9> */
[----:B------:R1:W-:Y:S04]  /*37df0*/  STL [R1+0x130c], R250 ;  /* 0x00130cfa01007387 */ /* 0x0003e80000100800 */
[----:B------:R-:W4:Y:S01]  /*37e00*/  LDL.LU.64 R150, [R1+0x1368] ;  /* 0x0013680001967983 */ /* 0x000f220000300a00 */
[----:B-1----:R-:W-:-:S03]  /*37e10*/  IMAD.MOV.U32 R0, RZ, RZ, R251 ;  /* 0x000000ffff007224 */ /* 0x002fc600078e00fb */
[----:B------:R-:W-:Y:S04]  /*37e20*/  STL [R1+0x1314], R144 ;  /* 0x0013149001007387 */ /* 0x000fe80000100800 */
        /* <DEDUP_REMOVED lines=10> */
[----:B-1----:R-:W-:-:S03]  /*37ed0*/  MOV R0, R223 ;  /* 0x000000df00007202 */ /* 0x002fc60000000f00 */
        /* <DEDUP_REMOVED lines=13> */
[----:B------:R1:W-:Y:S02]  /*37fb0*/  STL [R1+0x1338], R0 ;  /* 0x0013380001007387 */ /* 0x0003e40000100800 */
[----:B-1----:R-:W-:Y:S02]  /*37fc0*/  IMAD.MOV.U32 R0, RZ, RZ, R207 ;  /* 0x000000ffff007224 */ /* 0x002fe400078e00cf */
        /* <DEDUP_REMOVED lines=12> */
[----:B------:R-:W-:Y:S04]  /*38090*/  STL [R1+0x1364], R150 ;  /* 0x0013649601007387 */ /* 0x000fe80000100800 */
[----:B------:R1:W-:Y:S04]  /*380a0*/  STL [R1+0x1358], R0 ;  /* 0x0013580001007387 */ /* 0x0003e80000100800 */
[----:B----4-:R-:W4:Y:S01]  /*380b0*/  LDL.LU.64 R190, [R1+0x13b8] ;  /* 0x0013b80001be7983 */ /* 0x010f220000300a00 */
        /* <DEDUP_REMOVED lines=22> */
[----:B------:R1:W-:Y:S04]  /*38220*/  STL [R1+0x1394], R214 ;  /* 0x001394d601007387 */ /* 0x0003e80000100800 */
[----:B------:R-:W4:Y:S01]  /*38230*/  LDL.LU.64 R142, [R1+0x13e8] ;  /* 0x0013e800018e7983 */ /* 0x000f220000300a00 */
[----:B-1----:R-:W-:-:S03]  /*38240*/  MOV R0, R215 ;  /* 0x000000d700007202 */ /* 0x002fc60000000f00 */
[----:B------:R-:W4:Y:S04]  /*38250*/  LDL.LU.64 R214, [R1+0x13f0] ;  /* 0x0013f00001d67983 */ /* 0x000f280000300a00 */
[----:B------:R1:W-:Y:S02]  /*38260*/  STL [R1+0x1390], R0 ;  /* 0x0013900001007387 */ /* 0x0003e40000100800 */
[----:B-1----:R-:W-:Y:S02]  /*38270*/  IMAD.MOV.U32 R0, RZ, RZ, R207 ;  /* 0x000000ffff007224 */ /* 0x002fe400078e00cf */
[----:B------:R1:W-:Y:S04]  /*38280*/  STL [R1+0x139c], R206 ;  /* 0x00139cce01007387 */ /* 0x0003e80000100800 */
[----:B-1----:R-:W4:Y:S04]  /*38290*/  LDL.LU.64 R206, [R1+0x13f8] ;  /* 0x0013f80001ce7983 */ /* 0x002f280000300a00 */
[----:B------:R2:W-:Y:S02]  /*382a0*/  STL [R1+0x1398], R0 ;  /* 0x0013980001007387 */ /* 0x0005e40000100800 */
[----:B--2---:R-:W-:-:S02]  /*382b0*/  IMAD.MOV.U32 R0, RZ, RZ, R149 ;  /* 0x000000ffff007224 */ /* 0x004fc400078e0095 */
[----:B------:R-:W-:Y:S04]  /*382c0*/  STL [R1+0x13a4], R148 ;  /* 0x0013a49401007387 */ /* 0x000fe80000100800 */
[----:B------:R-:W2:Y:S04]  /*382d0*/  LDL.LU.64 R144, [R1+0x1400] ;  /* 0x0014000001907983 */ /* 0x000ea80000300a00 */
[----:B------:R1:W-:Y:S04]  /*382e0*/  STL [R1+0x13a0], R0 ;  /* 0x0013a00001007387 */ /* 0x0003e80000100800 */
[----:B---3--:R3:W-:Y:S04]  /*382f0*/  STL [R1+0x13ac], R198 ;  /* 0x0013acc601007387 */ /* 0x0087e80000100800 */
[----:B------:R-:W2:Y:S01]  /*38300*/  LDL.LU.64 R146, [R1+0x1408] ;  /* 0x0014080001927983 */ /* 0x000ea20000300a00 */
[----:B-1----:R-:W-:-:S03]  /*38310*/  IMAD.MOV.U32 R0, RZ, RZ, R199 ;  /* 0x000000ffff007224 */ /* 0x002fc600078e00c7 */
[----:B---3--:R-:W3:Y:S04]  /*38320*/  LDL.LU.64 R198, [R1+0x1410] ;  /* 0x0014100001c67983 */ /* 0x008ee80000300a00 */
[----:B------:R4:W-:Y:S02]  /*38330*/  STL [R1+0x13a8], R0 ;  /* 0x0013a80001007387 */ /* 0x0009e40000100800 */
[----:B----4-:R-:W-:Y:S02]  /*38340*/  IMAD.MOV.U32 R0, RZ, RZ, R191 ;  /* 0x000000ffff007224 */ /* 0x010fe400078e00bf */
[----:B------:R1:W-:Y:S04]  /*38350*/  STL [R1+0x13b4], R190 ;  /* 0x0013b4be01007387 */ /* 0x0003e80000100800 */
[----:B-1----:R-:W4:Y:S04]  /*38360*/  LDL.LU.64 R190, [R1+0x1418] ;  /* 0x0014180001be7983 */ /* 0x002f280000300a00 */
[----:B------:R1:W-:Y:S04]  /*38370*/  STL [R1+0x13b0], R0 ;  /* 0x0013b00001007387 */ /* 0x0003e80000100800 */
[----:B------:R1:W-:Y:S02]  /*38380*/  STL [R1+0x13bc], R150 ;  /* 0x0013bc9601007387 */ /* 0x0003e40000100800 */
[----:B-1----:R-:W-:-:S02]  /*38390*/  IMAD.MOV.U32 R0, RZ, RZ, R151 ;  /* 0x000000ffff007224 */ /* 0x002fc400078e0097 */
[----:B------:R-:W4:Y:S04]  /*383a0*/  LDL.LU.64 R148, [R1+0x1420] ;  /* 0x0014200001947983 */ /* 0x000f280000300a00 */
[----:B------:R1:W-:Y:S04]  /*383b0*/  STL [R1+0x13b8], R0 ;  /* 0x0013b80001007387 */ /* 0x0003e80000100800 */
[----:B------:R1:W-:Y:S04]  /*383c0*/  STL [R1+0x13c4], R250 ;  /* 0x0013c4fa01007387 */ /* 0x0003e80000100800 */
[----:B------:R-:W4:Y:S01]  /*383d0*/  LDL.LU.64 R150, [R1+0x1428] ;  /* 0x0014280001967983 */ /* 0x000f220000300a00 */
[----:B-1----:R-:W-:-:S03]  /*383e0*/  IMAD.MOV.U32 R0, RZ, RZ, R251 ;  /* 0x000000ffff007224 */ /* 0x002fc600078e00fb */
        /* <DEDUP_REMOVED lines=10> */
[----:B------:R-:W-:Y:S01]  /*38490*/  STL [R1+0x13dc], R140 ;  /* 0x0013dc8c01007387 */ /* 0x000fe20000100800 */
[----:B-1----:R-:W-:-:S03]  /*384a0*/  IMAD.MOV.U32 R0, RZ, RZ, R141 ;  /* 0x000000ffff007224 */ /* 0x002fc600078e008d */
[----:B------:R-:W-:Y:S04]  /*384b0*/  STL [R1+0x13e4], R142 ;  /* 0x0013e48e01007387 */ /* 0x000fe80000100800 */
[----:B------:R1:W-:Y:S04]  /*384c0*/  STL [R1+0x13d8], R0 ;  /* 0x0013d80001007387 */ /* 0x0003e80000100800 */
[----:B------:R-:W-:Y:S01]  /*384d0*/  STL [R1+0x13ec], R214 ;  /* 0x0013ecd601007387 */ /* 0x000fe20000100800 */
[----:B-1----:R-:W-:-:S05]  /*384e0*/  IMAD.MOV.U32 R0, RZ, RZ, R143 ;  /* 0x000000ffff007224 */ /* 0x002fca00078e008f */
[----:B------:R1:W-:Y:S02]  /*384f0*/  STL [R1+0x13e0], R0 ;  /* 0x0013e00001007387 */ /* 0x0003e40000100800 */
[----:B-1----:R-:W-:Y:S02]  /*38500*/  IMAD.MOV.U32 R0, RZ, RZ, R215 ;  /* 0x000000ffff007224 */ /* 0x002fe400078e00d7 */
[----:B------:R-:W4:Y:S04]  /*38510*/  LDL.LU.64 R214, [R1+0x1458] ;  /* 0x0014580001d67983 */ /* 0x000f280000300a00 */
[----:B------:R1:W-:Y:S04]  /*38520*/  STL [R1+0x13e8], R0 ;  /* 0x0013e80001007387 */ /* 0x0003e80000100800 */
[----:B------:R1:W-:Y:S02]  /*38530*/  STL [R1+0x13f4], R206 ;  /* 0x0013f4ce01007387 */ /* 0x0003e40000100800 */
[----:B-1----:R-:W-:-:S02]  /*38540*/  IMAD.MOV.U32 R0, RZ, RZ, R207 ;  /* 0x000000ffff007224 */ /* 0x002fc400078e00cf */
[----:B------:R-:W4:Y:S04]  /*38550*/  LDL.LU.64 R206, [R1+0x1460] ;  /* 0x0014600001ce7983 */ /* 0x000f280000300a00 */
[----:B------:R2:W-:Y:S02]  /*38560*/  STL [R1+0x13f0], R0 ;  /* 0x0013f00001007387 */ /* 0x0005e40000100800 */
[----:B--2---:R-:W-:Y:S02]  /*38570*/  IMAD.MOV.U32 R0, RZ, RZ, R145 ;  /* 0x000000ffff007224 */ /* 0x004fe400078e0091 */
[----:B------:R-:W-:Y:S04]  /*38580*/  STL [R1+0x13fc], R144 ;  /* 0x0013fc9001007387 */ /* 0x000fe80000100800 */
[----:B------:R-:W-:Y:S04]  /*38590*/  STL [R1+0x1404], R146 ;  /* 0x0014049201007387 */ /* 0x000fe80000100800 */
[----:B------:R1:W-:Y:S04]  /*385a0*/  STL [R1+0x13f8], R0 ;  /* 0x0013f80001007387 */ /* 0x0003e80000100800 */
[----:B---3--:R-:W-:Y:S01]  /*385b0*/  STL [R1+0x140c], R198 ;  /* 0x00140cc601007387 */ /* 0x008fe20000100800 */
[----:B-1----:R-:W-:-:S05]  /*385c0*/  MOV R0, R147 ;  /* 0x0000009300007202 */ /* 0x002fca0000000f00 */
[----:B------:R1:W-:Y:S02]  /*385d0*/  STL [R1+0x1400], R0 ;  /* 0x0014000001007387 */ /* 0x0003e40000100800 */
[----:B-1----:R-:W-:Y:S02]  /*385e0*/  IMAD.MOV.U32 R0, RZ, RZ, R199 ;  /* 0x000000ffff007224 */ /* 0x002fe400078e00c7 */
[----:B------:R-:W2:Y:S04]  /*385f0*/  LDL.LU.64 R198, [R1+0x1478] ;  /* 0x0014780001c67983 */ /* 0x000ea80000300a00 */
[----:B------:R1:W-:Y:S04]  /*38600*/  STL [R1+0x1408], R0 ;  /* 0x0014080001007387 */ /* 0x0003e80000100800 */
[----:B----4-:R3:W-:Y:S01]  /*38610*/  STL [R1+0x1414], R190 ;  /* 0x001414be01007387 */ /* 0x0107e20000100800 */
[----:B-1----:R-:W-:-:S03]  /*38620*/  IMAD.MOV.U32 R0, RZ, RZ, R191 ;  /* 0x000000ffff007224 */ /* 0x002fc600078e00bf */
[----:B---3--:R-:W3:Y:S04]  /*38630*/  LDL.LU.64 R190, [R1+0x1480] ;  /* 0x0014800001be7983 */ /* 0x008ee80000300a00 */
        /* <DEDUP_REMOVED lines=17> */
[----:B------:R-:W-:Y:S04]  /*38750*/  STL [R1+0x1444], R160 ;  /* 0x001444a001007387 */ /* 0x000fe80000100800 */
[----:B------:R1:W-:Y:S04]  /*38760*/  STL [R1+0x1438], R0 ;  /* 0x0014380001007387 */ /* 0x0003e80000100800 */
[----:B------:R-:W-:Y:S04]  /*38770*/  STL [R1+0x1440], R161 ;  /* 0x001440a101007387 */ /* 0x000fe80000100800 */
[----:B------:R-:W-:Y:S04]  /*38780*/  STL [R1+0x144c], R10 ;  /* 0x00144c0a01007387 */ /* 0x000fe80000100800 */
[----:B------:R-:W-:Y:S04]  /*38790*/  STL [R1+0x1448], R11 ;  /* 0x0014480b01007387 */ /* 0x000fe80000100800 */
[----:B------:R-:W4:Y:S01]  /*387a0*/  LDL.LU.64 R222, [R1+0x14b8] ;  /* 0x0014b80001de7983 */ /* 0x000f220000300a00 */
[----:B-1----:R-:W-:-:S03]  /*387b0*/  IMAD.MOV.U32 R0, RZ, RZ, R215 ;  /* 0x000000ffff007224 */ /* 0x002fc600078e00d7 */
[----:B------:R1:W-:Y:S04]  /*387c0*/  STL [R1+0x1454], R214 ;  /* 0x001454d601007387 */ /* 0x0003e80000100800 */
[----:B-1----:R-:W4:Y:S04]  /*387d0*/  LDL.LU.64 R214, [R1+0x14c0] ;  /* 0x0014c00001d67983 */ /* 0x002f280000300a00 */
[----:B------:R1:W-:Y:S04]  /*387e0*/  STL [R1+0x1450], R0 ;  /* 0x0014500001007387 */ /* 0x0003e80000100800 */
[----:B------:R1:W-:Y:S02]  /*387f0*/  STL [R1+0x145c], R206 ;  /* 0x00145cce01007387 */ /* 0x0003e40000100800 */
[----:B-1----:R-:W-:-:S02]  /*38800*/  IMAD.MOV.U32 R0, RZ, RZ, R207 ;  /* 0x000000ffff007224 */ /* 0x002fc400078e00cf */
[----:B------:R-:W-:Y:S04]  /*38810*/  STL [R1+0x1464], R162 ;  /* 0x001464a201007387 */ /* 0x000fe80000100800 */
[----:B------:R1:W-:Y:S04]  /*38820*/  STL [R1+0x1458], R0 ;  /* 0x0014580001007387 */ /* 0x0003e80000100800 */
[----:B------:R-:W-:Y:S04]  /*38830*/  STL [R1+0x1460], R163 ;  /* 0x001460a301007387 */ /* 0x000fe80000100800 */
[----:B------:R-:W-:Y:S04]  /*38840*/  STL [R1+0x146c], R12 ;  /* 0x00146c0c01007387 */ /* 0x000fe80000100800 */
[----:B------:R-:W-:Y:S04]  /*38850*/  STL [R1+0x1468], R13 ;  /* 0x0014680d01007387 */ /* 0x000fe80000100800 */
[----:B------:R-:W4:Y:S04]  /*38860*/  LDL.LU.64 R206, [R1+0x14d8] ;  /* 0x0014d80001ce7983 */ /* 0x000f280000300a00 */
[----:B--2---:R2:W-:Y:S01]  /*38870*/  STL [R1+0x1474], R198 ;  /* 0x001474c601007387 */ /* 0x0045e20000100800 */
[----:B-1----:R-:W-:-:S03]  /*38880*/  IMAD.MOV.U32 R0, RZ, RZ, R199 ;  /* 0x000000ffff007224 */ /* 0x002fc600078e00c7 */
[----:B--2---:R-:W2:Y:S04]  /*38890*/  LDL.LU.64 R198, [R1+0x14e0] ;  /* 0x0014e00001c67983 */ /* 0x004ea80000300a00 */
[----:B------:R1:W-:Y:S04]  /*388a0*/  STL [R1+0x1470], R0 ;  /* 0x0014700001007387 */ /* 0x0003e80000100800 */
[----:B---3--:R3:W-:Y:S01]  /*388b0*/  STL [R1+0x147c], R190 ;  /* 0x00147cbe01007387 */ /* 0x0087e20000100800 */
[----:B-1----:R-:W-:-:S03]  /*388c0*/  IMAD.MOV.U32 R0, RZ, RZ, R191 ;  /* 0x000000ffff007224 */ /* 0x002fc600078e00bf */
[----:B------:R-:W-:Y:S04]  /*388d0*/  STL [R1+0x1484], R168 ;  /* 0x001484a801007387 */ /* 0x000fe80000100800 */
[----:B------:R1:W-:Y:S04]  /*388e0*/  STL [R1+0x1478], R0 ;  /* 0x0014780001007387 */ /* 0x0003e80000100800 */
[----:B------:R-:W-:Y:S04]  /*388f0*/  STL [R1+0x1480], R169 ;  /* 0x001480a901007387 */ /* 0x000fe80000100800 */
[----:B------:R-:W-:Y:S04]  /*38900*/  STL [R1+0x148c], R16 ;  /* 0x00148c1001007387 */ /* 0x000fe80000100800 */
[----:B------:R-:W-:Y:S04]  /*38910*/  STL [R1+0x1488], R17 ;  /* 0x0014881101007387 */ /* 0x000fe80000100800 */
[----:B---3--:R-:W3:Y:S04]  /*38920*/  LDL.LU.64 R190, [R1+0x14f8] ;  /* 0x0014f80001be7983 */ /* 0x008ee80000300a00 */
[----:B----4-:R4:W-:Y:S01]  /*38930*/  STL [R1+0x1494], R250 ;  /* 0x001494fa01007387 */ /* 0x0109e20000100800 */
[----:B-1----:R-:W-:-:S03]  /*38940*/  IMAD.MOV.U32 R0, RZ, RZ, R251 ;  /* 0x000000ffff007224 */ /* 0x002fc600078e00fb */
[----:B----4-:R-:W4:Y:S04]  /*38950*/  LDL.LU.64 R250, [R1+0x1500] ;  /* 0x0015000001fa7983 */ /* 0x010f280000300a00 */
        /* <DEDUP_REMOVED lines=8> */
[----:B------:R-:W4:Y:S01]  /*389e0*/  LDL.LU.64 R182, [R1+0x1518] ;  /* 0x0015180001b67983 */ /* 0x000f220000300a00 */
[----:B-1----:R-:W-:-:S03]  /*389f0*/  MOV R0, R223 ;  /* 0x000000df00007202 */ /* 0x002fc60000000f00 */
[----:B------:R1:W-:Y:S04]  /*38a00*/  STL [R1+0x14b4], R222 ;  /* 0x0014b4de01007387 */ /* 0x0003e80000100800 */
[----:B-1----:R-:W4:Y:S04]  /*38a10*/  LDL.LU.64 R222, [R1+0x1520] ;  /* 0x0015200001de7983 */ /* 0x002f280000300a00 */
[----:B------:R1:W-:Y:S02]  /*38a20*/  STL [R1+0x14b0], R0 ;  /* 0x0014b00001007387 */ /* 0x0003e40000100800 */
[----:B-1----:R-:W-:-:S02]  /*38a30*/  IMAD.MOV.U32 R0, RZ, RZ, R215 ;  /* 0x000000ffff007224 */ /* 0x002fc400078e00d7 */
[----:B------:R1:W-:Y:S04]  /*38a40*/  STL [R1+0x14bc], R214 ;  /* 0x0014bcd601007387 */ /* 0x0003e80000100800 */
[----:B------:R-:W-:Y:S04]  /*38a50*/  STL [R1+0x14c4], R178 ;  /* 0x0014c4b201007387 */ /* 0x000fe80000100800 */
[----:B------:R1:W-:Y:S04]  /*38a60*/  STL [R1+0x14b8], R0 ;  /* 0x0014b80001007387 */ /* 0x0003e80000100800 */
[----:B------:R-:W-:Y:S04]  /*38a70*/  STL [R1+0x14c0], R179 ;  /* 0x0014c0b301007387 */ /* 0x000fe80000100800 */
[----:B------:R-:W-:Y:S04]  /*38a80*/  STL [R1+0x14cc], R20 ;  /* 0x0014cc1401007387 */ /* 0x000fe80000100800 */
[----:B------:R-:W-:Y:S04]  /*38a90*/  STL [R1+0x14c8], R21 ;  /* 0x0014c81501007387 */ /* 0x000fe80000100800 */
[----:B-1----:R-:W4:Y:S01]  /*38aa0*/  LDL.LU.64 R214, [R1+0x1538] ;  /* 0x0015380001d67983 */ /* 0x002f220000300a00 */
[----:B------:R-:W-:-:S03]  /*38ab0*/  IMAD.MOV.U32 R0, RZ, RZ, R207 ;  /* 0x000000ffff007224 */ /* 0x000fc600078e00cf */
[----:B------:R1:W-:Y:S04]  /*38ac0*/  STL [R1+0x14d4], R206 ;  /* 0x0014d4ce01007387 */ /* 0x0003e80000100800 */
[----:B-1----:R-:W4:Y:S04]  /*38ad0*/  LDL.LU.64 R206, [R1+0x1540] ;  /* 0x0015400001ce7983 */ /* 0x002f280000300a00 */
[----:B------:R2:W-:Y:S02]  /*38ae0*/  STL [R1+0x14d0], R0 ;  /* 0x0014d00001007387 */ /* 0x0005e40000100800 */
[----:B--2---:R-:W-:-:S02]  /*38af0*/  IMAD.MOV.U32 R0, RZ, RZ, R199 ;  /* 0x000000ffff007224 */ /* 0x004fc400078e00c7 */
[----:B------:R1:W-:Y:S04]  /*38b00*/  STL [R1+0x14dc], R198 ;  /* 0x0014dcc601007387 */ /* 0x0003e80000100800 */
[----:B------:R-:W-:Y:S04]  /*38b10*/  STL [R1+0x14e4], R184 ;  /* 0x0014e4b801007387 */ /* 0x000fe80000100800 */
[----:B------:R2:W-:Y:S04]  /*38b20*/  STL [R1+0x14d8], R0 ;  /* 0x0014d80001007387 */ /* 0x0005e80000100800 */
[----:B------:R-:W-:Y:S04]  /*38b30*/  STL [R1+0x14e0], R185 ;  /* 0x0014e0b901007387 */ /* 0x000fe80000100800 */
[----:B------:R-:W-:Y:S04]  /*38b40*/  STL [R1+0x14ec], R152 ;  /* 0x0014ec9801007387 */ /* 0x000fe80000100800 */
[----:B------:R-:W-:Y:S04]  /*38b50*/  STL [R1+0x14e8], R153 ;  /* 0x0014e89901007387 */ /* 0x000fe80000100800 */
[----:B-1----:R-:W4:Y:S04]  /*38b60*/  LDL.LU.64 R198, [R1+0x1558] ;  /* 0x0015580001c67983 */ /* 0x002f280000300a00 */
[----:B---3--:R1:W-:Y:S01]  /*38b70*/  STL [R1+0x14f4], R190 ;  /* 0x0014f4be01007387 */ /* 0x0083e20000100800 */
[----:B--2---:R-:W-:-:S03]  /*38b80*/  IMAD.MOV.U32 R0, RZ, RZ, R191 ;  /* 0x000000ffff007224 */ /* 0x004fc600078e00bf */
[----:B-1----:R-:W2:Y:S04]  /*38b90*/  LDL.LU.64 R190, [R1+0x1560] ;  /* 0x0015600001be7983 */ /* 0x002ea80000300a00 */
[----:B------:R4:W-:Y:S02]  /*38ba0*/  STL [R1+0x14f0], R0 ;  /* 0x0014f00001007387 */ /* 0x0009e40000100800 */
[----:B----4-:R-:W-:Y:S02]  /*38bb0*/  IMAD.MOV.U32 R0, RZ, RZ, R251 ;  /* 0x000000ffff007224 */ /* 0x010fe400078e00fb */
[----:B------:R-:W-:Y:S04]  /*38bc0*/  STL [R1+0x14fc], R250 ;  /* 0x0014fcfa01007387 */ /* 0x000fe80000100800 */
[----:B------:R-:W-:Y:S04]  /*38bd0*/  STL [R1+0x1504], R192 ;  /* 0x001504c001007387 */ /* 0x000fe80000100800 */
[----:B------:R1:W-:Y:S04]  /*38be0*/  STL [R1+0x14f8], R0 ;  /* 0x0014f80001007387 */ /* 0x0003e80000100800 */
[----:B------:R-:W-:Y:S04]  /*38bf0*/  STL [R1+0x1500], R193 ;  /* 0x001500c101007387 */ /* 0x000fe80000100800 */
[----:B------:R-:W-:Y:S04]  /*38c00*/  STL [R1+0x150c], R154 ;  /* 0x00150c9a01007387 */ /* 0x000fe80000100800 */
[----:B------:R-:W-:Y:S04]  /*38c10*/  STL [R1+0x1508], R155 ;  /* 0x0015089b01007387 */ /* 0x000fe80000100800 */
[----:B------:R-:W3:Y:S04]  /*38c20*/  LDL.LU.64 R150, [R1+0x1578] ;  /* 0x0015780001967983 */ /* 0x000ee80000300a00 */
[----:B------:R4:W-:Y:S01]  /*38c30*/  STL [R1+0x1514], R182 ;  /* 0x001514b601007387 */ /* 0x0009e20000100800 */
[----:B-1----:R-:W-:-:S03]  /*38c40*/  IMAD.MOV.U32 R0, RZ, RZ, R183 ;  /* 0x000000ffff007224 */ /* 0x002fc600078e00b7 */
[----:B----4-:R-:W4:Y:S04]  /*38c50*/  LDL.LU.64 R182, [R1+0x1580] ;  /* 0x0015800001b67983 */ /* 0x010f280000300a00 */
        /* <DEDUP_REMOVED lines=19> */
[----:B------:R-:W4:Y:S04]  /*38d90*/  LDL.LU.64 R206, [R1+0x15b8] ;  /* 0x0015b80001ce7983 */ /* 0x000f280000300a00 */
[----:B------:R-:W-:Y:S04]  /*38da0*/  STL [R1+0x1548], R165 ;  /* 0x001548a501007387 */ /* 0x000fe80000100800 */
[----:B------:R-:W-:Y:S04]  /*38db0*/  STL [R1+0x1554], R198 ;  /* 0x001554c601007387 */ /* 0x000fe80000100800 */
[----:B------:R-:W4:Y:S01]  /*38dc0*/  LDL.LU.64 R250, [R1+0x15c0] ;  /* 0x0015c00001fa7983 */ /* 0x000f220000300a00 */
[----:B-1----:R-:W-:-:S03]  /*38dd0*/  IMAD.MOV.U32 R0, RZ, RZ, R199 ;  /* 0x000000ffff007224 */ /* 0x002fc600078e00c7 */
[----:B--2---:R-:W-:Y:S04]  /*38de0*/  STL [R1+0x155c], R190 ;  /* 0x00155cbe01007387 */ /* 0x004fe80000100800 */
[----:B------:R1:W-:Y:S04]  /*38df0*/  STL [R1+0x1550], R0 ;  /* 0x0015500001007387 */ /* 0x0003e80000100800 */
[----:B------:R-:W-:Y:S01]  /*38e00*/  STL [R1+0x1564], R208 ;  /* 0x001564d001007387 */ /* 0x000fe20000100800 */
[----:B-1----:R-:W-:-:S05]  /*38e10*/  IMAD.MOV.U32 R0, RZ, RZ, R191 ;  /* 0x000000ffff007224 */ /* 0x002fca00078e00bf */
[----:B------:R1:W-:Y:S04]  /*38e20*/  STL [R1+0x1558], R0 ;  /* 0x0015580001007387 */ /* 0x0003e80000100800 */
[----:B------:R-:W-:Y:S04]  /*38e30*/  STL [R1+0x1560], R209 ;  /* 0x001560d101007387 */ /* 0x000fe80000100800 */
[----:B------:R-:W-:Y:S04]  /*38e40*/  STL [R1+0x156c], R170 ;  /* 0x00156caa01007387 */ /* 0x000fe80000100800 */
[----:B------:R-:W2:Y:S04]  /*38e50*/  LDL.LU.64 R198, [R1+0x15d8] ;  /* 0x0015d80001c67983 */ /* 0x000ea80000300a00 */
[----:B------:R-:W-:Y:S04]  /*38e60*/  STL [R1+0x1568], R171 ;  /* 0x001568ab01007387 */ /* 0x000fe80000100800 */
[----:B---3--:R-:W-:Y:S04]  /*38e70*/  STL [R1+0x1574], R150 ;  /* 0x0015749601007387 */ /* 0x008fe80000100800 */
[----:B------:R-:W3:Y:S01]  /*38e80*/  LDL.LU.64 R190, [R1+0x15e0] ;  /* 0x0015e00001be7983 */ /* 0x000ee20000300a00 */
[----:B-1----:R-:W-:-:S03]  /*38e90*/  IMAD.MOV.U32 R0, RZ, RZ, R151 ;  /* 0x000000ffff007224 */ /* 0x002fc600078e0097 */
[----:B----4-:R-:W-:Y:S04]  /*38ea0*/  STL [R1+0x157c], R182 ;  /* 0x00157cb601007387 */ /* 0x010fe80000100800 */
[----:B------:R1:W-:Y:S04]  /*38eb0*/  STL [R1+0x1570], R0 ;  /* 0x0015700001007387 */ /* 0x0003e80000100800 */
[----:B------:R-:W-:Y:S01]  /*38ec0*/  STL [R1+0x1584], R216 ;  /* 0x001584d801007387 */ /* 0x000fe20000100800 */
[----:B-1----:R-:W-:-:S05]  /*38ed0*/  IMAD.MOV.U32 R0, RZ, RZ, R183 ;  /* 0x000000ffff007224 */ /* 0x002fca00078e00b7 */
        /* <DEDUP_REMOVED lines=10> */
[----:B------:R-:W-:Y:S04]  /*38f80*/  STL [R1+0x159c], R214 ;  /* 0x00159cd601007387 */ /* 0x000fe80000100800 */
[----:B------:R-:W-:Y:S04]  /*38f90*/  STL [R1+0x15a4], R224 ;  /* 0x0015a4e001007387 */ /* 0x000fe80000100800 */
[----:B------:R1:W-:Y:S04]  /*38fa0*/  STL [R1+0x1598], R0 ;  /* 0x0015980001007387 */ /* 0x0003e80000100800 */
[----:B------:R-:W-:Y:S04]  /*38fb0*/  STL [R1+0x15a0], R225 ;  /* 0x0015a0e101007387 */ /* 0x000fe80000100800 */
[----:B------:R-:W-:Y:S04]  /*38fc0*/  STL [R1+0x15ac], R180 ;  /* 0x0015acb401007387 */ /* 0x000fe80000100800 */
[----:B------:R-:W-:Y:S04]  /*38fd0*/  STL [R1+0x15a8], R181 ;  /* 0x0015a8b501007387 */ /* 0x000fe80000100800 */
[----:B------:R1:W-:Y:S02]  /*38fe0*/  STL [R1+0x15b4], R206 ;  /* 0x0015b4ce01007387 */ /* 0x0003e40000100800 */
[----:B-1----:R-:W-:-:S02]  /*38ff0*/  IMAD.MOV.U32 R0, RZ, RZ, R207 ;  /* 0x000000ffff007224 */ /* 0x002fc400078e00cf */
[----:B------:R-:W4:Y:S04]  /*39000*/  LDL.LU.64 R214, [R1+0x1618] ;  /* 0x0016180001d67983 */ /* 0x000f280000300a00 */
[----:B------:R-:W-:Y:S04]  /*39010*/  STL [R1+0x15bc], R250 ;  /* 0x0015bcfa01007387 */ /* 0x000fe80000100800 */
[----:B------:R1:W-:Y:S04]  /*39020*/  STL [R1+0x15b0], R0 ;  /* 0x0015b00001007387 */ /* 0x0003e80000100800 */
[----:B------:R-:W4:Y:S01]  /*39030*/  LDL.LU.64 R206, [R1+0x1620] ;  /* 0x0016200001ce7983 */ /* 0x000f220000300a00 */
[----:B-1----:R-:W-:-:S03]  /*39040*/  IMAD.MOV.U32 R0, RZ, RZ, R251 ;  /* 0x000000ffff007224 */ /* 0x002fc600078e00fb */
[----:B------:R-:W-:Y:S04]  /*39050*/  STL [R1+0x15c4], R230 ;  /* 0x0015c4e601007387 */ /* 0x000fe80000100800 */
[----:B------:R1:W-:Y:S04]  /*39060*/  STL [R1+0x15b8], R0 ;  /* 0x0015b80001007387 */ /* 0x0003e80000100800 */
[----:B------:R-:W-:Y:S04]  /*39070*/  STL [R1+0x15c0], R231 ;  /* 0x0015c0e701007387 */ /* 0x000fe80000100800 */
[----:B------:R-:W-:Y:S04]  /*39080*/  STL [R1+0x15cc], R186 ;  /* 0x0015ccba01007387 */ /* 0x000fe80000100800 */
[----:B------:R-:W-:Y:S04]  /*39090*/  STL [R1+0x15c8], R187 ;  /* 0x0015c8bb01007387 */ /* 0x000fe80000100800 */
[----:B--2---:R-:W-:Y:S01]  /*390a0*/  STL [R1+0x15d4], R198 ;  /* 0x0015d4c601007387 */ /* 0x004fe20000100800 */
[----:B-1----:R-:W-:-:S03]  /*390b0*/  IMAD.MOV.U32 R0, RZ, RZ, R199 ;  /* 0x000000ffff007224 */ /* 0x002fc600078e00c7 */
[----:B------:R-:W2:Y:S04]  /*390c0*/  LDL.LU.64 R150, [R1+0x1638] ;  /* 0x0016380001967983 */ /* 0x000ea80000300a00 */
[----:B------:R1:W-:Y:S04]  /*390d0*/  STL [R1+0x15d0], R0 ;  /* 0x0015d00001007387 */ /* 0x0003e80000100800 */
[----:B---3--:R3:W-:Y:S01]  /*390e0*/  STL [R1+0x15dc], R190 ;  /* 0x0015dcbe01007387 */ /* 0x0087e20000100800 */
[----:B-1----:R-:W-:-:S03]  /*390f0*/  IMAD.MOV.U32 R0, RZ, RZ, R191 ;  /* 0x000000ffff007224 */ /* 0x002fc600078e00bf */
[----:B------:R-:W2:Y:S04]  /*39100*/  LDL.LU.64 R198, [R1+0x1640] ;  /* 0x0016400001c67983 */ /* 0x000ea80000300a00 */
[----:B------:R1:W-:Y:S04]  /*39110*/  STL [R1+0x15d8], R0 ;  /* 0x0015d80001007387 */ /* 0x0003e80000100800 */
[----:B------:R-:W-:Y:S04]  /*39120*/  STL [R1+0x15e4], R232 ;  /* 0x0015e4e801007387 */ /* 0x000fe80000100800 */
[----:B------:R-:W-:Y:S04]  /*39130*/  STL [R1+0x15e0], R233 ;  /* 0x0015e0e901007387 */ /* 0x000fe80000100800 */
[----:B---3--:R-:W3:Y:S04]  /*39140*/  LDL.LU.64 R190, [R1+0xe08] ;  /* 0x000e080001be7983 */ /* 0x008ee80000300a00 */
[----:B------:R-:W-:Y:S04]  /*39150*/  STL [R1+0x15ec], R188 ;  /* 0x0015ecbc01007387 */ /* 0x000fe80000100800 */
[----:B------:R-:W-:Y:S04]  /*39160*/  STL [R1+0x15e8], R189 ;  /* 0x0015e8bd01007387 */ /* 0x000fe80000100800 */
[----:B----4-:R4:W-:Y:S01]  /*39170*/  STL [R1+0x15f4], R182 ;  /* 0x0015f4b601007387 */ /* 0x0109e20000100800 */
[----:B-1----:R-:W-:-:S03]  /*39180*/  IMAD.MOV.U32 R0, RZ, RZ, R183 ;  /* 0x000000ffff007224 */ /* 0x002fc600078e00b7 */
[----:B----4-:R-:W4:Y:S04]  /*39190*/  LDL.LU.64 R182, [R1+0x1658] ;  /* 0x0016580001b67983 */ /* 0x010f280000300a00 */
[----:B------:R1:W-:Y:S04]  /*391a0*/  STL [R1+0x15f0], R0 ;  /* 0x0015f00001007387 */ /* 0x0003e80000100800 */
[----:B------:R1:W-:Y:S04]  /*391b0*/  STL [R1+0x15fc], R222 ;  /* 0x0015fcde01007387 */ /* 0x0003e80000100800 */
[----:B------:R-:W4:Y:S01]  /*391c0*/  LDL.LU.64 R250, [R1+0x1660] ;  /* 0x0016600001fa7983 */ /* 0x000f220000300a00 */
[----:B-1----:R-:W-:-:S05]  /*391d0*/  MOV R0, R223 ;  /* 0x000000df00007202 */ /* 0x002fca0000000f00 */
[----:B------:R1:W-:Y:S04]  /*391e0*/  STL [R1+0x15f8], R0 ;  /* 0x0015f80001007387 */ /* 0x0003e80000100800 */
[----:B------:R-:W-:Y:S04]  /*391f0*/  STL [R1+0x1604], R240 ;  /* 0x001604f001007387 */ /* 0x000fe80000100800 */
[----:B------:R-:W-:Y:S04]  /*39200*/  STL [R1+0x1600], R241 ;  /* 0x001600f101007387 */ /* 0x000fe80000100800 */
[----:B------:R-:W4:Y:S04]  /*39210*/  LDL.LU.64 R222, [R1+0xe18] ;  /* 0x000e180001de7983 */ /* 0x000f280000300a00 */
[----:B------:R-:W-:Y:S04]  /*39220*/  STL [R1+0x160c], R194 ;  /* 0x00160cc201007387 */ /* 0x000fe80000100800 */
[----:B------:R-:W-:Y:S04]  /*39230*/  STL [R1+0x1608], R195 ;  /* 0x001608c301007387 */ /* 0x000fe80000100800 */
[----:B------:R1:W-:Y:S02]  /*39240*/  STL [R1+0x1614], R214 ;  /* 0x001614d601007387 */ /* 0x0003e40000100800 */
[----:B-1----:R-:W-:-:S02]  /*39250*/  IMAD.MOV.U32 R0, RZ, RZ, R215 ;  /* 0x000000ffff007224 */ /* 0x002fc400078e00d7 */
[----:B------:R-:W4:Y:S04]  /*39260*/  LDL.LU.64 R214, [R1+0x1678] ;  /* 0x0016780001d67983 */ /* 0x000f280000300a00 */
[----:B------:R1:W-:Y:S04]  /*39270*/  STL [R1+0x1610], R0 ;  /* 0x0016100001007387 */ /* 0x0003e80000100800 */
[----:B------:R1:W-:Y:S04]  /*39280*/  STL [R1+0x161c], R206 ;  /* 0x00161cce01007387 */ /* 0x0003e80000100800 */
[----:B------:R-:W4:Y:S01]  /*39290*/  LDL.LU.64 R146, [R1+0x1680] ;  /* 0x0016800001927983 */ /* 0x000f220000300a00 */
[----:B-1----:R-:W-:-:S05]  /*392a0*/  IMAD.MOV.U32 R0, RZ, RZ, R207 ;  /* 0x000000ffff007224 */ /* 0x002fca00078e00cf */
[----:B------:R1:W-:Y:S04]  /*392b0*/  STL [R1+0x1618], R0 ;  /* 0x0016180001007387 */ /* 0x0003e80000100800 */
[----:B------:R-:W-:Y:S04]  /*392c0*/  STL [R1+0x1624], R246 ;  /* 0x001624f601007387 */ /* 0x000fe80000100800 */
[----:B------:R-:W-:Y:S04]  /*392d0*/  STL [R1+0x1620], R247 ;  /* 0x001620f701007387 */ /* 0x000fe80000100800 */
[----:B------:R-:W4:Y:S04]  /*392e0*/  LDL.LU.64 R206, [R1+0xe38] ;  /* 0x000e380001ce7983 */ /* 0x000f280000300a00 */
[----:B------:R-:W-:Y:S04]  /*392f0*/  STL [R1+0x162c], R196 ;  /* 0x00162cc401007387 */ /* 0x000fe80000100800 */
[----:B------:R-:W-:Y:S04]  /*39300*/  STL [R1+0x1628], R197 ;  /* 0x001628c501007387 */ /* 0x000fe80000100800 */
[----:B--2---:R-:W-:Y:S01]  /*39310*/  STL [R1+0x1634], R150 ;  /* 0x0016349601007387 */ /* 0x004fe20000100800 */
[----:B-1----:R-:W-:-:S03]  /*39320*/  IMAD.MOV.U32 R0, RZ, RZ, R151 ;  /* 0x000000ffff007224 */ /* 0x002fc600078e0097 */
[----:B------:R-:W2:Y:S04]  /*39330*/  LDL.LU.64 R148, [R1+0x1698] ;  /* 0x0016980001947983 */ /* 0x000ea80000300a00 */
[----:B------:R1:W-:Y:S04]  /*39340*/  STL [R1+0x1630], R0 ;  /* 0x0016300001007387 */ /* 0x0003e80000100800 */
[----:B------:R3:W-:Y:S01]  /*39350*/  STL [R1+0x163c], R198 ;  /* 0x00163cc601007387 */ /* 0x0007e20000100800 */
[----:B-1----:R-:W-:-:S03]  /*39360*/  IMAD.MOV.U32 R0, RZ, RZ, R199 ;  /* 0x000000ffff007224 */ /* 0x002fc600078e00c7 */
[----:B---3--:R-:W3:Y:S04]  /*39370*/  LDL.LU.64 R198, [R1+0x16a0] ;  /* 0x0016a00001c67983 */ /* 0x008ee80000300a00 */
[----:B------:R1:W-:Y:S04]  /*39380*/  STL [R1+0x1638], R0 ;  /* 0x0016380001007387 */ /* 0x0003e80000100800 */
[----:B------:R1:W-:Y:S02]  /*39390*/  STL [R1+0x1644], R190 ;  /* 0x001644be01007387 */ /* 0x0003e40000100800 */
[----:B-1----:R-:W-:-:S02]  /*393a0*/  IMAD.MOV.U32 R0, RZ, RZ, R191 ;  /* 0x000000ffff007224 */ /* 0x002fc400078e00bf */
[----:B------:R-:W3:Y:S04]  /*393b0*/  LDL.LU.64 R190, [R1+0xf18] ;  /* 0x000f180001be7983 */ /* 0x000ee80000300a00 */
[----:B------:R1:W-:Y:S04]  /*393c0*/  STL [R1+0x1640], R0 ;  /* 0x0016400001007387 */ /* 0x0003e80000100800 */
        /* <DEDUP_REMOVED lines=11> */
[----:B------:R-:W4:Y:S01]  /*39480*/  LDL.LU.64 R250, [R1+0x1000] ;  /* 0x0010000001fa7983 */ /* 0x000f220000300a00 */
[----:B-1----:R-:W-:-:S05]  /*39490*/  IMAD.MOV.U32 R0, RZ, RZ, R223 ;  /* 0x000000ffff007224 */ /* 0x002fca00078e00df */
[----:B------:R1:W-:Y:S04]  /*394a0*/  STL [R1+0x1660], R0 ;  /* 0x0016600001007387 */ /* 0x0003e80000100800 */
[----:B------:R-:W-:Y:S04]  /*394b0*/  STL [R1+0x166c], R210 ;  /* 0x00166cd201007387 */ /* 0x000fe80000100800 */
[----:B------:R-:W-:Y:S01]  /*394c0*/  STL [R1+0x1668], R211 ;  /* 0x001668d301007387 */ /* 0x000fe20000100800 */
[----:B-1----:R-:W-:-:S03]  /*394d0*/  IMAD.MOV.U32 R0, RZ, RZ, R215 ;  /* 0x000000ffff007224 */ /* 0x002fc600078e00d7 */
[----:B------:R1:W-:Y:S04]  /*394e0*/  STL [R1+0x1674], R214 ;  /* 0x001674d601007387 */ /* 0x0003e80000100800 */
[----:B------:R-:W4:Y:S04]  /*394f0*/  LDL.LU.64 R222, [R1+0x16d8] ;  /* 0x0016d80001de7983 */ /* 0x000f280000300a00 */
[----:B------:R1:W-:Y:S04]  /*39500*/  STL [R1+0x1670], R0 ;  /* 0x0016700001007387 */ /* 0x0003e80000100800 */
[----:B------:R-:W-:Y:S04]  /*39510*/  STL [R1+0x167c], R146 ;  /* 0x00167c9201007387 */ /* 0x000fe80000100800 */
[----:B-1----:R-:W4:Y:S01]  /*39520*/  LDL.LU.64 R214, [R1+0x16e0] ;  /* 0x0016e00001d67983 */ /* 0x002f220000300a00 */
[----:B------:R-:W-:-:S03]  /*39530*/  IMAD.MOV.U32 R0, RZ, RZ, R147 ;  /* 0x000000ffff007224 */ /* 0x000fc600078e0093 */
[----:B------:R-:W-:Y:S04]  /*39540*/  STL [R1+0x1684], R206 ;  /* 0x001684ce01007387 */ /* 0x000fe80000100800 */
[----:B------:R1:W-:Y:S02]  /*39550*/  STL [R1+0x1678], R0 ;  /* 0x0016780001007387 */ /* 0x0003e40000100800 */
[----:B-1----:R-:W-:Y:S02]  /*39560*/  IMAD.MOV.U32 R0, RZ, RZ, R207 ;  /* 0x000000ffff007224 */ /* 0x002fe400078e00cf */
[----:B------:R-:W4:Y:S04]  /*39570*/  LDL.LU.64 R206, [R1+0x16e8] ;  /* 0x0016e80001ce7983 */ /* 0x000f280000300a00 */
[----:B------:R2:W-:Y:S04]  /*39580*/  STL [R1+0x1680], R0 ;  /* 0x0016800001007387 */ /* 0x0005e80000100800 */
[----:B------:R-:W-:Y:S04]  /*39590*/  STL [R1+0x168c], R212 ;  /* 0x00168cd401007387 */ /* 0x000fe80000100800 */
[----:B------:R-:W-:Y:S01]  /*395a0*/  STL [R1+0x1688], R213 ;  /* 0x001688d501007387 */ /* 0x000fe20000100800 */
[----:B--2---:R-:W-:-:S03]  /*395b0*/  IMAD.MOV.U32 R0, RZ, RZ, R149 ;  /* 0x000000ffff007224 */ /* 0x004fc600078e0095 */
[----:B------:R1:W-:Y:S04]  /*395c0*/  STL [R1+0x1694], R148 ;  /* 0x0016949401007387 */ /* 0x0003e80000100800 */
[----:B-1----:R-:W2:Y:S04]  /*395d0*/  LDL.LU.64 R148, [R1+0x16f8] ;  /* 0x0016f80001947983 */ /* 0x002ea80000300a00 */
[----:B------:R1:W-:Y:S04]  /*395e0*/  STL [R1+0x1690], R0 ;  /* 0x0016900001007387 */ /* 0x0003e80000100800 */
[----:B---3--:R3:W-:Y:S01]  /*395f0*/  STL [R1+0x169c], R198 ;  /* 0x00169cc601007387 */ /* 0x0087e20000100800 */
[----:B-1----:R-:W-:-:S03]  /*39600*/  IMAD.MOV.U32 R0, RZ, RZ, R199 ;  /* 0x000000ffff007224 */ /* 0x002fc600078e00c7 */
[----:B---3--:R-:W3:Y:S04]  /*39610*/  LDL.LU.64 R198, [R1+0x1700] ;  /* 0x0017000001c67983 */ /* 0x008ee80000300a00 */
[----:B------:R1:W-:Y:S04]  /*39620*/  STL [R1+0x1698], R0 ;  /* 0x0016980001007387 */ /* 0x0003e80000100800 */
[----:B------:R1:W-:Y:S02]  /*39630*/  STL [R1+0x16a4], R190 ;  /* 0x0016a4be01007387 */ /* 0x0003e40000100800 */
[----:B-1----:R-:W-:-:S02]  /*39640*/  MOV R0, R191 ;  /* 0x000000bf00007202 */ /* 0x002fc40000000f00 */
        /* <DEDUP_REMOVED lines=17> */
[----:B------:R-:W-:Y:S01]  /*39760*/  STL [R1+0x16c8], R221 ;  /* 0x0016c8dd01007387 */ /* 0x000fe20000100800 */
[----:B-1----:R-:W-:-:S03]  /*39770*/  IMAD.MOV.U32 R0, RZ, RZ, R223 ;  /* 0x000000ffff007224 */ /* 0x002fc600078e00df */
[----:B------:R1:W-:Y:S04]  /*39780*/  STL [R1+0x16d4], R222 ;  /* 0x0016d4de01007387 */ /* 0x0003e80000100800 */
[----:B------:R-:W-:Y:S04]  /*39790*/  STL [R1+0x16dc], R214 ;  /* 0x0016dcd601007387 */ /* 0x000fe80000100800 */
[----:B------:R1:W-:Y:S04]  /*397a0*/  STL [R1+0x16d0], R0 ;  /* 0x0016d00001007387 */ /* 0x0003e80000100800 */
[----:B-1----:R-:W4:Y:S01]  /*397b0*/  LDL.LU.64 R222, [R1+0x1738] ;  /* 0x0017380001de7983 */ /* 0x002f220000300a00 */
[----:B------:R-:W-:-:S03]  /*397c0*/  IMAD.MOV.U32 R0, RZ, RZ, R215 ;  /* 0x000000ffff007224 */ /* 0x000fc600078e00d7 */
[----:B------:R-:W4:Y:S04]  /*397d0*/  LDL.LU.64 R214, [R1+0x1740] ;  /* 0x0017400001d67983 */ /* 0x000f280000300a00 */
[----:B------:R1:W-:Y:S04]  /*397e0*/  STL [R1+0x16d8], R0 ;  /* 0x0016d80001007387 */ /* 0x0003e80000100800 */
[----:B------:R1:W-:Y:S02]  /*397f0*/  STL [R1+0x16e4], R206 ;  /* 0x0016e4ce01007387 */ /* 0x0003e40000100800 */
[----:B-1----:R-:W-:-:S02]  /*39800*/  IMAD.MOV.U32 R0, RZ, RZ, R207 ;  /* 0x000000ffff007224 */ /* 0x002fc400078e00cf */
[----:B------:R-:W4:Y:S04]  /*39810*/  LDL.LU.64 R206, [R1+0x1748] ;  /* 0x0017480001ce7983 */ /* 0x000f280000300a00 */
[----:B------:R1:W-:Y:S04]  /*39820*/  STL [R1+0x16e0], R0 ;  /* 0x0016e00001007387 */ /* 0x0003e80000100800 */
[----:B------:R-:W-:Y:S04]  /*39830*/  STL [R1+0x16ec], R228 ;  /* 0x0016ece401007387 */ /* 0x000fe80000100800 */
[----:B------:R-:W-:Y:S04]  /*39840*/  STL [R1+0x16e8], R229 ;  /* 0x0016e8e501007387 */ /* 0x000fe80000100800 */
[----:B--2---:R-:W-:Y:S01]  /*39850*/  STL [R1+0x16f4], R148 ;  /* 0x0016f49401007387 */ /* 0x004fe20000100800 */
[----:B-1----:R-:W-:-:S03]  /*39860*/  MOV R0, R149 ;  /* 0x0000009500007202 */ /* 0x002fc60000000f00 */
[----:B------:R-:W2:Y:S04]  /*39870*/  LDL.LU.64 R146, [R1+0x1758] ;  /* 0x0017580001927983 */ /* 0x000ea80000300a00 */
[----:B------:R1:W-:Y:S04]  /*39880*/  STL [R1+0x16f0], R0 ;  /* 0x0016f00001007387 */ /* 0x0003e80000100800 */
[----:B---3--:R3:W-:Y:S01]  /*39890*/  STL [R1+0x16fc], R198 ;  /* 0x0016fcc601007387 */ /* 0x0087e20000100800 */
        /* <DEDUP_REMOVED lines=15> */
[----:B-1----:R-:W-:-:S05]  /*39990*/  IMAD.MOV.U32 R0, RZ, RZ, R151 ;  /* 0x000000ffff007224 */ /* 0x002fca00078e0097 */
[----:B------:R1:W-:Y:S04]  /*399a0*/  STL [R1+0x1718], R0 ;  /* 0x0017180001007387 */ /* 0x0003e80000100800 */
[----:B------:R1:W-:Y:S04]  /*399b0*/  STL [R1+0x1724], R250 ;  /* 0x001724fa01007387 */ /* 0x0003e80000100800 */
[----:B------:R-:W4:Y:S01]  /*399c0*/  LDL.LU.64 R150, [R1+0x1788] ;  /* 0x0017880001967983 */ /* 0x000f220000300a00 */
[----:B-1----:R-:W-:-:S03]  /*399d0*/  IMAD.MOV.U32 R0, RZ, RZ, R251 ;  /* 0x000000ffff007224 */ /* 0x002fc600078e00fb */
[----:B------:R-:W-:Y:S04]  /*399e0*/  STL [R1+0x172c], R238 ;  /* 0x00172cee01007387 */ /* 0x000fe80000100800 */
[----:B------:R1:W-:Y:S04]  /*399f0*/  STL [R1+0x1720], R0 ;  /* 0x0017200001007387 */ /* 0x0003e80000100800 */
[----:B------:R-:W-:Y:S04]  /*39a00*/  STL [R1+0x1728], R239 ;  /* 0x001728ef01007387 */ /* 0x000fe80000100800 */
[----:B------:R-:W4:Y:S01]  /*39a10*/  LDL.LU.64 R250, [R1+0xe00] ;  /* 0x000e000001fa7983 */ /* 0x000f220000300a00 */
[----:B-1----:R-:W-:-:S03]  /*39a20*/  IMAD.MOV.U32 R0, RZ, RZ, R223 ;  /* 0x000000ffff007224 */ /* 0x002fc600078e00df */
[----:B------:R1:W-:Y:S04]  /*39a30*/  STL [R1+0x1734], R222 ;  /* 0x001734de01007387 */ /* 0x0003e80000100800 */
[----:B------:R-:W-:Y:S04]  /*39a40*/  STL [R1+0x173c], R214 ;  /* 0x00173cd601007387 */ /* 0x000fe80000100800 */
[----:B------:R1:W-:Y:S04]  /*39a50*/  STL [R1+0x1730], R0 ;  /* 0x0017300001007387 */ /* 0x0003e80000100800 */
[----:B-1----:R-:W4:Y:S01]  /*39a60*/  LDL.LU.64 R222, [R1+0x1798] ;  /* 0x0017980001de7983 */ /* 0x002f220000300a00 */
[----:B------:R-:W-:-:S03]  /*39a70*/  MOV R0, R215 ;  /* 0x000000d700007202 */ /* 0x000fc60000000f00 */
[----:B------:R-:W-:Y:S04]  /*39a80*/  STL [R1+0x1744], R206 ;  /* 0x001744ce01007387 */ /* 0x000fe80000100800 */
[----:B------:R1:W-:Y:S04]  /*39a90*/  STL [R1+0x1738], R0 ;  /* 0x0017380001007387 */ /* 0x0003e80000100800 */
[----:B------:R-:W4:Y:S01]  /*39aa0*/  LDL.LU.64 R214, [R1+0x17a0] ;  /* 0x0017a00001d67983 */ /* 0x000f220000300a00 */
[----:B-1----:R-:W-:-:S05]  /*39ab0*/  IMAD.MOV.U32 R0, RZ, RZ, R207 ;  /* 0x000000ffff007224 */ /* 0x002fca00078e00cf */
[----:B------:R1:W-:Y:S04]  /*39ac0*/  STL [R1+0x1740], R0 ;  /* 0x0017400001007387 */ /* 0x0003e80000100800 */
[----:B------:R-:W-:Y:S04]  /*39ad0*/  STL [R1+0x174c], R244 ;  /* 0x00174cf401007387 */ /* 0x000fe80000100800 */
[----:B------:R-:W-:Y:S04]  /*39ae0*/  STL [R1+0x1748], R245 ;  /* 0x001748f501007387 */ /* 0x000fe80000100800 */
[----:B--2---:R-:W-:Y:S04]  /*39af0*/  STL [R1+0x1754], R146 ;  /* 0x0017549201007387 */ /* 0x004fe80000100800 */
[----:B------:R-:W2:Y:S01]  /*39b00*/  LDL.LU.64 R206, [R1+0x17a8] ;  /* 0x0017a80001ce7983 */ /* 0x000ea20000300a00 */
[----:B-1----:R-:W-:-:S03]  /*39b10*/  IMAD.MOV.U32 R0, RZ, RZ, R147 ;  /* 0x000000ffff007224 */ /* 0x002fc600078e0093 */
[----:B---3--:R-:W-:Y:S04]  /*39b20*/  STL [R1+0x175c], R198 ;  /* 0x00175cc601007387 */ /* 0x008fe80000100800 */
[----:B------:R1:W-:Y:S02]  /*39b30*/  STL [R1+0x1750], R0 ;  /* 0x0017500001007387 */ /* 0x0003e40000100800 */
[----:B-1----:R-:W-:Y:S02]  /*39b40*/  IMAD.MOV.U32 R0, RZ, RZ, R199 ;  /* 0x000000ffff007224 */ /* 0x002fe400078e00c7 */
[----:B------:R-:W3:Y:S04]  /*39b50*/  LDL.LU.64 R198, [R1+0xe10] ;  /* 0x000e100001c67983 */ /* 0x000ee80000300a00 */
[----:B------:R1:W-:Y:S04]  /*39b60*/  STL [R1+0x1758], R0 ;  /* 0x0017580001007387 */ /* 0x0003e80000100800 */
[----:B------:R1:W-:Y:S02]  /*39b70*/  STL [R1+0x1764], R190 ;  /* 0x001764be01007387 */ /* 0x0003e40000100800 */
[----:B-1----:R-:W-:-:S02]  /*39b80*/  IMAD.MOV.U32 R0, RZ, RZ, R191 ;  /* 0x000000ffff007224 */ /* 0x002fc400078e00bf */
[----:B------:R-:W-:Y:S04]  /*39b90*/  STL [R1+0x176c], R248 ;  /* 0x00176cf801007387 */ /* 0x000fe80000100800 */
[----:B------:R1:W-:Y:S04]  /*39ba0*/  STL [R1+0x1760], R0 ;  /* 0x0017600001007387 */ /* 0x0003e80000100800 */
[----:B------:R-:W3:Y:S04]  /*39bb0*/  LDL.LU.64 R190, [R1+0x17b8] ;  /* 0x0017b80001be7983 */ /* 0x000ee80000300a00 */
[----:B------:R-:W-:Y:S04]  /*39bc0*/  STL [R1+0x1768], R249 ;  /* 0x001768f901007387 */ /* 0x000fe80000100800 */
[----:B----4-:R4:W-:Y:S01]  /*39bd0*/  STL [R1+0x1774], R182 ;  /* 0x001774b601007387 */ /* 0x0109e20000100800 */
[----:B-1----:R-:W-:-:S03]  /*39be0*/  IMAD.MOV.U32 R0, RZ, RZ, R183 ;  /* 0x000000ffff007224 */ /* 0x002fc600078e00b7 */
[----:B----4-:R-:W4:Y:S04]  /*39bf0*/  LDL.LU.64 R182, [R1+0x17c0] ;  /* 0x0017c00001b67983 */ /* 0x010f280000300a00 */
[----:B------:R1:W-:Y:S04]  /*39c00*/  STL [R1+0x1770], R0 ;  /* 0x0017700001007387 */ /* 0x0003e80000100800 */
[----:B------:R-:W-:Y:S01]  /*39c10*/  STL [R1+0x177c], R148 ;  /* 0x00177c9401007387 */ /* 0x000fe20000100800 */
[----:B-1----:R-:W-:-:S03]  /*39c20*/  IMAD.MOV.U32 R0, RZ, RZ, R149 ;  /* 0x000000ffff007224 */ /* 0x002fc600078e0095 */
[----:B------:R-:W-:Y:S04]  /*39c30*/  STL [R1+0x1784], R150 ;  /* 0x0017849601007387 */ /* 0x000fe80000100800 */
[----:B------:R1:W-:Y:S04]  /*39c40*/  STL [R1+0x1778], R0 ;  /* 0x0017780001007387 */ /* 0x0003e80000100800 */
[----:B------:R-:W4:Y:S04]  /*39c50*/  LDL.LU.64 R134, [R1+0x17c8] ;  /* 0x0017c80001867983 */ /* 0x000f280000300a00 */
[----:B------:R-:W4:Y:S01]  /*39c60*/  LDL.LU.64 R136, [R1+0xe28] ;  /* 0x000e280001887983 */ /* 0x000f220000300a00 */
[----:B-1----:R-:W-:-:S05]  /*39c70*/  MOV R0, R151 ;  /* 0x0000009700007202 */ /* 0x002fca0000000f00 */
[----:B------:R1:W-:Y:S04]  /*39c80*/  STL [R1+0x1780], R0 ;  /* 0x0017800001007387 */ /* 0x0003e80000100800 */
[----:B------:R-:W-:Y:S04]  /*39c90*/  STL [R1+0x178c], R250 ;  /* 0x00178cfa01007387 */ /* 0x000fe80000100800 */
[----:B------:R-:W4:Y:S01]  /*39ca0*/  LDL.LU.64 R138, [R1+0x17d8] ;  /* 0x0017d800018a7983 */ /* 0x000f220000300a00 */
[----:B-1----:R-:W-:-:S03]  /*39cb0*/  IMAD.MOV.U32 R0, RZ, RZ, R251 ;  /* 0x000000ffff007224 */ /* 0x002fc600078e00fb */
[----:B------:R-:W4:Y:S04]  /*39cc0*/  LDL.LU.64 R140, [R1+0x17e0] ;  /* 0x0017e000018c7983 */ /* 0x000f280000300a00 */
        /* <DEDUP_REMOVED lines=11> */
[----:B--2---:R-:W-:Y:S04]  /*39d80*/  STL [R1+0x17a4], R206 ;  /* 0x0017a4ce01007387 */ /* 0x004fe80000100800 */
[----:B------:R-:W2:Y:S01]  /*39d90*/  LDL.LU.64 R150, [R1+0x1808] ;  /* 0x0018080001967983 */ /* 0x000ea20000300a00 */
[----:B-1----:R-:W-:-:S03]  /*39da0*/  IMAD.MOV.U32 R0, RZ, RZ, R207 ;  /* 0x000000ffff007224 */ /* 0x002fc600078e00cf */
[----:B------:R-:W2:Y:S04]  /*39db0*/  LDL.LU.64 R250, [R1+0xe88] ;  /* 0x000e880001fa7983 */ /* 0x000ea80000300a00 */
[----:B------:R1:W-:Y:S04]  /*39dc0*/  STL [R1+0x17a0], R0 ;  /* 0x0017a00001007387 */ /* 0x0003e80000100800 */
[----:B---3--:R-:W-:Y:S04]  /*39dd0*/  STL [R1+0x17ac], R198 ;  /* 0x0017acc601007387 */ /* 0x008fe80000100800 */
[----:B------:R-:W3:Y:S01]  /*39de0*/  LDL.LU.64 R222, [R1+0x1818] ;  /* 0x0018180001de7983 */ /* 0x000ee20000300a00 */
[----:B-1----:R-:W-:-:S03]  /*39df0*/  IMAD.MOV.U32 R0, RZ, RZ, R199 ;  /* 0x000000ffff007224 */ /* 0x002fc600078e00c7 */
[----:B------:R-:W3:Y:S04]  /*39e00*/  LDL.LU.64 R214, [R1+0x1820] ;  /* 0x0018200001d67983 */ /* 0x000ee80000300a00 */
[----:B------:R1:W-:Y:S04]  /*39e10*/  STL [R1+0x17a8], R0 ;  /* 0x0017a80001007387 */ /* 0x0003e80000100800 */
[----:B------:R4:W-:Y:S04]  /*39e20*/  STL [R1+0x17b4], R190 ;  /* 0x0017b4be01007387 */ /* 0x0009e80000100800 */
[----:B------:R-:W3:Y:S01]  /*39e30*/  LDL.LU.64 R206, [R1+0x1828] ;  /* 0x0018280001ce7983 */ /* 0x000ee20000300a00 */
[----:B-1----:R-:W-:-:S03]  /*39e40*/  IMAD.MOV.U32 R0, RZ, RZ, R191 ;  /* 0x000000ffff007224 */ /* 0x002fc600078e00bf */
[----:B------:R-:W3:Y:S04]  /*39e50*/  LDL.LU.64 R198, [R1+0xeb0] ;  /* 0x000eb00001c67983 */ /* 0x000ee80000300a00 */
[----:B------:R1:W-:Y:S04]  /*39e60*/  STL [R1+0x17b0], R0 ;  /* 0x0017b00001007387 */ /* 0x0003e80000100800 */
[----:B----4-:R4:W-:Y:S04]  /*39e70*/  STL [R1+0x17bc], R182 ;  /* 0x0017bcb601007387 */ /* 0x0109e80000100800 */
[----:B------:R-:W3:Y:S01]  /*39e80*/  LDL.LU.64 R190, [R1+0x1838] ;  /* 0x0018380001be7983 */ /* 0x000ee20000300a00 */
[----:B-1----:R-:W-:-:S03]  /*39e90*/  MOV R0, R183 ;  /* 0x000000b700007202 */ /* 0x002fc60000000f00 */
[----:B----4-:R-:W4:Y:S04]  /*39ea0*/  LDL.LU.64 R182, [R1+0x1840] ;  /* 0x0018400001b67983 */ /* 0x010f280000300a00 */
[----:B------:R1:W-:Y:S02]  /*39eb0*/  STL [R1+0x17b8], R0 ;  /* 0x0017b80001007387 */ /* 0x0003e40000100800 */
[----:B-1----:R-:W-:Y:S02]  /*39ec0*/  IMAD.MOV.U32 R0, RZ, RZ, R135 ;  /* 0x000000ffff007224 */ /* 0x002fe400078e0087 */
[----:B------:R-:W-:Y:S04]  /*39ed0*/  STL [R1+0x17c4], R134 ;  /* 0x0017c48601007387 */ /* 0x000fe80000100800 */
[----:B------:R-:W-:Y:S04]  /*39ee0*/  STL [R1+0x17cc], R136 ;  /* 0x0017cc8801007387 */ /* 0x000fe80000100800 */
[----:B------:R1:W-:Y:S02]  /*39ef0*/  STL [R1+0x17c0], R0 ;  /* 0x0017c00001007387 */ /* 0x0003e40000100800 */
[----:B-1----:R-:W-:-:S02]  /*39f00*/  IMAD.MOV.U32 R0, RZ, RZ, R137 ;  /* 0x000000ffff007224 */ /* 0x002fc400078e0089 */
[----:B------:R-:W-:Y:S04]  /*39f10*/  STL [R1+0x17d4], R138 ;  /* 0x0017d48a01007387 */ /* 0x000fe80000100800 */
[----:B------:R1:W-:Y:S04]  /*39f20*/  STL [R1+0x17c8], R0 ;  /* 0x0017c80001007387 */ /* 0x0003e80000100800 */
[----:B------:R-:W-:Y:S01]  /*39f30*/  STL [R1+0x17dc], R140 ;  /* 0x0017dc8c01007387 */ /* 0x000fe20000100800 */
[----:B-1----:R-:W-:-:S05]  /*39f40*/  IMAD.MOV.U32 R0, RZ, RZ, R139 ;  /* 0x000000ffff007224 */ /* 0x002fca00078e008b */
[----:B------:R1:W-:Y:S02]  /*39f50*/  STL [R1+0x17d0], R0 ;  /* 0x0017d00001007387 */ /* 0x0003e40000100800 */
[----:B-1----:R-:W-:Y:S02]  /*39f60*/  IMAD.MOV.U32 R0, RZ, RZ, R141 ;  /* 0x000000ffff007224 */ /* 0x002fe400078e008d */
        /* <DEDUP_REMOVED lines=9> */
[----:B-1----:R-:W-:-:S05]  /*3a000*/  MOV R0, R147 ;  /* 0x0000009300007202 */ /* 0x002fca0000000f00 */
[----:B------:R1:W-:Y:S04]  /*3a010*/  STL [R1+0x17f0], R0 ;  /* 0x0017f00001007387 */ /* 0x0003e80000100800 */
[----:B--2---:R-:W-:Y:S01]  /*3a020*/  STL [R1+0x1804], R150 ;  /* 0x0018049601007387 */ /* 0x004fe20000100800 */
[----:B-1----:R-:W-:-:S05]  /*3a030*/  IMAD.MOV.U32 R0, RZ, RZ, R149 ;  /* 0x000000ffff007224 */ /* 0x002fca00078e0095 */
[----:B------:R1:W-:Y:S04]  /*3a040*/  STL [R1+0x17f8], R0 ;  /* 0x0017f80001007387 */ /* 0x0003e80000100800 */
[----:B------:R-:W-:Y:S01]  /*3a050*/  STL [R1+0x180c], R250 ;  /* 0x00180cfa01007387 */ /* 0x000fe20000100800 */
[----:B-1----:R-:W-:-:S05]  /*3a060*/  IMAD.MOV.U32 R0, RZ, RZ, R151 ;  /* 0x000000ffff007224 */ /* 0x002fca00078e0097 */
[----:B------:R1:W-:Y:S02]  /*3a070*/  STL [R1+0x1800], R0 ;  /* 0x0018000001007387 */ /* 0x0003e40000100800 */
[----:B-1----:R-:W-:Y:S02]  /*3a080*/  IMAD.MOV.U32 R0, RZ, RZ, R251 ;  /* 0x000000ffff007224 */ /* 0x002fe400078e00fb */
[----:B---3--:R-:W-:Y:S04]  /*3a090*/  STL [R1+0x1814], R222 ;  /* 0x001814de01007387 */ /* 0x008fe80000100800 */
[----:B------:R1:W-:Y:S04]  /*3a0a0*/  STL [R1+0x1808], R0 ;  /* 0x0018080001007387 */ /* 0x0003e80000100800 */
[----:B------:R-:W-:Y:S01]  /*3a0b0*/  STL [R1+0x181c], R214 ;  /* 0x00181cd601007387 */ /* 0x000fe20000100800 */
[----:B-1----:R-:W-:-:S05]  /*3a0c0*/  IMAD.MOV.U32 R0, RZ, RZ, R223 ;  /* 0x000000ffff007224 */ /* 0x002fca00078e00df */
        /* <DEDUP_REMOVED lines=8> */
[----:B-1----:R-:W-:-:S05]  /*3a150*/  MOV R0, R199 ;  /* 0x000000c700007202 */ /* 0x002fca0000000f00 */
[----:B------:R1:W-:Y:S04]  /*3a160*/  STL [R1+0x1828], R0 ;  /* 0x0018280001007387 */ /* 0x0003e80000100800 */
[----:B----4-:R-:W-:Y:S01]  /*3a170*/  STL [R1+0x183c], R182 ;  /* 0x00183cb601007387 */ /* 0x010fe20000100800 */
[----:B-1----:R-:W-:-:S05]  /*3a180*/  IMAD.MOV.U32 R0, RZ, RZ, R191 ;  /* 0x000000ffff007224 */ /* 0x002fca00078e00bf */
[----:B------:R1:W-:Y:S04]  /*3a190*/  STL [R1+0x1830], R0 ;  /* 0x0018300001007387 */ /* 0x0003e80000100800 */
[----:B------:R-:W2:Y:S01]  /*3a1a0*/  LDL.LU.64 R10, [R1+0x1918] ;  /* 0x00191800010a7983 */ /* 0x000ea20000300a00 */
[----:B-1----:R-:W-:-:S05]  /*3a1b0*/  IMAD.MOV.U32 R0, RZ, RZ, R183 ;  /* 0x000000ffff007224 */ /* 0x002fca00078e00b7 */
[----:B------:R-:W-:Y:S04]  /*3a1c0*/  STL [R1+0x1838], R0 ;  /* 0x0018380001007387 */ /* 0x000fe80000100800 */
[----:B------:R-:W3:Y:S04]  /*3a1d0*/  LDL.LU.64 R12, [R1+0x1848] ;  /* 0x00184800010c7983 */ /* 0x000ee80000300a00 */
[----:B--2---:R1:W-:Y:S04]  /*3a1e0*/  STL.64 [R1+0x1020], R10 ;  /* 0x0010200a01007387 */ /* 0x0043e80000100a00 */
[----:B-1----:R-:W2:Y:S04]  /*3a1f0*/  LDL.LU.64 R10, [R1+0x1b10] ;  /* 0x001b1000010a7983 */ /* 0x002ea80000300a00 */
[----:B---3--:R1:W-:Y:S04]  /*3a200*/  STL.64 [R1+0x1018], R12 ;  /* 0x0010180c01007387 */ /* 0x0083e80000100a00 */
[----:B-1----:R-:W3:Y:S04]  /*3a210*/  LDL.LU.64 R12, [R1+0x1a18] ;  /* 0x001a1800010c7983 */ /* 0x002ee80000300a00 */
        /* <DEDUP_REMOVED lines=10> */
[----:B---3--:R-:W-:Y:S04]  /*3a2c0*/  STL.64 [R1+0xfe8], R12 ;  /* 0x000fe80c01007387 */ /* 0x008fe80000100a00 */
[----:B------:R-:W-:Y:S04]  /*3a2d0*/  STL.64 [R1+0xfd8], R242 ;  /* 0x000fd8f201007387 */ /* 0x000fe80000100a00 */
[----:B--2---:R1:W-:Y:S04]  /*3a2e0*/  STL.64 [R1+0xfe0], R10 ;  /* 0x000fe00a01007387 */ /* 0x0043e80000100a00 */
[----:B-1----:R-:W2:Y:S04]  /*3a2f0*/  LDL.LU.64 R10, [R1+0x1b20] ;  /* 0x001b2000010a7983 */ /* 0x002ea80000300a00 */
[----:B------:R-:W3:Y:S04]  /*3a300*/  LDL.LU.64 R12, [R1+0x1a28] ;  /* 0x001a2800010c7983 */ /* 0x000ee80000300a00 */
        /* <DEDUP_REMOVED lines=111> */
[----:B------:R3:W5:Y:S01]  /*3aa00*/  LDL.LU.64 R250, [R1+0x18a8] ;  /* 0x0018a80001fa7983 */ /* 0x0007620000300a00 */
[----:B------:R-:W-:Y:S01]  /*3aa10*/  MOV R186, R174 ;  /* 0x000000ae00ba7202 */ /* 0x000fe20000000f00 */
[----:B------:R-:W-:-:S02]  /*3aa20*/  IMAD.MOV.U32 R187, RZ, RZ, R175 ;  /* 0x000000ffffbb7224 */ /* 0x000fc400078e00af */
[----:B------:R-:W-:Y:S02]  /*3aa30*/  IMAD.MOV.U32 R194, RZ, RZ, R166 ;  /* 0x000000ffffc27224 */ /* 0x000fe400078e00a6 */
[----:B------:R-:W-:Y:S02]  /*3aa40*/  IMAD.MOV.U32 R195, RZ, RZ, R167 ;  /* 0x000000ffffc37224 */ /* 0x000fe400078e00a7 */
[----:B------:R-:W-:Y:S02]  /*3aa50*/  IMAD.MOV.U32 R202, RZ, RZ, R158 ;  /* 0x000000ffffca7224 */ /* 0x000fe400078e009e */
[----:B------:R-:W-:Y:S01]  /*3aa60*/  IMAD.MOV.U32 R203, RZ, RZ, R159 ;  /* 0x000000ffffcb7224 */ /* 0x000fe200078e009f */
[----:B--2---:R2:W-:Y:S04]  /*3aa70*/  STL.64 [R1+0xe00], R10 ;  /* 0x000e000a01007387 */ /* 0x0045e80000100a00 */
[----:B------:R3:W5:Y:S04]  /*3aa80*/  LDL.LU.64 R248, [R1+0x1b98] ;  /* 0x001b980001f87983 */ /* 0x0007680000300a00 */
        /* <DEDUP_REMOVED lines=50> */
[----:B-1----:R3:W5:Y:S04]  /*3adb0*/  LDL.LU.64 R12, [R1+0x1a10] ;  /* 0x001a1000010c7983 */ /* 0x0027680000300a00 */
[----:B--2---:R3:W5:Y:S04]  /*3adc0*/  LDL.LU.64 R10, [R1+0x1910] ;  /* 0x00191000010a7983 */ /* 0x0047680000300a00 */
[----:B------:R-:W-:Y:S04]  /*3add0*/  STL [R1+0xc00], RZ ;  /* 0x000c00ff01007387 */ /* 0x000fe80000100800 */
        /* <DEDUP_REMOVED lines=767> */
[----:B------:R-:W-:Y:S04]  /*3ddd0*/  STL [R1], RZ ;  /* 0x000000ff01007387 */ /* 0x000fe80000100800 */
        /* <DEDUP_REMOVED lines=104> */
[----:B------:R-:W-:Y:S01]  /*3e460*/  STL [R1+0x1a4], RZ ;  /* 0x0001a4ff01007387 */ /* 0x000fe20000100800 */
[----:B------:R-:W-:-:S03]  /*3e470*/  USHF.R.S32.HI UR8, URZ, 0x1f, UR7 ;  /* 0x0000001f3f087899 */ /* 0x000fc60008011407 */
[----:B------:R-:W-:Y:S04]  /*3e480*/  STL [R1+0x1a8], RZ ;  /* 0x0001a8ff01007387 */ /* 0x000fe80000100800 */
[----:B------:R-:W-:Y:S04]  /*3e490*/  STL [R1+0x1ac], RZ ;  /* 0x0001acff01007387 */ /* 0x000fe80000100800 */
[----:B------:R-:W-:Y:S04]  /*3e4a0*/  STL [R1+0x1b0], RZ ;  /* 0x0001b0ff01007387 */ /* 0x000fe80000100800 */
[----:B------:R-:W-:Y:S01]  /*3e4b0*/  STL [R1+0x1b4], RZ ;  /* 0x0001b4ff01007387 */ /* 0x000fe20000100800 */
[----:B------:R-:W-:-:S03]  /*3e4c0*/  ULEA.HI UR8, UR8, UR7, URZ, 0x6 ;  /* 0x0000000708087291 */ /* 0x000fc6000f8f303f */
        /* <DEDUP_REMOVED lines=8> */
[----:B------:R-:W-:Y:S04]  /*3e550*/  STL [R1+0x1d4], RZ ;  /* 0x0001d4ff01007387 */ /* 0x000fe80000100800 */
[----:B------:R-:W-:Y:S04]  /*3e560*/  STL [R1+0x1d8], RZ ;  /* 0x0001d8ff01007387 */ /* 0x000fe80000100800 */
[----:B------:R-:W-:Y:S01]  /*3e570*/  STL [R1+0x1dc], RZ ;  /* 0x0001dcff01007387 */ /* 0x000fe20000100800 */
[----:B------:R-:W-:-:S03]  /*3e580*/  IMAD.U32 R5, RZ, RZ, UR9 ;  /* 0x00000009ff057e24 */ /* 0x000fc6000f8e00ff */
[----:B------:R-:W-:Y:S01]  /*3e590*/  STL [R1+0x1e0], RZ ;  /* 0x0001e0ff01007387 */ /* 0x000fe20000100800 */
[----:B------:R-:W-:-:S03]  /*3e5a0*/  UIADD3 UR7, UR9, -0x5, URZ ;  /* 0xfffffffb09077890 */ /* 0x000fc6000fffe03f */
[----:B------:R-:W-:Y:S04]  /*3e5b0*/  STL [R1+0x1e4], RZ ;  /* 0x0001e4ff01007387 */ /* 0x000fe80000100800 */
[----:B------:R-:W-:Y:S04]  /*3e5c0*/  STL [R1+0x1e8], RZ ;  /* 0x0001e8ff01007387 */ /* 0x000fe80000100800 */
[----:B------:R-:W-:Y:S04]  /*3e5d0*/  STL [R1+0x1ec], RZ ;  /* 0x0001ecff01007387 */ /* 0x000fe80000100800 */
[----:B------:R-:W-:Y:S04]  /*3e5e0*/  STL [R1+0x1f0], RZ ;  /* 0x0001f0ff01007387 */ /* 0x000fe80000100800 */
[----:B------:R-:W-:Y:S04]  /*3e5f0*/  STL [R1+0x1f4], RZ ;  /* 0x0001f4ff01007387 */ /* 0x000fe80000100800 */
[----:B------:R-:W-:Y:S04]  /*3e600*/  STL [R1+0x1f8], RZ ;  /* 0x0001f8ff01007387 */ /* 0x000fe80000100800 */
[----:B------:R-:W-:Y:S04]  /*3e610*/  STL [R1+0x1fc], RZ ;  /* 0x0001fcff01007387 */ /* 0x000fe80000100800 */
[----:B------:R1:W-:Y:S02]  /*3e620*/  STL [R1+0x18bc], R5 ;  /* 0x0018bc0501007387 */ /* 0x0003e40000100800 */
[----:B-1----:R-:W-:-:S05]  /*3e630*/  IMAD.U32 R5, RZ, RZ, UR7 ;  /* 0x00000007ff057e24 */ /* 0x002fca000f8e00ff */
[----:B------:R3:W-:Y:S01]  /*3e640*/  STL [R1+0x18b8], R5 ;  /* 0x0018b80501007387 */ /* 0x0007e20000100800 */
[----:B------:R-:W-:Y:S02]  /*3e650*/  SHF.R.S32.HI R3, RZ, 0x1f, R4 ;  /* 0x0000001fff037819 */ /* 0x000fe40000011404 */
[----:B------:R-:W-:Y:S02]  /*3e660*/  SHF.R.S32.HI R0, RZ, 0x1f, R2 ;  /* 0x0000001fff007819 */ /* 0x000fe40000011402 */
[----:B------:R-:W-:Y:S02]  /*3e670*/  CS2R R24, SRZ ;  /* 0x0000000000187805 */ /* 0x000fe4000001ff00 */
[C---:B------:R-:W-:Y:S01]  /*3e680*/  SHF.L.U64.HI R3, R4.reuse, 0x2, R3 ;  /* 0x0000000204037819 */ /* 0x040fe20000010203 */
[----:B------:R-:W-:Y:S01]  /*3e690*/  IMAD.SHL.U32 R4, R4, 0x4, RZ ;  /* 0x0000000404047824 */ /* 0x000fe200078e00ff */
[C---:B------:R-:W-:Y:S01]  /*3e6a0*/  SHF.L.U64.HI R0, R2.reuse, 0x2, R0 ;  /* 0x0000000202007819 */ /* 0x040fe20000010200 */
[----:B------:R-:W-:Y:S01]  /*3e6b0*/  IMAD.SHL.U32 R2, R2, 0x4, RZ ;  /* 0x0000000402027824 */ /* 0x000fe200078e00ff */
        /* <DEDUP_REMOVED lines=62> */
[----:B------:R-:W-:Y:S01]  /*3eaa0*/  CS2R R150, SRZ ;  /* 0x0000000000967805 */ /* 0x000fe2000001ff00 */
[----:B------:R-:W-:Y:S01]  /*3eab0*/  UMOV UR6, 0x4 ;  /* 0x0000000400067882 */ /* 0x000fe20000000000 */
[----:B------:R-:W-:Y:S01]  /*3eac0*/  UMOV UR60, 0xffffffff ;  /* 0xffffffff003c7882 */ /* 0x000fe20000000000 */
[----:B---3--:R-:W-:-:S05]  /*3ead0*/  UMOV UR7, URZ ;  /* 0x0000003f00077c82 */ /* 0x008fca0008000000 */
.L_x_1:
[----:B-----5:R-:W-:Y:S01]  /*3eae0*/  STL.64 [R1+0x1f00], R250 ;  /* 0x001f00fa01007387 */ /* 0x020fe20000100a00 */
[----:B------:R-:W-:Y:S01]  /*3eaf0*/  UIADD3 UR60, UR60, 0x1, URZ ;  /* 0x000000013c3c7890 */ /* 0x000fe2000fffe03f */
[----:B------:R-:W-:-:S04]  /*3eb00*/  DEPBAR.LE SB0, 0x8 ;  /* 0x000082000000791a */ /* 0x000fc80000000000 */
        /* <DEDUP_REMOVED lines=63> */
[----:B-1----:R-:W2:Y:S04]  /*3ef00*/  LDL.LU.64 R124, [R1+0xc00] ;  /* 0x000c0000017c7983 */ /* 0x002ea80000300a00 */
        /* <DEDUP_REMOVED lines=62> */
[----:B------:R-:W2:Y:S01]  /*3f2f0*/  LDL.LU.64 R250, [R1+0xdf8] ;  /* 0x000df80001fa7983 */ /* 0x000ea20000300a00 */
[----:B------:R-:W-:Y:S01]  /*3f300*/  UISETP.GT.AND UP0, UPT, UR60, 0x5, UPT ;  /* 0x000000053c00788c */ /* 0x000fe2000bf04270 */
[----:B------:R-:W-:Y:S01]  /*3f310*/  MOV R6, UR5 ;  /* 0x0000000500067c02 */ /* 0x000fe20008000f00 */
[----:B------:R-:W-:Y:S01]  /*3f320*/  UMOV UR11, 0x40000040 ;  /* 0x40000040000b7882 */ /* 0x000fe20000000000 */
[----:B------:R-:W-:Y:S01]  /*3f330*/  BAR.SYNC.DEFER_BLOCKING 0x0 ;  /* 0x0000000000007b1d */ /* 0x000fe20000010000 */
[----:B------:R-:W-:Y:S01]  /*3f340*/  USEL UR60, UR60, URZ, !UP0 ;  /* 0x0000003f3c3c7287 */ /* 0x000fe2000c000000 */
[----:B------:R-:W-:-:S03]  /*3f350*/  MOV R5, UR4 ;  /* 0x0000000400057c02 */ /* 0x000fc60008000f00 */
[----:B------:R-:W-:Y:S02]  /*3f360*/  ULEA UR8, UR60, UR61, 0x10 ;  /* 0x0000003d3c087291 */ /* 0x000fe4000f8e803f */
[----:B------:R-:W-:Y:S01]  /*3f370*/  ULEA UR9, UR60, UR61, 0x11 ;  /* 0x0000003d3c097291 */ /* 0x000fe2000f8e883f */
[----:B------:R-:W-:Y:S01]  /*3f380*/  STL [R1+0x1d04], R11 ;  /* 0x001d040b01007387 */ /* 0x000fe20000100800 */
[----:B------:R-:W-:Y:S02]  /*3f390*/  UIADD3 UR8, UR8, 0xc0000, URZ ;  /* 0x000c000008087890 */ /* 0x000fe4000fffe03f */
[----:B------:R-:W-:Y:S01]  /*3f3a0*/  USHF.R.U32.HI UR9, URZ, 0x4, UR9 ;  /* 0x000000043f097899 */ /* 0x000fe20008011609 */
[----:B------:R1:W-:Y:S01]  /*3f3b0*/  STL [R1+0x1cc8], R7 ;  /* 0x001cc80701007387 */ /* 0x0003e20000100800 */
[----:B------:R-:W-:Y:S02]  /*3f3c0*/  USHF.R.U32.HI UR8, URZ, 0x4, UR8 ;  /* 0x000000043f087899 */ /* 0x000fe40008011608 */
[----:B------:R-:W-:Y:S01]  /*3f3d0*/  USGXT.U32 UR10, UR9, 0xe ;  /* 0x0000000e090a789a */ /* 0x000fe20008000000 */
[----:B------:R3:W-:Y:S01]  /*3f3e0*/  STL.64 [R1+0x1c40], R8 ;  /* 0x001c400801007387 */ /* 0x0007e20000100a00 */
[----:B------:R-:W-:Y:S01]  /*3f3f0*/  USGXT.U32 UR8, UR8, 0xe ;  /* 0x0000000e0808789a */ /* 0x000fe20008000000 */
[----:B------:R-:W-:Y:S01]  /*3f400*/  UMOV UR9, 0x40000040 ;  /* 0x4000004000097882 */ /* 0x000fe20000000000 */
[----:B------:R-:W-:-:S02]  /*3f410*/  UIADD3 UR14, UP1, UR10, 0x2, URZ ;  /* 0x000000020a0e7890 */ /* 0x000fc4000ff3e03f */
[----:B------:R-:W-:Y:S01]  /*3f420*/  UIADD3 UR16, UP0, UR8, 0x2, URZ ;  /* 0x0000000208107890 */ /* 0x000fe2000ff1e03f */
[----:B-1----:R-:W4:Y:S01]  /*3f430*/  LDL R7, [R1+0x18b8] ;  /* 0x0018b80001077983 */ /* 0x002f220000100800 */
[----:B------:R-:W-:Y:S01]  /*3f440*/  UMOV UR13, URZ ;  /* 0x0000003f000d7c82 */ /* 0x000fe20008000000 */
[----:B------:R-:W-:Y:S01]  /*3f450*/  UMOV UR12, URZ ;  /* 0x0000003f000c7c82 */ /* 0x000fe20008000000 */
[----:B------:R-:W-:Y:S02]  /*3f460*/  UIADD3.X UR15, UR13, 0x40000040, URZ, UP1, !UPT ;  /* 0x400000400d0f7890 */ /* 0x000fe40008ffe43f */
[----:B------:R-:W-:Y:S01]  /*3f470*/  UIADD3.X UR13, UR12, 0x40000040, URZ, UP0, !UPT ;  /* 0x400000400c0d7890 */ /* 0x000fe200087fe43f */
[----:B---3--:R-:W3:Y:S01]  /*3f480*/  LDL R8, [R1+0x18c4] ;  /* 0x0018c40001087983 */ /* 0x008ee20000100800 */
[----:B------:R-:W-:Y:S01]  /*3f490*/  UIADD3.64 UR38, UR14, 0x2, URZ ;  /* 0x000000020e267897 */ /* 0x000fe2000fffe03f */
[----:B------:R-:W-:Y:S01]  /*3f4a0*/  UMOV UR12, UR16 ;  /* 0x00000010000c7c82 */ /* 0x000fe20008000000 */
[----:B------:R-:W-:-:S02]  /*3f4b0*/  UIADD3.64 UR34, UR14, 0x4, URZ ;  /* 0x000000040e227897 */ /* 0x000fc4000fffe03f */
[----:B------:R-:W-:Y:S02]  /*3f4c0*/  UIADD3.64 UR36, UR12, 0x2, URZ ;  /* 0x000000020c247897 */ /* 0x000fe4000fffe03f */
[----:B------:R-:W-:Y:S02]  /*3f4d0*/  UIADD3.64 UR32, UR12, 0x4, URZ ;  /* 0x000000040c207897 */ /* 0x000fe4000fffe03f */
[----:B------:R-:W-:Y:S02]  /*3f4e0*/  UIADD3.64 UR30, UR14, 0x7fe, URZ ;  /* 0x000007fe0e1e7897 */ /* 0x000fe4000fffe03f */
[----:B------:R-:W-:Y:S02]  /*3f4f0*/  UIADD3.64 UR28, UR12, 0x7fe, URZ ;  /* 0x000007fe0c1c7897 */ /* 0x000fe4000fffe03f */
[----:B------:R-:W-:Y:S02]  /*3f500*/  UIADD3.64 UR26, UR14, 0x800, URZ ;  /* 0x000008000e1a7897 */ /* 0x000fe4000fffe03f */
[----:B------:R-:W-:-:S02]  /*3f510*/  UIADD3.64 UR24, UR12, 0x800, URZ ;  /* 0x000008000c187897 */ /* 0x000fc4000fffe03f */
[----:B------:R-:W-:Y:S02]  /*3f520*/  UIADD3.64 UR22, UR14, 0x802, URZ ;  /* 0x000008020e167897 */ /* 0x000fe4000fffe03f */
[----:B------:R-:W-:Y:S02]  /*3f530*/  UIADD3.64 UR20, UR12, 0x802, URZ ;  /* 0x000008020c147897 */ /* 0x000fe4000fffe03f */
[----:B------:R-:W-:Y:S02]  /*3f540*/  UIADD3.64 UR18, UR14, 0x804, URZ ;  /* 0x000008040e127897 */ /* 0x000fe4000fffe03f */
[----:B------:R-:W-:Y:S01]  /*3f550*/  UIADD3.64 UR16, UR12, 0x804, URZ ;  /* 0x000008040c107897 */ /* 0x000fe2000fffe03f */
[----:B--2---:R-:W-:-:S06]  /*3f560*/  WARPGROUP.ARRIVE ;  /* 0x00000000000079c5 */ /* 0x004fcc0000000000 */
[----:B------:R-:W-:Y:S03]  /*3f570*/  HGMMA.64x256x8.F32.TF32 R124, gdesc[UR8], R124, gsb0 ;  /* 0x07e00000087c79f0 */ /* 0x000fe6000800287c */
[----:B------:R-:W-:Y:S02]  /*3f580*/  WARPGROUP.DEPBAR.LE gsb0, 0x0 ;  /* 0x00008000000079c5 */ /* 0x000fe40000010000 */
[----:B------:R-:W-:-:S15]  /*3f590*/  WARPGROUP.ARRIVE ;  /* 0x00000000000079c5 */ /* 0x000fde0000000000 */
[----:B------:R-:W-:-:S08]  /*3f5a0*/  NOP ;  /* 0x0000000000007918 */ /* 0x000fd00000000000 */
        /* <DEDUP_REMOVED lines=26> */
[----:B------:R1:W-:Y:S04]  /*3f750*/  STL.64 [R1+0xc00], R124 ;  /* 0x000c007c01007387 */ /* 0x0003e80000100a00 */
        /* <DEDUP_REMOVED lines=63> */
[----:B-1----:R-:W3:Y:S04]  /*3fb50*/  LDL.LU.64 R124, [R1+0x800] ;  /* 0x00080000017c7983 */ /* 0x002ee80000300a00 */
[----:B--2---:R-:W2:Y:S04]  /*3fb60*/  LDL.LU.64 R126, [R1+0x808] ;  /* 0x00080800017e7983 */ /* 0x004ea80000300a00 */
[----:B----4-:R-:W4:Y:S04]  /*3fb70*/  LDL.LU.64 R128, [R1+0x810] ;  /* 0x0008100001807983 */ /* 0x010f280000300a00 */
[----:B---3--:R-:W3:Y:S04]  /*3fb80*/  LDL.LU.64 R130, [R1+0x818] ;  /* 0x0008180001827983 */ /* 0x008ee80000300a00 */
[----:B------:R-:W2:Y:S04]  /*3fb90*/  LDL.LU.64 R132, [R1+0x820] ;  /* 0x0008200001847983 */ /* 0x000ea80000300a00 */
[----:B------:R-:W4:Y:S04]  /*3fba0*/  LDL.LU.64 R134, [R1+0x828] ;  /* 0x0008280001867983 */ /* 0x000f280000300a00 */
[----:B------:R-:W3:Y:S04]  /*3fbb0*/  LDL.LU.64 R136, [R1+0x830] ;  /* 0x0008300001887983 */ /* 0x000ee80000300a00 */
[----:B------:R-:W2:Y:S04]  /*3fbc0*/  LDL.LU.64 R138, [R1+0x838] ;  /* 0x00083800018a7983 */ /* 0x000ea80000300a00 */
[----:B------:R-:W4:Y:S04]  /*3fbd0*/  LDL.LU.64 R140, [R1+0x840] ;  /* 0x00084000018c7983 */ /* 0x000f280000300a00 */
[----:B------:R-:W3:Y:S04]  /*3fbe0*/  LDL.LU.64 R142, [R1+0x848] ;  /* 0x00084800018e7983 */ /* 0x000ee80000300a00 */
[----:B------:R-:W2:Y:S04]  /*3fbf0*/  LDL.LU.64 R144, [R1+0x850] ;  /* 0x0008500001907983 */ /* 0x000ea80000300a00 */
[----:B------:R-:W4:Y:S04]  /*3fc00*/  LDL.LU.64 R146, [R1+0x858] ;  /* 0x0008580001927983 */ /* 0x000f280000300a00 */
[----:B------:R-:W3:Y:S04]  /*3fc10*/  LDL.LU.64 R148, [R1+0x860] ;  /* 0x0008600001947983 */ /* 0x000ee80000300a00 */
[----:B------:R-:W2:Y:S04]  /*3fc20*/  LDL.LU.64 R150, [R1+0x868] ;  /* 0x0008680001967983 */ /* 0x000ea80000300a00 */
[----:B--2---:R-:W-:Y:S04]  /*3fc30*/  STL.64 [R1+0x2500], R150 ;  /* 0x0025009601007387 */ /* 0x004fe80000100a00 */
[----:B---3--:R-:W-:Y:S04]  /*3fc40*/  STL.64 [R1+0x24f8], R148 ;  /* 0x0024f89401007387 */ /* 0x008fe80000100a00 */
[----:B----4-:R-:W-:Y:S04]  /*3fc50*/  STL.64 [R1+0x24f0], R146 ;  /* 0x0024f09201007387 */ /* 0x010fe80000100a00 */
        /* <DEDUP_REMOVED lines=125> */
[----:B------:R-:W-:Y:S01]  /*40430*/  UIADD3.64 UR46, UR14, 0xffe, URZ ;  /* 0x00000ffe0e2e7897 */ /* 0x000fe2000fffe03f */
[----:B------:R-:W-:Y:S01]  /*40440*/  UMOV UR44, UR8 ;  /* 0x00000008002c7c82 */ /* 0x000fe20008000000 */
[----:B------:R-:W-:Y:S01]  /*40450*/  UMOV UR45, UR9 ;  /* 0x00000009002d7c82 */ /* 0x000fe20008000000 */
[----:B------:R-:W-:Y:S01]  /*40460*/  UIADD3.64 UR42, UR14, 0x1000, URZ ;  /* 0x000010000e2a7897 */ /* 0x000fe2000fffe03f */
[----:B------:R-:W3:Y:S01]  /*40470*/  LDL.LU.64 R152, [R1+0x870] ;  /* 0x0008700001987983 */ /* 0x000ee20000300a00 */
[----:B------:R-:W-:Y:S01]  /*40480*/  UMOV UR40, UR12 ;  /* 0x0000000c00287c82 */ /* 0x000fe20008000000 */
[----:B------:R-:W-:Y:S01]  /*40490*/  UMOV UR41, UR13 ;  /* 0x0000000d00297c82 */ /* 0x000fe20008000000 */
[----:B------:R-:W-:Y:S01]  /*404a0*/  UIADD3.64 UR50, UR14, 0x1004, URZ ;  /* 0x000010040e327897 */ /* 0x000fe2000fffe03f */
[----:B------:R-:W3:Y:S01]  /*404b0*/  LDL.LU.64 R154, [R1+0x878] ;  /* 0x00087800019a7983 */ /* 0x000ee20000300a00 */
[----:B--2---:R-:W-:Y:S01]  /*404c0*/  WARPGROUP.ARRIVE ;  /* 0x00000000000079c5 */ /* 0x004fe20000000000 */
[----:B------:R-:W-:Y:S01]  /*404d0*/  UMOV UR4, UR42 ;  /* 0x0000002a00047c82 */ /* 0x000fe20008000000 */
[----:B------:R-:W-:Y:S01]  /*404e0*/  UMOV UR5, UR43 ;  /* 0x0000002b00057c82 */ /* 0x000fe20008000000 */
[----:B------:R-:W-:Y:S01]  /*404f0*/  UMOV UR48, UR32 ;  /* 0x0000002000307c82 */ /* 0x000fe20008000000 */
[----:B------:R-:W-:Y:S01]  /*40500*/  UMOV UR49, UR33 ;  /* 0x0000002100317c82 */ /* 0x000fe20008000000 */
[----:B------:R-:W-:Y:S01]  /*40510*/  UIADD3.64 UR54, UR14, 0x17fe, URZ ;  /* 0x000017fe0e367897 */ /* 0x000fe2000fffe03f */
[----:B------:R-:W-:Y:S01]  /*40520*/  HGMMA.64x256x8.F32.TF32 R24, gdesc[UR44], R24, gsb0 ;  /* 0x07e000002c1879f0 */ /* 0x000fe20008002818 */
[----:B------:R-:W-:Y:S01]  /*40530*/  UMOV UR52, UR28 ;  /* 0x0000001c00347c82 */ /* 0x000fe20008000000 */
[----:B------:R-:W-:Y:S01]  /*40540*/  UMOV UR53, UR29 ;  /* 0x0000001d00357c82 */ /* 0x000fe20008000000 */
[----:B------:R-:W-:Y:S01]  /*40550*/  UIADD3.64 UR58, UR14, 0x1800, URZ ;  /* 0x000018000e3a7897 */ /* 0x000fe2000fffe03f */
[----:B------:R-:W3:Y:S01]  /*40560*/  LDL.LU.64 R156, [R1+0x880] ;  /* 0x00088000019c7983 */ /* 0x000ee20000300a00 */
[----:B------:R-:W-:Y:S01]  /*40570*/  UMOV UR56, UR24 ;  /* 0x0000001800387c82 */ /* 0x000fe20008000000 */
[----:B------:R-:W-:-:S02]  /*40580*/  UMOV UR57, UR25 ;  /* 0x0000001900397c82 */ /* 0x000fc40008000000 */
        /* <DEDUP_REMOVED lines=47> */
[----:B------:R-:W-:-:S02]  /*40880*/  WARPGROUP.DEPBAR.LE gsb0, 0x0 ;  /* 0x00008000000079c5 */ /* 0x000fc40000010000 */
[----:B------:R-:W-:-:S06]  /*40890*/  WARPGROUP.ARRIVE ;  /* 0x00000000000079c5 */ /* 0x000fcc0000000000 */
[----:B------:R-:W-:Y:S01]  /*408a0*/  HGMMA.64x256x8.F32.TF32 R24, gdesc[UR40], R24, gsb0 ;  /* 0x07e00000281879f0 */ /* 0x000fe20008002818 */
[----:B------:R-:W-:Y:S01]  /*408b0*/  UIADD3.64 UR42, UR14, 0x1002, URZ ;  /* 0x000010020e2a7897 */ /* 0x000fe2000fffe03f */
[----:B------:R-:W-:Y:S01]  /*408c0*/  UMOV UR40, UR36 ;  /* 0x0000002400287c82 */ /* 0x000fe20008000000 */
[----:B------:R-:W-:Y:S01]  /*408d0*/  UMOV UR41, UR37 ;  /* 0x0000002500297c82 */ /* 0x000fe20008000000 */
[----:B------:R-:W-:Y:S02]  /*408e0*/  WARPGROUP.DEPBAR.LE gsb0, 0x0 ;  /* 0x00008000000079c5 */ /* 0x000fe40000010000 */
[----:B------:R-:W-:-:S15]  /*408f0*/  WARPGROUP.ARRIVE ;  /* 0x00000000000079c5 */ /* 0x000fde0000000000 */
[----:B------:R-:W-:-:S07]  /*40900*/  NOP ;  /* 0x0000000000007918 */ /* 0x000fce0000000000 */
        /* <DEDUP_REMOVED lines=8> */
[----:B------:R-:W-:Y:S01]  /*40990*/  HGMMA.64x256x8.F32.TF32 R24, gdesc[UR52], R24, gsb0 ;  /* 0x07e00000341879f0 */ /* 0x000fe20008002818 */
[----:B------:R-:W-:Y:S01]  /*409a0*/  UIADD3.64 UR42, UR14, 0x1802, URZ ;  /* 0x000018020e2a7897 */ /* 0x000fe2000fffe03f */
[----:B------:R-:W-:Y:S01]  /*409b0*/  UMOV UR40, UR20 ;  /* 0x0000001400287c82 */ /* 0x000fe20008000000 */
[----:B------:R-:W-:Y:S01]  /*409c0*/  UMOV UR41, UR21 ;  /* 0x0000001500297c82 */ /* 0x000fe20008000000 */
[----:B------:R-:W-:Y:S02]  /*409d0*/  WARPGROUP.DEPBAR.LE gsb0, 0x0 ;  /* 0x00008000000079c5 */ /* 0x000fe40000010000 */
[----:B------:R-:W-:-:S15]  /*409e0*/  WARPGROUP.ARRIVE ;  /* 0x00000000000079c5 */ /* 0x000fde0000000000 */
[----:B------:R-:W-:-:S07]  /*409f0*/  NOP ;  /* 0x0000000000007918 */ /* 0x000fce0000000000 */
[----:B------:R-:W-:Y:S01]  /*40a00*/  HGMMA.64x256x8.F32.TF32 R24, gdesc[UR56], R24, gsb0 ;  /* 0x07e00000381879f0 */ /* 0x000fe20008002818 */
[----:B------:R-:W-:Y:S01]  /*40a10*/  UMOV UR56, UR42 ;  /* 0x0000002a00387c82 */ /* 0x000fe20008000000 */
[----:B------:R-:W-:Y:S01]  /*40a20*/  UMOV UR57, UR43 ;  /* 0x0000002b00397c82 */ /* 0x000fe20008000000 */
        /* <DEDUP_REMOVED lines=76> */
[----:B-1----:R-:W3:Y:S04]  /*40ef0*/  LDL.LU.64 R150, [R1+0x2500] ;  /* 0x0025000001967983 */ /* 0x002ee80000300a00 */
        /* <DEDUP_REMOVED lines=13> */
[----:B------:R-:W-:-:S02]  /*40fd0*/  UIADD3.64 UR8, UR12, 0x1fe, URZ ;  /* 0x000001fe0c087897 */ /* 0x000fc4000fffe03f */
[----:B------:R-:W-:Y:S01]  /*40fe0*/  UIADD3.64 UR40, UR12, 0x200, URZ ;  /* 0x000002000c287897 */ /* 0x000fe2000fffe03f */
[----:B------:R-:W2:Y:S01]  /*40ff0*/  LDL.LU.64 R122, [R1+0x2490] ;  /* 0x00249000017a7983 */ /* 0x000ea20000300a00 */
[----:B------:R-:W-:Y:S01]  /*41000*/  UMOV UR48, UR42 ;  /* 0x0000002a00307c82 */ /* 0x000fe20008000000 */
[----:B------:R-:W-:Y:S01]  /*41010*/  UMOV UR49, UR43 ;  /* 0x0000002b00317c82 */ /* 0x000fe20008000000 */
[----:B------:R-:W-:Y:S01]  /*41020*/  UMOV UR42, UR14 ;  /* 0x0000000e002a7c82 */ /* 0x000fe20008000000 */
[----:B------:R-:W-:Y:S01]  /*41030*/  UMOV UR43, UR15 ;  /* 0x0000000f002b7c82 */ /* 0x000fe20008000000 */
[----:B------:R-:W-:Y:S01]  /*41040*/  UIADD3.64 UR36, UR12, 0x202, URZ ;  /* 0x000002020c247897 */ /* 0x000fe2000fffe03f */
[----:B------:R-:W4:Y:S01]  /*41050*/  LDL.LU.64 R120, [R1+0x2488] ;  /* 0x0024880001787983 */ /* 0x000f220000300a00 */
[----:B------:R-:W-:Y:S02]  /*41060*/  UIADD3.64 UR32, UR12, 0x204, URZ ;  /* 0x000002040c207897 */ /* 0x000fe4000fffe03f */
[----:B------:R-:W-:Y:S01]  /*41070*/  UIADD3.64 UR28, UR12, 0x9fe, URZ ;  /* 0x000009fe0c1c7897 */ /* 0x000fe2000fffe03f */
[----:B------:R-:W4:Y:S01]  /*41080*/  LDL.LU.64 R118, [R1+0x2480] ;  /* 0x0024800001767983 */ /* 0x000f220000300a00 */
[----:B------:R-:W-:-:S02]  /*41090*/  UIADD3.64 UR24, UR12, 0xa00, URZ ;  /* 0x00000a000c187897 */ /* 0x000fc4000fffe03f */
[----:B------:R-:W-:Y:S01]  /*410a0*/  UIADD3.64 UR20, UR12, 0xa02, URZ ;  /* 0x00000a020c147897 */ /* 0x000fe2000fffe03f */
[----:B------:R-:W4:Y:S01]  /*410b0*/  LDL.LU.64 R116, [R1+0x2478] ;  /* 0x0024780001747983 */ /* 0x000f220000300a00 */
[----:B------:R-:W-:-:S03]  /*410c0*/  UIADD3.64 UR16, UR12, 0xa04, URZ ;  /* 0x00000a040c107897 */ /* 0x000fc6000fffe03f */
        /* <DEDUP_REMOVED lines=46> */
[----:B---3--:R-:W-:-:S06]  /*413b0*/  WARPGROUP.ARRIVE ;  /* 0x00000000000079c5 */ /* 0x008fcc0000000000 */
        /* <DEDUP_REMOVED lines=94> */
[----:B-1----:R-:W4:Y:S04]  /*419a0*/  LDL.LU.64 R124, [R1+0x400] ;  /* 0x00040000017c7983 */ /* 0x002f280000300a00 */
[----:B---3--:R-:W3:Y:S04]  /*419b0*/  LDL.LU.64 R126, [R1+0x408] ;  /* 0x00040800017e7983 */ /* 0x008ee80000300a00 */
[----:B--2---:R-:W2:Y:S04]  /*419c0*/  LDL.LU.64 R128, [R1+0x410] ;  /* 0x0004100001807983 */ /* 0x004ea80000300a00 */
[----:B----4-:R-:W4:Y:S04]  /*419d0*/  LDL.LU.64 R130, [R1+0x418] ;  /* 0x0004180001827983 */ /* 0x010f280000300a00 */
        /* <DEDUP_REMOVED lines=10> */
[----:B---3--:R-:W-:Y:S04]  /*41a80*/  STL.64 [R1+0x2300], R150 ;  /* 0x0023009601007387 */ /* 0x008fe80000100a00 */
[----:B----4-:R-:W-:Y:S04]  /*41a90*/  STL.64 [R1+0x22f8], R148 ;  /* 0x0022f89401007387 */ /* 0x010fe80000100a00 */
[----:B--2---:R-:W-:Y:S04]  /*41aa0*/  STL.64 [R1+0x22f0], R146 ;  /* 0x0022f09201007387 */ /* 0x004fe80000100a00 */
        /* <DEDUP_REMOVED lines=125> */
[----:B------:R-:W-:Y:S01]  /*42280*/  UMOV UR44, UR8 ;  /* 0x00000008002c7c82 */ /* 0x000fe20008000000 */
[----:B------:R-:W-:Y:S01]  /*42290*/  UMOV UR45, UR9 ;  /* 0x00000009002d7c82 */ /* 0x000fe20008000000 */
[----:B------:R-:W-:Y:S01]  /*422a0*/  UMOV UR42, UR4 ;  /* 0x00000004002a7c82 */ /* 0x000fe20008000000 */
[----:B------:R-:W-:Y:S01]  /*422b0*/  UMOV UR43, UR5 ;  /* 0x00000005002b7c82 */ /* 0x000fe20008000000 */
[----:B--2---:R-:W-:Y:S01]  /*422c0*/  WARPGROUP.ARRIVE ;  /* 0x00000000000079c5 */ /* 0x004fe20000000000 */
[----:B------:R-:W2:Y:S01]  /*422d0*/  LDL.LU.64 R152, [R1+0x470] ;  /* 0x0004700001987983 */ /* 0x000ea20000300a00 */
[----:B------:R-:W-:-:S03]  /*422e0*/  UIADD3.64 UR8, UR14, 0x1002, URZ ;  /* 0x000010020e087897 */ /* 0x000fc6000fffe03f */
[----:B------:R-:W2:Y:S01]  /*422f0*/  LDL.LU.64 R154, [R1+0x478] ;  /* 0x00047800019a7983 */ /* 0x000ea20000300a00 */
[----:B------:R-:W-:Y:S03]  /*42300*/  HGMMA.64x256x8.F32.TF32 R24, gdesc[UR44], R24, gsb0 ;  /* 0x07e000002c1879f0 */ /* 0x000fe60008002818 */
        /* <DEDUP_REMOVED lines=48> */
[----:B------:R-:W-:-:S02]  /*42610*/  WARPGROUP.DEPBAR.LE gsb0, 0x0 ;  /* 0x00008000000079c5 */ /* 0x000fc40000010000 */
[----:B------:R-:W-:-:S06]  /*42620*/  WARPGROUP.ARRIVE ;  /* 0x00000000000079c5 */ /* 0x000fcc0000000000 */
[----:B------:R-:W-:Y:S01]  /*42630*/  HGMMA.64x256x8.F32.TF32 R24, gdesc[UR40], R24, gsb0 ;  /* 0x07e00000281879f0 */ /* 0x000fe20008002818 */
[----:B------:R-:W-:Y:S01]  /*42640*/  UMOV UR42, UR8 ;  /* 0x00000008002a7c82 */ /* 0x000fe20008000000 */
[----:B------:R-:W-:Y:S01]  /*42650*/  UMOV UR43, UR9 ;  /* 0x00000009002b7c82 */ /* 0x000fe20008000000 */
[----:B------:R-:W-:Y:S01]  /*42660*/  UMOV UR40, UR36 ;  /* 0x0000002400287c82 */ /* 0x000fe20008000000 */
[----:B------:R-:W-:Y:S01]  /*42670*/  UMOV UR41, UR37 ;  /* 0x0000002500297c82 */ /* 0x000fe20008000000 */
[----:B------:R-:W-:Y:S02]  /*42680*/  WARPGROUP.DEPBAR.LE gsb0, 0x0 ;  /* 0x00008000000079c5 */ /* 0x000fe40000010000 */
[----:B------:R-:W-:-:S15]  /*42690*/  WARPGROUP.ARRIVE ;  /* 0x00000000000079c5 */ /* 0x000fde0000000000 */
[----:B------:R-:W-:-:S06]  /*426a0*/  NOP ;  /* 0x0000000000007918 */ /* 0x000fcc0000000000 */
        /* <DEDUP_REMOVED lines=120> */
[----:B------:R-:W-:-:S02]  /*42e30*/  UIADD3.64 UR8, UR12, 0x3fe, URZ ;  /* 0x000003fe0c087897 */ /* 0x000fc4000fffe03f */
[----:B------:R-:W-:Y:S01]  /*42e40*/  UIADD3.64 UR40, UR12, 0x400, URZ ;  /* 0x000004000c287897 */ /* 0x000fe2000fffe03f */
[----:B------:R-:W3:Y:S01]  /*42e50*/  LDL.LU.64 R122, [R1+0x2290] ;  /* 0x00229000017a7983 */ /* 0x000ee20000300a00 */
        /* <DEDUP_REMOVED lines=152> */
[----:B-1----:R-:W4:Y:S04]  /*437e0*/  LDL.LU.64 R124, [R1] ;  /* 0x00000000017c7983 */ /* 0x002f280000300a00 */
[----:B--2---:R-:W2:Y:S04]  /*437f0*/  LDL.LU.64 R126, [R1+0x8] ;  /* 0x00000800017e7983 */ /* 0x004ea80000300a00 */
[----:B---3--:R-:W3:Y:S04]  /*43800*/  LDL.LU.64 R128, [R1+0x10] ;  /* 0x0000100001807983 */ /* 0x008ee80000300a00 */
[----:B----4-:R-:W4:Y:S04]  /*43810*/  LDL.LU.64 R130, [R1+0x18] ;  /* 0x0000180001827983 */ /* 0x010f280000300a00 */
[----:B------:R-:W2:Y:S04]  /*43820*/  LDL.LU.64 R132, [R1+0x20] ;  /* 0x0000200001847983 */ /* 0x000ea80000300a00 */
[----:B------:R-:W3:Y:S04]  /*43830*/  LDL.LU.64 R134, [R1+0x28] ;  /* 0x0000280001867983 */ /* 0x000ee80000300a00 */
[----:B------:R-:W4:Y:S04]  /*43840*/  LDL.LU.64 R136, [R1+0x30] ;  /* 0x0000300001887983 */ /* 0x000f280000300a00 */
[----:B------:R-:W2:Y:S04]  /*43850*/  LDL.LU.64 R138, [R1+0x38] ;  /* 0x00003800018a7983 */ /* 0x000ea80000300a00 */
[----:B------:R-:W3:Y:S04]  /*43860*/  LDL.LU.64 R140, [R1+0x40] ;  /* 0x00004000018c7983 */ /* 0x000ee80000300a00 */
[----:B------:R-:W4:Y:S04]  /*43870*/  LDL.LU.64 R142, [R1+0x48] ;  /* 0x00004800018e7983 */ /* 0x000f280000300a00 */
[----:B------:R-:W2:Y:S04]  /*43880*/  LDL.LU.64 R144, [R1+0x50] ;  /* 0x0000500001907983 */ /* 0x000ea80000300a00 */
[----:B------:R-:W3:Y:S04]  /*43890*/  LDL.LU.64 R146, [R1+0x58] ;  /* 0x0000580001927983 */ /* 0x000ee80000300a00 */
[----:B------:R-:W4:Y:S04]  /*438a0*/  LDL.LU.64 R148, [R1+0x60] ;  /* 0x0000600001947983 */ /* 0x000f280000300a00 */
[----:B------:R-:W2:Y:S04]  /*438b0*/  LDL.LU.64 R150, [R1+0x68] ;  /* 0x0000680001967983 */ /* 0x000ea80000300a00 */
[----:B--2---:R-:W-:Y:S04]  /*438c0*/  STL.64 [R1+0x2100], R150 ;  /* 0x0021009601007387 */ /* 0x004fe80000100a00 */
[----:B----4-:R-:W-:Y:S04]  /*438d0*/  STL.64 [R1+0x20f8], R148 ;  /* 0x0020f89401007387 */ /* 0x010fe80000100a00 */
[----:B---3--:R-:W-:Y:S04]  /*438e0*/  STL.64 [R1+0x20f0], R146 ;  /* 0x0020f09201007387 */ /* 0x008fe80000100a00 */
        /* <DEDUP_REMOVED lines=179> */
[----:B--2---:R-:W-:-:S06]  /*44420*/  WARPGROUP.ARRIVE ;  /* 0x00000000000079c5 */ /* 0x004fcc0000000000 */
[----:B------:R-:W-:Y:S01]  /*44430*/  HGMMA.64x256x8.F32.TF32 R24, gdesc[UR44], R24, gsb0 ;  /* 0x07e000002c1879f0 */ /* 0x000fe20008002818 */
[----:B------:R-:W-:Y:S02]  /*44440*/  UIADD3.64 UR44, UR14, 0x1002, URZ ;  /* 0x000010020e2c7897 */ /* 0x000fe4000fffe03f */
[----:B------:R-:W-:Y:S02]  /*44450*/  WARPGROUP.DEPBAR.LE gsb0, 0x0 ;  /* 0x00008000000079c5 */ /* 0x000fe40000010000 */
[----:B------:R-:W-:-:S15]  /*44460*/  WARPGROUP.ARRIVE ;  /* 0x00000000000079c5 */ /* 0x000fde0000000000 */
[----:B------:R-:W-:-:S08]  /*44470*/  NOP ;  /* 0x0000000000007918 */ /* 0x000fd00000000000 */
        /* <DEDUP_REMOVED lines=128> */
[----:B------:R-:W-:Y:S01]  /*44c80*/  UIADD3.64 UR40, UR12, 0x5fe, URZ ;  /* 0x000005fe0c287897 */ /* 0x000fe2000fffe03f */
[----:B------:R-:W-:Y:S01]  /*44c90*/  UMOV UR42, UR10 ;  /* 0x0000000a002a7c82 */ /* 0x000fe20008000000 */
[----:B------:R-:W-:Y:S01]  /*44ca0*/  UMOV UR43, UR11 ;  /* 0x0000000b002b7c82 */ /* 0x000fe20008000000 */
[----:B------:R-:W-:Y:S01]  /*44cb0*/  UIADD3.64 UR8, UR12, 0x600, URZ ;  /* 0x000006000c087897 */ /* 0x000fe2000fffe03f */
[----:B------:R-:W2:Y:S01]  /*44cc0*/  LDL.LU.64 R122, [R1+0x2090] ;  /* 0x00209000017a7983 */ /* 0x000ea20000300a00 */
[----:B------:R-:W-:Y:S01]  /*44cd0*/  UMOV UR10, UR14 ;  /* 0x0000000e000a7c82 */ /* 0x000fe20008000000 */
[----:B------:R-:W-:Y:S01]  /*44ce0*/  UMOV UR11, UR15 ;  /* 0x0000000f000b7c82 */ /* 0x000fe20008000000 */
[----:B---3--:R-:W-:Y:S01]  /*44cf0*/  WARPGROUP.ARRIVE ;  /* 0x00000000000079c5 */ /* 0x008fe20000000000 */
[----:B------:R-:W-:Y:S01]  /*44d00*/  UIADD3.64 UR36, UR12, 0x602, URZ ;  /* 0x000006020c247897 */ /* 0x000fe2000fffe03f */
[----:B------:R-:W2:Y:S04]  /*44d10*/  LDL.LU.64 R120, [R1+0x2088] ;  /* 0x0020880001787983 */ /* 0x000ea80000300a00 */
[----:B------:R-:W-:Y:S01]  /*44d20*/  HGMMA.64x256x8.F32.TF32 R124, gdesc[UR40], R124, gsb0 ;  /* 0x07e00000287c79f0 */ /* 0x000fe2000800287c */
[----:B------:R-:W-:Y:S01]  /*44d30*/  UIADD3.64 UR32, UR12, 0x604, URZ ;  /* 0x000006040c207897 */ /* 0x000fe2000fffe03f */
[----:B------:R-:W2:Y:S01]  /*44d40*/  LDL.LU.64 R118, [R1+0x2080] ;  /* 0x0020800001767983 */ /* 0x000ea20000300a00 */
[----:B------:R-:W-:-:S02]  /*44d50*/  UIADD3.64 UR28, UR12, 0xdfe, URZ ;  /* 0x00000dfe0c1c7897 */ /* 0x000fc4000fffe03f */
[----:B------:R-:W-:Y:S01]  /*44d60*/  UIADD3.64 UR24, UR12, 0xe00, URZ ;  /* 0x00000e000c187897 */ /* 0x000fe2000fffe03f */
[----:B------:R-:W2:Y:S01]  /*44d70*/  LDL.LU.64 R116, [R1+0x2078] ;  /* 0x0020780001747983 */ /* 0x000ea20000300a00 */
[----:B------:R-:W-:Y:S01]  /*44d80*/  UIADD3.64 UR20, UR12, 0xe02, URZ ;  /* 0x00000e020c147897 */ /* 0x000fe2000fffe03f */
[----:B------:R-:W-:Y:S02]  /*44d90*/  WARPGROUP.DEPBAR.LE gsb0, 0x0 ;  /* 0x00008000000079c5 */ /* 0x000fe40000010000 */
[----:B------:R-:W-:Y:S01]  /*44da0*/  WARPGROUP.ARRIVE ;  /* 0x00000000000079c5 */ /* 0x000fe20000000000 */
[----:B------:R-:W-:Y:S01]  /*44db0*/  UMOV UR14, UR18 ;  /* 0x00000012000e7c82 */ /* 0x000fe20008000000 */
[----:B------:R-:W-:Y:S01]  /*44dc0*/  UMOV UR15, UR19 ;  /* 0x00000013000f7c82 */ /* 0x000fe20008000000 */
[----:B------:R-:W2:-:S15]  /*44dd0*/  LDL.LU.64 R114, [R1+0x2070] ;  /* 0x0020700001727983 */ /* 0x000e9e0000300a00 */
[----:B------:R-:W-:Y:S01]  /*44de0*/  HGMMA.64x256x8.F32.TF32 R124, gdesc[UR8], R124, gsb0 ;  /* 0x07e00000087c79f0 */ /* 0x000fe2000800287c */
[----:B------:R-:W-:Y:S01]  /*44df0*/  UIADD3.64 UR12, UR12, 0xe04, URZ ;  /* 0x00000e040c0c7897 */ /* 0x000fe2000fffe03f */
        /* <DEDUP_REMOVED lines=69> */
[----:B------:R-:W-:Y:S04]  /*45250*/  STL.64 [R1], R124 ;  /* 0x0000007c01007387 */ /* 0x000fe80000100a00 */
        /* <DEDUP_REMOVED lines=64> */
[----:B------:R-:W4:Y:S04]  /*45660*/  LDL.LU.64 R248, [R1+0x1ef8] ;  /* 0x001ef80001f87983 */ /* 0x000f280000300a00 */
        /* <DEDUP_REMOVED lines=66> */
[----:B--2---:R-:W-:-:S06]  /*45a90*/  WARPGROUP.ARRIVE ;  /* 0x00000000000079c5 */ /* 0x004fcc0000000000 */
[----:B------:R-:W-:Y:S01]  /*45aa0*/  HGMMA.64x256x8.F32.TF32 R24, gdesc[UR40], R24, gsb0 ;  /* 0x07e00000281879f0 */ /* 0x000fe20008002818 */
[----:B------:R-:W-:Y:S01]  /*45ab0*/  UMOV UR38, UR44 ;  /* 0x0000002c00267c82 */ /* 0x000fe20008000000 */
[----:B------:R-:W-:Y:S01]  /*45ac0*/  UMOV UR39, UR45 ;  /* 0x0000002d00277c82 */ /* 0x000fe20008000000 */
[----:B------:R-:W-:Y:S02]  /*45ad0*/  WARPGROUP.DEPBAR.LE gsb0, 0x0 ;  /* 0x00008000000079c5 */ /* 0x000fe40000010000 */
[----:B------:R-:W-:-:S15]  /*45ae0*/  WARPGROUP.ARRIVE ;  /* 0x00000000000079c5 */ /* 0x000fde0000000000 */
[----:B------:R-:W-:-:S08]  /*45af0*/  NOP ;  /* 0x0000000000007918 */ /* 0x000fd00000000000 */
        /* <DEDUP_REMOVED lines=21> */
[----:B------:R-:W-:Y:S02]  /*45c50*/  R2UR UR53, R8 ;  /* 0x00000000083572ca */ /* 0x000fe400000e0000 */
[----:B------:R-:W2:Y:S01]  /*45c60*/  LDL R8, [R1+0x18bc] ;  /* 0x0018bc0001087983 */ /* 0x000ea20000100800 */
[----:B------:R-:W-:-:S03]  /*45c70*/  R2UR UR52, R7 ;  /* 0x00000000073472ca */ /* 0x000fc600000e0000 */
[----:B------:R-:W4:Y:S04]  /*45c80*/  LDL.LU R11, [R1+0x1030] ;  /* 0x00103000010b7983 */ /* 0x000f280000300800 */
[----:B------:R-:W3:Y:S01]  /*45c90*/  LDL.LU R7, [R1+0x1034] ;  /* 0x0010340001077983 */ /* 0x000ee20000300800 */
[----:B------:R-:W-:Y:S02]  /*45ca0*/  WARPGROUP.DEPBAR.LE gsb0, 0x0 ;  /* 0x00008000000079c5 */ /* 0x000fe40000010000 */
[----:B------:R-:W-:-:S12]  /*45cb0*/  WARPGROUP.ARRIVE ;  /* 0x00000000000079c5 */ /* 0x000fd80000000000 */
[----:B------:R-:W-:Y:S01]  /*45cc0*/  HGMMA.64x256x8.F32.TF32 R24, gdesc[UR24], R24, gsb0 ;  /* 0x07e00000181879f0 */ /* 0x000fe20008002818 */
[----:B------:R-:W-:Y:S01]  /*45cd0*/  UMOV UR14, UR48 ;  /* 0x00000030000e7c82 */ /* 0x000fe20008000000 */
[----:B------:R-:W-:Y:S01]  /*45ce0*/  UMOV UR15, UR49 ;  /* 0x00000031000f7c82 */ /* 0x000fe20008000000 */
[----:B------:R-:W-:Y:S02]  /*45cf0*/  WARPGROUP.DEPBAR.LE gsb0, 0x0 ;  /* 0x00008000000079c5 */ /* 0x000fe40000010000 */
[----:B------:R-:W-:-:S15]  /*45d00*/  WARPGROUP.ARRIVE ;  /* 0x00000000000079c5 */ /* 0x000fde0000000000 */
[----:B------:R-:W-:-:S08]  /*45d10*/  NOP ;  /* 0x0000000000007918 */ /* 0x000fd00000000000 */
[----:B------:R-:W-:Y:S01]  /*45d20*/  HGMMA.64x256x8.F32.TF32 R24, gdesc[UR20], R24, gsb0 ;  /* 0x07e00000141879f0 */ /* 0x000fe20008002818 */
[----:B------:R-:W-:Y:S02]  /*45d30*/  R2UR UR5, R6 ;  /* 0x00000000060572ca */ /* 0x000fe400000e0000 */
[----:B------:R-:W1:Y:S01]  /*45d40*/  S2R R6, SR_TID.X ;  /* 0x0000000000067919 */ /* 0x000e620000002100 */
[----:B------:R-:W-:-:S04]  /*45d50*/  UIADD3 UR6, UR6, 0x1, URZ ;  /* 0x0000000106067890 */ /* 0x000fc8000fffe03f */
[----:B------:R-:W-:-:S04]  /*45d60*/  UISETP.GT.AND UP2, UPT, UR6, 0x5, UPT ;  /* 0x000000050600788c */ /* 0x000fc8000bf44270 */
[----:B------:R-:W-:Y:S01]  /*45d70*/  USEL UR6, UR6, URZ, !UP2 ;  /* 0x0000003f06067287 */ /* 0x000fe2000d000000 */
[----:B---3--:R-:W-:-:S03]  /*45d80*/  IADD3 R7, P1, R7, R4, RZ ;  /* 0x0000000407077210 */ /* 0x008fc60007f3e0ff */
[----:B------:R-:W-:Y:S01]  /*45d90*/  ULEA UR10, UR6, UR61, 0x10 ;  /* 0x0000003d060a7291 */ /* 0x000fe2000f8e803f */
[----:B------:R-:W-:Y:S01]  /*45da0*/  R2UR UR4, R5 ;  /* 0x00000000050472ca */ /* 0x000fe200000e0000 */
[----:B----4-:R-:W-:-:S04]  /*45db0*/  IMAD.X R11, R11, 0x1, R3, P1 ;  /* 0x000000010b0b7824 */ /* 0x010fc800008e0603 */
[----:B------:R-:W-:Y:S02]  /*45dc0*/  IMAD.U32 R5, RZ, RZ, UR10 ;  /* 0x0000000aff057e24 */ /* 0x000fe4000f8e00ff */
[C---:B-1----:R-:W-:Y:S01]  /*45dd0*/  IMAD.SHL.U32 R9, R6.reuse, 0x10, RZ ;  /* 0x0000001006097824 */ /* 0x042fe200078e00ff */
[----:B------:R-:W-:-:S04]  /*45de0*/  LOP3.LUT R6, R6, 0x7f, RZ, 0xc0, !PT ;  /* 0x0000007f06067812 */ /* 0x000fc800078ec0ff */
[----:B------:R-:W-:-:S04]  /*45df0*/  LOP3.LUT R9, R9, 0x70, RZ, 0xc0, !PT ;  /* 0x0000007009097812 */ /* 0x000fc800078ec0ff */
[----:B------:R-:W-:Y:S01]  /*45e00*/  LEA R9, R6, R9, 0x7 ;  /* 0x0000000906097211 */ /* 0x000fe200078e38ff */
[----:B------:R-:W-:Y:S01]  /*45e10*/  STL [R1+0x1034], R7 ;  /* 0x0010340701007387 */ /* 0x000fe20000100800 */
[----:B--2---:R-:W-:Y:S02]  /*45e20*/  R2UR UR11, R8 ;  /* 0x00000000080b72ca */ /* 0x004fe400000e0000 */
[----:B------:R-:W-:Y:S01]  /*45e30*/  IADD3 R5, R9, 0x100000, R5 ;  /* 0x0010000009057810 */ /* 0x000fe20007ffe005 */
[----:B------:R-:W-:Y:S04]  /*45e40*/  STL [R1+0x1030], R11 ;  /* 0x0010300b01007387 */ /* 0x000fe80000100800 */
[----:B------:R-:W2:Y:S04]  /*45e50*/  LDL.LU R9, [R1+0x103c] ;  /* 0x00103c0001097983 */ /* 0x000ea80000300800 */
[----:B------:R-:W3:Y:S04]  /*45e60*/  LDL.LU R8, [R1+0x104c] ;  /* 0x00104c0001087983 */ /* 0x000ee80000300800 */
[----:B------:R-:W4:Y:S01]  /*45e70*/  LDL.LU R6, [R1+0x1054] ;  /* 0x0010540001067983 */ /* 0x000f220000300800 */
[----:B------:R-:W-:-:S02]  /*45e80*/  WARPGROUP.DEPBAR.LE gsb0, 0x0 ;  /* 0x00008000000079c5 */ /* 0x000fc40000010000 */
[----:B------:R-:W-:-:S06]  /*45e90*/  WARPGROUP.ARRIVE ;  /* 0x00000000000079c5 */ /* 0x000fcc0000000000 */
[----:B------:R-:W-:Y:S03]  /*45ea0*/  HGMMA.64x256x8.F32.TF32 R24, gdesc[UR12], R24, gsb0 ;  /* 0x07e000000c1879f0 */ /* 0x000fe60008002818 */
[----:B------:R-:W-:Y:S02]  /*45eb0*/  WARPGROUP.DEPBAR.LE gsb0, 0x0 ;  /* 0x00008000000079c5 */ /* 0x000fe40000010000 */
[----:B------:R1:W-:Y:S04]  /*45ec0*/  STL [R1+0x1d00], R106 ;  /* 0x001d006a01007387 */ /* 0x0003e80000100800 */
[----:B-1----:R-:W4:Y:S04]  /*45ed0*/  LDL.LU R106, [R1+0x1048] ;  /* 0x00104800016a7983 */ /* 0x002f280000300800 */
[----:B------:R1:W-:Y:S04]  /*45ee0*/  STL [R1+0x1cfc], R107 ;  /* 0x001cfc6b01007387 */ /* 0x0003e80000100800 */
[----:B-1----:R-:W3:Y:S04]  /*45ef0*/  LDL.LU R107, [R1+0x1044] ;  /* 0x00104400016b7983 */ /* 0x002ee80000300800 */
[----:B------:R1:W-:Y:S04]  /*45f00*/  STL [R1+0x1cf8], R108 ;  /* 0x001cf86c01007387 */ /* 0x0003e80000100800 */
[----:B-1----:R-:W4:Y:S04]  /*45f10*/  LDL.LU R108, [R1+0x1040] ;  /* 0x00104000016c7983 */ /* 0x002f280000300800 */
[----:B------:R1:W-:Y:S04]  /*45f20*/  STL [R1+0x1cf4], R109 ;  /* 0x001cf46d01007387 */ /* 0x0003e80000100800 */
[----:B-1----:R-:W3:Y:S04]  /*45f30*/  LDL.LU R109, [R1+0x1038] ;  /* 0x00103800016d7983 */ /* 0x002ee80000300800 */
[----:B------:R-:W-:Y:S04]  /*45f40*/  STL [R1+0x1cf0], R110 ;  /* 0x001cf06e01007387 */ /* 0x000fe80000100800 */
[----:B------:R1:W-:Y:S04]  /*45f50*/  STL [R1+0x1cec], R111 ;  /* 0x001cec6f01007387 */ /* 0x0003e80000100800 */
[----:B-1----:R-:W4:Y:S04]  /*45f60*/  LDL.LU R111, [R1+0x1050] ;  /* 0x00105000016f7983 */ /* 0x002f280000300800 */
[----:B------:R-:W-:Y:S04]  /*45f70*/  STL [R1+0x1ce8], R112 ;  /* 0x001ce87001007387 */ /* 0x000fe80000100800 */
[----:B------:R1:W-:Y:S04]  /*45f80*/  STL [R1+0x1ce4], R113 ;  /* 0x001ce47101007387 */ /* 0x0003e80000100800 */
[----:B------:R-:W-:Y:S04]  /*45f90*/  STL [R1+0x1ce0], R114 ;  /* 0x001ce07201007387 */ /* 0x000fe80000100800 */
[----:B------:R-:W-:Y:S04]  /*45fa0*/  STL [R1+0x1cdc], R115 ;  /* 0x001cdc7301007387 */ /* 0x000fe80000100800 */
[----:B------:R-:W-:Y:S04]  /*45fb0*/  STL [R1+0x1cd8], R116 ;  /* 0x001cd87401007387 */ /* 0x000fe80000100800 */
[----:B------:R-:W-:Y:S04]  /*45fc0*/  STL [R1+0x1cd4], R117 ;  /* 0x001cd47501007387 */ /* 0x000fe80000100800 */
[----:B------:R-:W-:Y:S04]  /*45fd0*/  STL [R1+0x1cd0], R118 ;  /* 0x001cd07601007387 */ /* 0x000fe80000100800 */
[----:B------:R-:W-:Y:S04]  /*45fe0*/  STL [R1+0x1ccc], R119 ;  /* 0x001ccc7701007387 */ /* 0x000fe80000100800 */
        /* <DEDUP_REMOVED lines=10> */
[----:B------:R-:W-:Y:S01]  /*46090*/  STL.64 [R1+0x1c70], R140 ;  /* 0x001c708c01007387 */ /* 0x000fe20000100a00 */
[----:B------:R-:W-:-:S03]  /*460a0*/  UIMAD UR9, UR7, -0x40, UR53 ;  /* 0xffffffc0070978a4 */ /* 0x000fc6000f8e0235 */
[----:B------:R-:W-:Y:S01]  /*460b0*/  STL.64 [R1+0x1c68], R142 ;  /* 0x001c688e01007387 */ /* 0x000fe20000100a00 */
[----:B-1----:R-:W-:-:S03]  /*460c0*/  IMAD.MOV.U32 R113, RZ, RZ, R11 ;  /* 0x000000ffff717224 */ /* 0x002fc600078e000b */
[----:B------:R-:W-:Y:S04]  /*460d0*/  STL.64 [R1+0x1c60], R144 ;  /* 0x001c609001007387 */ /* 0x000fe80000100a00 */
[----:B------:R-:W-:Y:S01]  /*460e0*/  STL.64 [R1+0x1c58], R146 ;  /* 0x001c589201007387 */ /* 0x000fe20000100a00 */
[----:B------:R-:W-:-:S03]  /*460f0*/  IMAD.MOV.U32 R112, RZ, RZ, R7 ;  /* 0x000000ffff707224 */ /* 0x000fc600078e0007 */
[----:B------:R-:W-:Y:S01]  /*46100*/  STL.64 [R1+0x1c50], R148 ;  /* 0x001c509401007387 */ /* 0x000fe20000100a00 */
[----:B------:R-:W-:-:S03]  /*46110*/  UISETP.GT.AND UP1, UPT, UR9, URZ, UPT ;  /* 0x0000003f0900728c */ /* 0x000fc6000bf24270 */
[----:B------:R-:W-:Y:S04]  /*46120*/  STL.64 [R1+0x1c48], R150 ;  /* 0x001c489601007387 */ /* 0x000fe80000100a00 */
[----:B------:R-:W4:Y:S04]  /*46130*/  LDL.LU R11, [R1+0x1d04] ;  /* 0x001d0400010b7983 */ /* 0x000f280000300800 */
[----:B------:R-:W4:Y:S04]  /*46140*/  LDL.LU R110, [R1+0x1058] ;  /* 0x00105800016e7983 */ /* 0x000f280000300800 */
[----:B------:R-:W4:Y:S01]  /*46150*/  LDL.LU R7, [R1+0x105c] ;  /* 0x00105c0001077983 */ /* 0x000f220000300800 */
[----:B------:R-:W-:-:S02]  /*46160*/  UISETP.GE.AND UP0, UPT, UR7, UR52, UPT ;  /* 0x000000340700728c */ /* 0x000fc4000bf06270 */
[----:B------:R-:W-:-:S04]  /*46170*/  USEL UR8, URZ, 0x4, !UP1 ;  /* 0x000000043f087887 */ /* 0x000fc8000c800000 */
[----:B------:R-:W-:Y:S01]  /*46180*/  USEL UR8, UR8, URZ, !UP0 ;  /* 0x0000003f08087287 */ /* 0x000fe2000c000000 */
[----:B------:R-:W-:Y:S01]  /*46190*/  BAR.SYNC.DEFER_BLOCKING 0x0 ;  /* 0x0000000000007b1d */ /* 0x000fe20000010000 */
[----:B--2---:R-:W-:-:S04]  /*461a0*/  IADD3 R9, P1, R9, R4, RZ ;  /* 0x0000000409097210 */ /* 0x004fc80007f3e0ff */
[----:B------:R-:W-:Y:S01]  /*461b0*/  ISETP.NE.U32.AND P0, PT, RZ, UR8, PT ;  /* 0x00000008ff007c0c */ /* 0x000fe2000bf05070 */
[----:B------:R-:W-:-:S12]  /*461c0*/  STL [R1+0x103c], R9 ;  /* 0x00103c0901007387 */ /* 0x000fd80000100800 */
[----:B------:R-:W-:Y:S01]  /*461d0*/  @!PT LDS RZ, [RZ] ;  /* 0x00000000fffff984 */ /* 0x000fe20000000800 */
[----:B------:R-:W-:Y:S01]  /*461e0*/  @!PT LDS RZ, [RZ] ;  /* 0x00000000fffff984 */ /* 0x000fe20000000800 */
[----:B------:R-:W-:Y:S01]  /*461f0*/  @!PT LDS RZ, [RZ] ;  /* 0x00000000fffff984 */ /* 0x000fe20000000800 */
[----:B------:R1:W-:Y:S02]  /*46200*/  LDGSTS.E [R5+-0x40000], desc[UR4][R112.64], P0 ;  /* 0xc000000070057fae */ /* 0x0003e40008121844 */
[----:B-1----:R-:W-:Y:S02]  /*46210*/  IMAD.MOV.U32 R112, RZ, RZ, R9 ;  /* 0x000000ffff707224 */ /* 0x002fe400078e0009 */
[----:B---3--:R-:W-:-:S05]  /*46220*/  IMAD.X R109, R109, 0x1, R3, P1 ;  /* 0x000000016d6d7824 */ /* 0x008fca00008e0603 */
[----:B------:R1:W-:Y:S01]  /*46230*/  STL [R1+0x1038], R109 ;  /* 0x0010386d01007387 */ /* 0x0003e20000100800 */
[----:B------:R-:W-:Y:S01]  /*46240*/  MOV R113, R109 ;  /* 0x0000006d00717202 */ /* 0x000fe20000000f00 */
[----:B------:R-:W-:Y:S02]  /*46250*/  UISETP.GT.AND UP1, UPT, UR9, 0x1, UPT ;  /* 0x000000010900788c */ /* 0x000fe4000bf24270 */
[----:B-1----:R-:W2:Y:S04]  /*46260*/  LDL.LU R109, [R1+0x1060] ;  /* 0x00106000016d7983 */ /* 0x002ea80000300800 */
[----:B------:R-:W3:Y:S01]  /*46270*/  LDL.LU R9, [R1+0x1064] ;  /* 0x0010640001097983 */ /* 0x000ee20000300800 */
[----:B------:R-:W-:Y:S01]  /*46280*/  USEL UR8, URZ, 0x4, !UP1 ;  /* 0x000000043f087887 */ /* 0x000fe2000c800000 */
[----:B------:R-:W-:-:S02]  /*46290*/  IADD3 R107, P1, R107, R4, RZ ;  /* 0x000000046b6b7210 */ /* 0x000fc40007f3e0ff */
[----:B------:R1:W-:Y:S01]  /*462a0*/  LDGSTS.E [R5+-0x3c000], desc[UR4][R112.64], P0 ;  /* 0xc400000070057fae */ /* 0x0003e20008121844 */
[----:B------:R-:W-:Y:S01]  /*462b0*/  USEL UR8, UR8, URZ, !UP0 ;  /* 0x0000003f08087287 */ /* 0x000fe2000c000000 */
[----:B------:R-:W-:Y:S01]  /*462c0*/  IADD3 R8, P2, R8, R4, RZ ;  /* 0x0000000408087210 */ /* 0x000fe20007f5e0ff */
[----:B----4-:R-:W-:-:S04]  /*462d0*/  IMAD.X R108, R108, 0x1, R3, P1 ;  /* 0x000000016c6c7824 */ /* 0x010fc800008e0603 */
[----:B------:R-:W-:Y:S02]  /*462e0*/  ISETP.NE.U32.AND P0, PT, RZ, UR8, PT ;  /* 0x00000008ff007c0c */ /* 0x000fe4000bf05070 */
[----:B------:R-:W-:Y:S01]  /*462f0*/  IADD3 R6, P3, R6, R4, RZ ;  /* 0x0000000406067210 */ /* 0x000fe20007f7e0ff */
[----:B------:R-:W-:Y:S01]  /*46300*/  IMAD.X R106, R106, 0x1, R3, P2 ;  /* 0x000000016a6a7824 */ /* 0x000fe200010e0603 */
[----:B------:R4:W-:Y:S01]  /*46310*/  STL [R1+0x1044], R107 ;  /* 0x0010446b01007387 */ /* 0x0009e20000100800 */
[----:B-1----:R-:W-:Y:S02]  /*46320*/  IMAD.MOV.U32 R112, RZ, RZ, R107 ;  /* 0x000000ffff707224 */ /* 0x002fe400078e006b */
[----:B------:R-:W-:Y:S01]  /*46330*/  IMAD.MOV.U32 R113, RZ, RZ, R108 ;  /* 0x000000ffff717224 */ /* 0x000fe200078e006c */
[----:B------:R-:W-:Y:S01]  /*46340*/  STL [R1+0x1040], R108 ;  /* 0x0010406c01007387 */ /* 0x000fe20000100800 */
[----:B------:R-:W-:-:S03]  /*46350*/  IMAD.X R111, R111, 0x1, R3, P3 ;  /* 0x000000016f6f7824 */ /* 0x000fc600018e0603 */
[----:B------:R1:W-:Y:S04]  /*46360*/  STL [R1+0x104c], R8 ;  /* 0x00104c0801007387 */ /* 0x0003e80000100800 */
[----:B------:R1:W-:Y:S04]  /*46370*/  STL [R1+0x1048], R106 ;  /* 0x0010486a01007387 */ /* 0x0003e80000100800 */
[----:B------:R1:W-:Y:S04]  /*46380*/  STL [R1+0x1054], R6 ;  /* 0x0010540601007387 */ /* 0x0003e80000100800 */
[----:B------:R1:W-:Y:S04]  /*46390*/  LDGSTS.E [R5+-0x3fffc], desc[UR4][R112.64], P0 ;  /* 0xc000400070057fae */ /* 0x0003e80008121844 */
[----:B----4-:R-:W4:Y:S04]  /*463a0*/  LDL.LU R107, [R1+0x106c] ;  /* 0x00106c00016b7983 */ /* 0x010f280000300800 */
[----:B------:R1:W-:Y:S02]  /*463b0*/  STL [R1+0x1050], R111 ;  /* 0x0010506f01007387 */ /* 0x0003e40000100800 */
[----:B-1----:R-:W-:-:S02]  /*463c0*/  IMAD.MOV.U32 R112, RZ, RZ, R8 ;  /* 0x000000ffff707224 */ /* 0x002fc400078e0008 */
[----:B------:R-:W4:Y:S01]  /*463d0*/  LDL.LU R8, [R1+0x1234] ;  /* 0x0012340001087983 */ /* 0x000f220000300800 */
[----:B------:R-:W-:-:S03]  /*463e0*/  MOV R113, R106 ;  /* 0x0000006a00717202 */ /* 0x000fc60000000f00 */
[----:B------:R-:W4:Y:S04]  /*463f0*/  LDL.LU R108, [R1+0x1068] ;  /* 0x00106800016c7983 */ /* 0x000f280000300800 */
[----:B------:R-:W4:Y:S01]  /*46400*/  LDL.LU R106, [R1+0x1230] ;  /* 0x00123000016a7983 */ /* 0x000f220000300800 */
[----:B------:R-:W-:-:S03]  /*46410*/  UISETP.GT.AND UP1, UPT, UR9, 0x2, UPT ;  /* 0x000000020900788c */ /* 0x000fc6000bf24270 */
[----:B------:R1:W-:Y:S01]  /*46420*/  LDGSTS.E [R5+-0x3bffc], desc[UR4][R112.64], P0 ;  /* 0xc400400070057fae */ /* 0x0003e20008121844 */
[----:B------:R-:W-:-:S04]  /*46430*/  USEL UR8, URZ, 0x4, !UP1 ;  /* 0x000000043f087887 */ /* 0x000fc8000c800000 */
[----:B------:R-:W-:Y:S01]  /*46440*/  USEL UR8, UR8, URZ, !UP0 ;  /* 0x0000003f08087287 */ /* 0x000fe2000c000000 */
[----:B-1----:R-:W-:Y:S02]  /*46450*/  IMAD.MOV.U32 R112, RZ, RZ, R6 ;  /* 0x000000ffff707224 */ /* 0x002fe400078e0006 */
[----:B------:R-:W4:Y:S01]  /*46460*/  LDL.LU R6, [R1+0x123c] ;  /* 0x00123c0001067983 */ /* 0x000f220000300800 */
[----:B------:R-:W-:Y:S02]  /*46470*/  IMAD.MOV.U32 R113, RZ, RZ, R111 ;  /* 0x000000ffff717224 */ /* 0x000fe400078e006f */
[----:B------:R-:W-:Y:S01]  /*46480*/  ISETP.NE.U32.AND P1, PT, RZ, UR8, PT ;  /* 0x00000008ff007c0c */ /* 0x000fe2000bf25070 */
[----:B------:R-:W-:-:S04]  /*46490*/  UISETP.GT.AND UP1, UPT, UR9, 0x3, UPT ;  /* 0x000000030900788c */ /* 0x000fc8000bf24270 */
[----:B------:R-:W-:Y:S01]  /*464a0*/  USEL UR8, URZ, 0x4, !UP1 ;  /* 0x000000043f087887 */ /* 0x000fe2000c800000 */
[----:B------:R-:W-:-:S07]  /*464b0*/  IADD3 R7, P0, R7, R4, RZ ;  /* 0x0000000407077210 */ /* 0x000fce0007f1e0ff */
[----:B------:R-:W-:Y:S01]  /*464c0*/  LDGSTS.E [R5+-0x3fff8], desc[UR4][R112.64], P1 ;  /* 0xc000800070057fae */ /* 0x000fe20008921844 */
[----:B------:R-:W-:-:S03]  /*464d0*/  IMAD.X R110, R110, 0x1, R3, P0 ;  /* 0x000000016e6e7824 */ /* 0x000fc600000e0603 */
[----:B------:R-:W-:Y:S01]  /*464e0*/  STL [R1+0x105c], R7 ;  /* 0x00105c0701007387 */ /* 0x000fe20000100800 */
[----:B------:R-:W-:-:S03]  /*464f0*/  IMAD.MOV.U32 R111, RZ, RZ, R110 ;  /* 0x000000ffff6f7224 */ /* 0x000fc600078e006e */
[----:B------:R1:W-:Y:S02]  /*46500*/  STL [R1+0x1058], R110 ;  /* 0x0010586e01007387 */ /* 0x0003e40000100800 */
[----:B-1----:R-:W-:Y:S02]  /*46510*/  IMAD.MOV.U32 R110, RZ, RZ, R7 ;  /* 0x000000ffff6e7224 */ /* 0x002fe400078e0007 */
[----:B------:R-:W4:Y:S01]  /*46520*/  LDL.LU R7, [R1+0x1238] ;  /* 0x0012380001077983 */ /* 0x000f220000300800 */
[----:B------:R-:W-:-:S03]  /*46530*/  USEL UR8, UR8, URZ, !UP0 ;  /* 0x0000003f08087287 */ /* 0x000fc6000c000000 */
[----:B------:R1:W-:Y:S03]  /*46540*/  LDGSTS.E [R5+-0x3bff8], desc[UR4][R110.64], P1 ;  /* 0xc40080006e057fae */ /* 0x0003e60008921844 */
[----:B------:R-:W-:Y:S02]  /*46550*/  ISETP.NE.U32.AND P0, PT, RZ, UR8, PT ;  /* 0x00000008ff007c0c */ /* 0x000fe4000bf05070 */
[----:B---3--:R-:W-:-:S05]  /*46560*/  IADD3 R9, P1, R9, R4, RZ ;  /* 0x0000000409097210 */ /* 0x008fca0007f3e0ff */
[----:B--2---:R-:W-:Y:S01]  /*46570*/  IMAD.X R109, R109, 0x1, R3, P1 ;  /* 0x000000016d6d7824 */ /* 0x004fe200008e0603 */
[----:B-1----:R-:W-:Y:S01]  /*46580*/  MOV R110, R9 ;  /* 0x00000009006e7202 */ /* 0x002fe20000000f00 */
[----:B------:R-:W-:Y:S02]  /*46590*/  STL [R1+0x1064], R9 ;  /* 0x0010640901007387 */ /* 0x000fe40000100800 */
[----:B------:R-:W-:Y:S02]  /*465a0*/  IMAD.MOV.U32 R111, RZ, RZ, R109 ;  /* 0x000000ffff6f7224 */ /* 0x000fe400078e006d */
[----:B------:R1:W-:Y:S04]  /*465b0*/  STL [R1+0x1060], R109 ;  /* 0x0010606d01007387 */ /* 0x0003e80000100800 */
[----:B------:R-:W2:Y:S04]  /*465c0*/  LDL.LU R112, [R1+0x1244] ;  /* 0x0012440001707983 */ /* 0x000ea80000300800 */
[----:B------:R3:W-:Y:S04]  /*465d0*/  LDGSTS.E [R5+-0x3fff4], desc[UR4][R110.64], P0 ;  /* 0xc000c0006e057fae */ /* 0x0007e80008121844 */
[----:B------:R-:W3:Y:S04]  /*465e0*/  LDL.LU R113, [R1+0x1240] ;  /* 0x0012400001717983 */ /* 0x000ee80000300800 */
[----:B------:R-:W3:Y:S04]  /*465f0*/  LDL.LU R111, [R1+0x1248] ;  /* 0x00124800016f7983 */ /* 0x000ee80000300800 */
[----:B------:R-:W3:Y:S04]  /*46600*/  LDL.LU R110, [R1+0x124c] ;  /* 0x00124c00016e7983 */ /* 0x000ee80000300800 */
[----:B-1----:R-:W3:Y:S04]  /*46610*/  LDL.LU R109, [R1+0x1250] ;  /* 0x00125000016d7983 */ /* 0x002ee80000300800 */
[----:B------:R-:W3:Y:S01]  /*46620*/  LDL.LU R9, [R1+0x1254] ;  /* 0x0012540001097983 */ /* 0x000ee20000300800 */
[----:B----4-:R-:W-:-:S02]  /*46630*/  IADD3 R107, P2, R107, R4, RZ ;  /* 0x000000046b6b7210 */ /* 0x010fc40007f5e0ff */
[----:B------:R-:W-:-:S03]  /*46640*/  IADD3 R8, P3, R8, R4, RZ ;  /* 0x0000000408087210 */ /* 0x000fc60007f7e0ff */
[--C-:B------:R-:W-:Y:S01]  /*46650*/  IMAD.X R108, R108, 0x1, R3.reuse, P2 ;  /* 0x000000016c6c7824 */ /* 0x100fe200010e0603 */
[----:B------:R1:W-:Y:S01]  /*46660*/  STL [R1+0x106c], R107 ;  /* 0x00106c6b01007387 */ /* 0x0003e20000100800 */
[----:B------:R-:W-:-:S03]  /*46670*/  IMAD.X R106, R106, 0x1, R3, P3 ;  /* 0x000000016a6a7824 */ /* 0x000fc600018e0603 */
[----:B------:R4:W-:Y:S01]  /*46680*/  STL [R1+0x1068], R108 ;  /* 0x0010686c01007387 */ /* 0x0009e20000100800 */
[----:B------:R-:W-:Y:S02]  /*46690*/  IMAD.MOV.U32 R114, RZ, RZ, R107 ;  /* 0x000000ffff727224 */ /* 0x000fe400078e006b */
[----:B------:R-:W-:Y:S01]  /*466a0*/  IMAD.MOV.U32 R115, RZ, RZ, R108 ;  /* 0x000000ffff737224 */ /* 0x000fe200078e006c */
[----:B------:R-:W-:Y:S01]  /*466b0*/  STL [R1+0x1234], R8 ;  /* 0x0012340801007387 */ /* 0x000fe20000100800 */
[----:B-1----:R-:W-:-:S03]  /*466c0*/  IMAD.MOV.U32 R107, RZ, RZ, R106 ;  /* 0x000000ffff6b7224 */ /* 0x002fc600078e006a */
[----:B------:R1:W-:Y:S04]  /*466d0*/  STL [R1+0x1230], R106 ;  /* 0x0012306a01007387 */ /* 0x0003e80000100800 */
[----:B----4-:R-:W4:Y:S01]  /*466e0*/  LDL.LU R108, [R1+0x1258] ;  /* 0x00125800016c7983 */ /* 0x010f220000300800 */
[----:B------:R-:W-:-:S03]  /*466f0*/  UISETP.GT.AND UP1, UPT, UR9, 0x20, UPT ;  /* 0x000000200900788c */ /* 0x000fc6000bf24270 */
[----:B------:R-:W-:Y:S01]  /*46700*/  LDGSTS.E [R5+-0x3bff4], desc[UR4][R114.64], P0 ;  /* 0xc400c00072057fae */ /* 0x000fe20008121844 */
[----:B-1----:R-:W-:-:S03]  /*46710*/  MOV R106, R8 ;  /* 0x00000008006a7202 */ /* 0x002fc60000000f00 */
[----:B------:R-:W4:Y:S01]  /*46720*/  LDL.LU R8, [R1+0x125c] ;  /* 0x00125c0001087983 */ /* 0x000f220000300800 */
[----:B------:R-:W-:-:S04]  /*46730*/  USEL UR8, URZ, 0x4, !UP1 ;  /* 0x000000043f087887 */ /* 0x000fc8000c800000 */
[----:B------:R-:W-:Y:S01]  /*46740*/  USEL UR8, UR8, URZ, !UP0 ;  /* 0x0000003f08087287 */ /* 0x000fe2000c000000 */
[----:B------:R-:W-:-:S05]  /*46750*/  IADD3 R6, P0, R6, R4, RZ ;  /* 0x0000000406067210 */ /* 0x000fca0007f1e0ff */
[----:B------:R-:W-:Y:S01]  /*46760*/  ISETP.NE.U32.AND P1, PT, RZ, UR8, PT ;  /* 0x00000008ff007c0c */ /* 0x000fe2000bf25070 */
[----:B------:R-:W-:Y:S01]  /*46770*/  STL [R1+0x123c], R6 ;  /* 0x00123c0601007387 */ /* 0x000fe20000100800 */
[----:B------:R-:W-:-:S11]  /*46780*/  UISETP.GT.AND UP1, UPT, UR9, 0x21, UPT ;  /* 0x000000210900788c */ /* 0x000fd6000bf24270 */
[----:B------:R-:W-:Y:S01]  /*46790*/  LDGSTS.E [R5+-0x38000], desc[UR4][R106.64], P1 ;  /* 0xc80000006a057fae */ /* 0x000fe20008921844 */
[----:B------:R-:W-:-:S04]  /*467a0*/  USEL UR8, URZ, 0x4, !UP1 ;  /* 0x000000043f087887 */ /* 0x000fc8000c800000 */
[----:B------:R-:W-:Y:S01]  /*467b0*/  USEL UR8, UR8, URZ, !UP0 ;  /* 0x0000003f08087287 */ /* 0x000fe2000c000000 */
[----:B------:R-:W-:-:S05]  /*467c0*/  IMAD.X R7, R7, 0x1, R3, P0 ;  /* 0x0000000107077824 */ /* 0x000fca00000e0603 */
[----:B------:R1:W-:Y:S04]  /*467d0*/  STL [R1+0x1238], R7 ;  /* 0x0012380701007387 */ /* 0x0003e80000100800 */
[----:B------:R-:W4:Y:S04]  /*467e0*/  LDL.LU R107, [R1+0x1260] ;  /* 0x00126000016b7983 */ /* 0x000f280000300800 */
[----:B------:R-:W-:Y:S04]  /*467f0*/  LDGSTS.E [R5+-0x34000], desc[UR4][R6.64], P1 ;  /* 0xcc00000006057fae */ /* 0x000fe80008921844 */
[----:B------:R-:W4:Y:S04]  /*46800*/  LDL.LU R106, [R1+0x1264] ;  /* 0x00126400016a7983 */ /* 0x000f280000300800 */
[----:B-1----:R-:W4:Y:S04]  /*46810*/  LDL.LU R7, [R1+0x1268] ;  /* 0x0012680001077983 */ /* 0x002f280000300800 */
[----:B------:R-:W4:Y:S01]  /*46820*/  LDL.LU R6, [R1+0x126c] ;  /* 0x00126c0001067983 */ /* 0x000f220000300800 */
[----:B------:R-:W-:Y:S01]  /*46830*/  UISETP.GT.AND UP1, UPT, UR9, 0x22, UPT ;  /* 0x000000220900788c */ /* 0x000fe2000bf24270 */
[----:B------:R-:W-:-:S03]  /*46840*/  ISETP.NE.U32.AND P0, PT, RZ, UR8, PT ;  /* 0x00000008ff007c0c */ /* 0x000fc6000bf05070 */
[----:B------:R-:W-:-:S04]  /*46850*/  USEL UR8, URZ, 0x4, !UP1 ;  /* 0x000000043f087887 */ /* 0x000fc8000c800000 */
[----:B------:R-:W-:Y:S01]  /*46860*/  USEL UR8, UR8, URZ, !UP0 ;  /* 0x0000003f08087287 */ /* 0x000fe2000c000000 */
[----:B--2---:R-:W-:-:S05]  /*46870*/  IADD3 R112, P1, R112, R4, RZ ;  /* 0x0000000470707210 */ /* 0x004fca0007f3e0ff */
[----:B---3--:R-:W-:Y:S01]  /*46880*/  IMAD.X R113, R113, 0x1, R3, P1 ;  /* 0x0000000171717824 */ /* 0x008fe200008e0603 */
[----:B------:R-:W-:Y:S01]  /*46890*/  ISETP.NE.U32.AND P1, PT, RZ, UR8, PT ;  /* 0x00000008ff007c0c */ /* 0x000fe2000bf25070 */
[----:B------:R-:W-:Y:S01]  /*468a0*/  STL [R1+0x1244], R112 ;  /* 0x0012447001007387 */ /* 0x000fe20000100800 */
[----:B------:R-:W-:-:S03]  /*468b0*/  IADD3 R110, P2, R110, R4, RZ ;  /* 0x000000046e6e7210 */ /* 0x000fc60007f5e0ff */
[----:B------:R-:W-:Y:S02]  /*468c0*/  STL [R1+0x1240], R113 ;  /* 0x0012407101007387 */ /* 0x000fe40000100800 */
[--C-:B------:R-:W-:Y:S01]  /*468d0*/  IMAD.X R111, R111, 0x1, R3.reuse, P2 ;  /* 0x000000016f6f7824 */ /* 0x100fe200010e0603 */
[----:B------:R-:W-:Y:S01]  /*468e0*/  IADD3 R9, P3, R9, R4, RZ ;  /* 0x0000000409097210 */ /* 0x000fe20007f7e0ff */
[----:B------:R1:W-:Y:S04]  /*468f0*/  STL [R1+0x124c], R110 ;  /* 0x00124c6e01007387 */ /* 0x0003e80000100800 */
[----:B------:R-:W-:Y:S01]  /*46900*/  IMAD.X R109, R109, 0x1, R3, P3 ;  /* 0x000000016d6d7824 */ /* 0x000fe200018e0603 */
[----:B------:R-:W-:Y:S04]  /*46910*/  LDGSTS.E [R5+-0x37ffc], desc[UR4][R112.64], P0 ;  /* 0xc800400070057fae */ /* 0x000fe80008121844 */
[----:B------:R2:W-:Y:S04]  /*46920*/  STL [R1+0x1248], R111 ;  /* 0x0012486f01007387 */ /* 0x0005e80000100800 */
[----:B------:R3:W-:Y:S04]  /*46930*/  STL [R1+0x1254], R9 ;  /* 0x0012540901007387 */ /* 0x0007e80000100800 */
[----:B------:R1:W-:Y:S04]  /*46940*/  LDGSTS.E [R5+-0x33ffc], desc[UR4][R110.64], P0 ;  /* 0xcc0040006e057fae */ /* 0x0003e80008121844 */
[----:B------:R4:W-:Y:S01]  /*46950*/  STL [R1+0x1250], R109 ;  /* 0x0012506d01007387 */ /* 0x0009e20000100800 */
[----:B-1----:R-:W-:-:S02]  /*46960*/  IMAD.MOV.U32 R110, RZ, RZ, R9 ;  /* 0x000000ffff6e7224 */ /* 0x002fc400078e0009 */
[----:B--2---:R-:W-:Y:S01]  /*46970*/  IMAD.MOV.U32 R111, RZ, RZ, R109 ;  /* 0x000000ffff6f7224 */ /* 0x004fe200078e006d */
[----:B---3--:R-:W2:Y:S04]  /*46980*/  LDL.LU R9, [R1+0x1074] ;  /* 0x0010740001097983 */ /* 0x008ea80000300800 */
[----:B------:R-:W-:Y:S04]  /*46990*/  LDGSTS.E [R5+-0x37ff8], desc[UR4][R110.64], P1 ;  /* 0xc80080006e057fae */ /* 0x000fe80008921844 */
[----:B------:R-:W3:Y:S01]  /*469a0*/  LDL.LU R110, [R1+0x1070] ;  /* 0x00107000016e7983 */ /* 0x000ee20000300800 */
[----:B----4-:R-:W-:-:S04]  /*469b0*/  IADD3 R8, P0, R8, R4, RZ ;  /* 0x0000000408087210 */ /* 0x010fc80007f1e0ff */
[----:B------:R-:W-:Y:S01]  /*469c0*/  IADD3.X R108, R108, R3, RZ, P0, !PT ;  /* 0x000000036c6c7210 */ /* 0x000fe200007fe4ff */
[----:B------:R-:W-:Y:S04]  /*469d0*/  STL [R1+0x125c], R8 ;  /* 0x00125c0801007387 */ /* 0x000fe80000100800 */
[----:B------:R1:W-:Y:S01]  /*469e0*/  STL [R1+0x1258], R108 ;  /* 0x0012586c01007387 */ /* 0x0003e20000100800 */
[----:B------:R-:W-:Y:S02]  /*469f0*/  IMAD.MOV.U32 R109, RZ, RZ, R108 ;  /* 0x000000ffff6d7224 */ /* 0x000fe400078e006c */
[----:B-1----:R-:W-:Y:S02]  /*46a00*/  IMAD.MOV.U32 R108, RZ, RZ, R8 ;  /* 0x000000ffff6c7224 */ /* 0x002fe400078e0008 */
[----:B------:R-:W4:Y:S04]  /*46a10*/  LDL.LU R8, [R1+0x107c] ;  /* 0x00107c0001087983 */ /* 0x000f280000300800 */
[----:B------:R-:W-:Y:S04]  /*46a20*/  LDGSTS.E [R5+-0x33ff8], desc[UR4][R108.64], P1 ;  /* 0xcc0080006c057fae */ /* 0x000fe80008921844 */
[----:B------:R-:W4:Y:S01]  /*46a30*/  LDL.LU R109, [R1+0x1078] ;  /* 0x00107800016d7983 */ /* 0x000f220000300800 */
[----:B------:R-:W-:-:S04]  /*46a40*/  UISETP.GT.AND UP1, UPT, UR9, 0x23, UPT ;  /* 0x000000230900788c */ /* 0x000fc8000bf24270 */
[----:B------:R-:W-:-:S04]  /*46a50*/  USEL UR8, URZ, 0x4, !UP1 ;  /* 0x000000043f087887 */ /* 0x000fc8000c800000 */
[----:B------:R-:W-:Y:S01]  /*46a60*/  USEL UR8, UR8, URZ, !UP0 ;  /* 0x0000003f08087287 */ /* 0x000fe2000c000000 */
[----:B------:R-:W1:Y:S05]  /*46a70*/  S2R R113, SR_TID.X ;  /* 0x0000000000717919 */ /* 0x000e6a0000002100 */
[----:B------:R-:W-:Y:S02]  /*46a80*/  ISETP.NE.U32.AND P0, PT, RZ, UR8, PT ;  /* 0x00000008ff007c0c */ /* 0x000fe4000bf05070 */
[----:B------:R-:W-:-:S05]  /*46a90*/  IADD3 R106, P1, R106, R4, RZ ;  /* 0x000000046a6a7210 */ /* 0x000fca0007f3e0ff */
[--C-:B------:R-:W-:Y:S01]  /*46aa0*/  IMAD.X R107, R107, 0x1, R3.reuse, P1 ;  /* 0x000000016b6b7824 */ /* 0x100fe200008e0603 */
[----:B------:R-:W-:Y:S01]  /*46ab0*/  IADD3 R6, P2, R6, R4, RZ ;  /* 0x0000000406067210 */ /* 0x000fe20007f5e0ff */
[----:B------:R-:W-:Y:S04]  /*46ac0*/  STL [R1+0x1264], R106 ;  /* 0x0012646a01007387 */ /* 0x000fe80000100800 */
[----:B------:R-:W-:Y:S01]  /*46ad0*/  IMAD.X R7, R7, 0x1, R3, P2 ;  /* 0x0000000107077824 */ /* 0x000fe200010e0603 */
[----:B------:R1:W-:Y:S04]  /*46ae0*/  STL [R1+0x1260], R107 ;  /* 0x0012606b01007387 */ /* 0x0003e80000100800 */
[----:B------:R-:W-:Y:S04]  /*46af0*/  STL [R1+0x126c], R6 ;  /* 0x00126c0601007387 */ /* 0x000fe80000100800 */
[----:B------:R-:W-:Y:S04]  /*46b00*/  LDGSTS.E [R5+-0x37ff4], desc[UR4][R106.64], P0 ;  /* 0xc800c0006a057fae */ /* 0x000fe80008121844 */
[----:B------:R1:W-:Y:S04]  /*46b10*/  STL [R1+0x1268], R7 ;  /* 0x0012680701007387 */ /* 0x0003e80000100800 */
[----:B------:R1:W-:Y:S04]  /*46b20*/  LDGSTS.E [R5+-0x33ff4], desc[UR4][R6.64], P0 ;  /* 0xcc00c00006057fae */ /* 0x0003e80008121844 */
[----:B-1----:R-:W4:Y:S04]  /*46b30*/  LDL.LU R107, [R1+0x1084] ;  /* 0x00108400016b7983 */ /* 0x002f280000300800 */
[----:B------:R-:W4:Y:S04]  /*46b40*/  LDL.LU R108, [R1+0x1080] ;  /* 0x00108000016c7983 */ /* 0x000f280000300800 */
[----:B------:R-:W4:Y:S04]  /*46b50*/  LDL.LU R106, [R1+0x1088] ;  /* 0x00108800016a7983 */ /* 0x000f280000300800 */
[----:B------:R-:W4:Y:S04]  /*46b60*/  LDL.LU R7, [R1+0x108c] ;  /* 0x00108c0001077983 */ /* 0x000f280000300800 */
[----:B------:R-:W4:Y:S04]  /*46b70*/  LDL.LU R111, [R1+0x1090] ;  /* 0x00109000016f7983 */ /* 0x000f280000300800 */
[----:B------:R-:W4:Y:S01]  /*46b80*/  LDL.LU R6, [R1+0x1094] ;  /* 0x0010940001067983 */ /* 0x000f220000300800 */
[C---:B------:R-:W-:Y:S01]  /*46b90*/  IMAD.SHL.U32 R112, R113.reuse, 0x10, RZ ;  /* 0x0000001071707824 */ /* 0x040fe200078e00ff */
[----:B------:R-:W-:-:S04]  /*46ba0*/  LOP3.LUT R113, R113, 0x7f, RZ, 0xc0, !PT ;  /* 0x0000007f71717812 */ /* 0x000fc800078ec0ff */
[----:B------:R-:W-:-:S05]  /*46bb0*/  LOP3.LUT R112, R112, 0x70, RZ, 0xc0, !PT ;  /* 0x0000007070707812 */ /* 0x000fca00078ec0ff */
[----:B------:R-:W-:Y:S01]  /*46bc0*/  IMAD R112, R113, 0x80, R112 ;  /* 0x0000008071707824 */ /* 0x000fe200078e0270 */
[----:B------:R-:W-:-:S04]  /*46bd0*/  MOV R5, UR10 ;  /* 0x0000000a00057c02 */ /* 0x000fc80008000f00 */
[----:B------:R-:W-:-:S04]  /*46be0*/  LOP3.LUT R112, R112, 0x10, RZ, 0x3c, !PT ;  /* 0x0000001070707812 */ /* 0x000fc800078e3cff */
[----:B------:R-:W-:Y:S02]  /*46bf0*/  IADD3 R5, R112, 0x100000, R5 ;  /* 0x0010000070057810 */ /* 0x000fe40007ffe005 */
[----:B--2---:R-:W-:-:S05]  /*46c00*/  IADD3 R9, P1, R9, R4, RZ ;  /* 0x0000000409097210 */ /* 0x004fca0007f3e0ff */
[----:B------:R-:W-:Y:S01]  /*46c10*/  STL [R1+0x1074], R9 ;  /* 0x0010740901007387 */ /* 0x000fe20000100800 */
[----:B------:R-:W-:Y:S02]  /*46c20*/  IMAD.MOV.U32 R112, RZ, RZ, R9 ;  /* 0x000000ffff707224 */ /* 0x000fe400078e0009 */
[----:B---3--:R-:W-:-:S04]  /*46c30*/  IMAD.X R110, R110, 0x1, R3, P1 ;  /* 0x000000016e6e7824 */ /* 0x008fc800008e0603 */
[----:B------:R-:W-:Y:S01]  /*46c40*/  IMAD.MOV.U32 R113, RZ, RZ, R110 ;  /* 0x000000ffff717224 */ /* 0x000fe200078e006e */
[----:B------:R1:W-:Y:S04]  /*46c50*/  STL [R1+0x1070], R110 ;  /* 0x0010706e01007387 */ /* 0x0003e80000100800 */
[----:B-1----:R-:W2:Y:S04]  /*46c60*/  LDL.LU R110, [R1+0x1098] ;  /* 0x00109800016e7983 */ /* 0x002ea80000300800 */
[----:B------:R-:W3:Y:S01]  /*46c70*/  LDL.LU R9, [R1+0x109c] ;  /* 0x00109c0001097983 */ /* 0x000ee20000300800 */
[----:B------:R-:W-:-:S04]  /*46c80*/  UISETP.GT.AND UP1, UPT, UR9, 0x4, UPT ;  /* 0x000000040900788c */ /* 0x000fc8000bf24270 */
[----:B------:R-:W-:-:S04]  /*46c90*/  USEL UR8, URZ, 0x4, !UP1 ;  /* 0x000000043f087887 */ /* 0x000fc8000c800000 */
[----:B------:R-:W-:Y:S01]  /*46ca0*/  USEL UR8, UR8, URZ, !UP0 ;  /* 0x0000003f08087287 */ /* 0x000fe2000c000000 */
[----:B----4-:R-:W-:-:S05]  /*46cb0*/  IADD3 R8, P1, R8, R4, RZ ;  /* 0x0000000408087210 */ /* 0x010fca0007f3e0ff */
[----:B------:R-:W-:Y:S01]  /*46cc0*/  ISETP.NE.U32.AND P0, PT, RZ, UR8, PT ;  /* 0x00000008ff007c0c */ /* 0x000fe2000bf05070 */
[----:B------:R-:W-:Y:S01]  /*46cd0*/  IMAD.X R109, R109, 0x1, R3, P1 ;  /* 0x000000016d6d7824 */ /* 0x000fe200008e0603 */
[----:B------:R-:W-:Y:S04]  /*46ce0*/  STL [R1+0x107c], R8 ;  /* 0x00107c0801007387 */ /* 0x000fe80000100800 */
[----:B------:R1:W-:Y:S07]  /*46cf0*/  STL [R1+0x1078], R109 ;  /* 0x0010786d01007387 */ /* 0x0003ee0000100800 */
[----:B------:R4:W-:Y:S02]  /*46d00*/  LDGSTS.E [R5+-0x40000], desc[UR4][R112.64], P0 ;  /* 0xc000000070057fae */ /* 0x0009e40008121844 */
[----:B----4-:R-:W-:-:S02]  /*46d10*/  IMAD.MOV.U32 R113, RZ, RZ, R109 ;  /* 0x000000ffff717224 */ /* 0x010fc400078e006d */
[----:B------:R-:W-:Y:S01]  /*46d20*/  IMAD.MOV.U32 R112, RZ, RZ, R8 ;  /* 0x000000ffff707224 */ /* 0x000fe200078e0008 */
[----:B-1----:R-:W4:Y:S04]  /*46d30*/  LDL.LU R109, [R1+0x10a0] ;  /* 0x0010a000016d7983 */ /* 0x002f280000300800 */
[----:B------:R-:W4:Y:S01]  /*46d40*/  LDL.LU R8, [R1+0x10a4] ;  /* 0x0010a40001087983 */ /* 0x000f220000300800 */
[----:B------:R-:W-:-:S03]  /*46d50*/  UISETP.GT.AND UP1, UPT, UR9, 0x5, UPT ;  /* 0x000000050900788c */ /* 0x000fc6000bf24270 */
[----:B------:R1:W-:Y:S01]  /*46d60*/  LDGSTS.E [R5+-0x3c000], desc[UR4][R112.64], P0 ;  /* 0xc400000070057fae */ /* 0x0003e20008121844 */
[----:B------:R-:W-:-:S04]  /*46d70*/  USEL UR8, URZ, 0x4, !UP1 ;  /* 0x000000043f087887 */ /* 0x000fc8000c800000 */
[----:B------:R-:W-:-:S06]  /*46d80*/  USEL UR8, UR8, URZ, !UP0 ;  /* 0x0000003f08087287 */ /* 0x000fcc000c000000 */
[----:B------:R-:W-:Y:S02]  /*46d90*/  ISETP.NE.U32.AND P0, PT, RZ, UR8, PT ;  /* 0x00000008ff007c0c */ /* 0x000fe4000bf05070 */
[----:B------:R-:W-:-:S04]  /*46da0*/  IADD3 R107, P1, R107, R4, RZ ;  /* 0x000000046b6b7210 */ /* 0x000fc80007f3e0ff */
[----:B------:R-:W-:Y:S01]  /*46db0*/  IADD3.X R108, R108, R3, RZ, P1, !PT ;  /* 0x000000036c6c7210 */ /* 0x000fe20000ffe4ff */
[----:B------:R1:W-:Y:S01]  /*46dc0*/  STL [R1+0x1084], R107 ;  /* 0x0010846b01007387 */ /* 0x0003e20000100800 */
[-C--:B------:R-:W-:Y:S01]  /*46dd0*/  IADD3 R7, P2, R7, R4.reuse, RZ ;  /* 0x0000000407077210 */ /* 0x080fe20007f5e0ff */
[----:B-1----:R-:W-:Y:S02]  /*46de0*/  IMAD.MOV.U32 R112, RZ, RZ, R107 ;  /* 0x000000ffff707224 */ /* 0x002fe400078e006b */
[----:B------:R-:W-:Y:S01]  /*46df0*/  STL [R1+0x1080], R108 ;  /* 0x0010806c01007387 */ /* 0x000fe20000100800 */
[----:B------:R-:W-:Y:S02]  /*46e00*/  IMAD.MOV.U32 R113, RZ, RZ, R108 ;  /* 0x000000ffff717224 */ /* 0x000fe400078e006c */
[--C-:B------:R-:W-:Y:S01]  /*46e10*/  IMAD.X R106, R106, 0x1, R3.reuse, P2 ;  /* 0x000000016a6a7824 */ /* 0x100fe200010e0603 */
[----:B------:R-:W-:Y:S01]  /*46e20*/  IADD3 R6, P3, R6, R4, RZ ;  /* 0x0000000406067210 */ /* 0x000fe20007f7e0ff */
[----:B------:R1:W-:Y:S04]  /*46e30*/  STL [R1+0x108c], R7 ;  /* 0x00108c0701007387 */ /* 0x0003e80000100800 */
[----:B------:R-:W-:Y:S01]  /*46e40*/  IMAD.X R111, R111, 0x1, R3, P3 ;  /* 0x000000016f6f7824 */ /* 0x000fe200018e0603 */
[----:B------:R1:W-:Y:S04]  /*46e50*/  STL [R1+0x1088], R106 ;  /* 0x0010886a01007387 */ /* 0x0003e80000100800 */
[----:B------:R1:W-:Y:S04]  /*46e60*/  STL [R1+0x1094], R6 ;  /* 0x0010940601007387 */ /* 0x0003e80000100800 */
[----:B------:R1:W-:Y:S04]  /*46e70*/  LDGSTS.E [R5+-0x3fffc], desc[UR4][R112.64], P0 ;  /* 0xc000400070057fae */ /* 0x0003e80008121844 */
[----:B------:R-:W4:Y:S04]  /*46e80*/  LDL.LU R107, [R1+0x10ac] ;  /* 0x0010ac00016b7983 */ /* 0x000f280000300800 */
[----:B------:R2:W-:Y:S01]  /*46e90*/  STL [R1+0x1090], R111 ;  /* 0x0010906f01007387 */ /* 0x0005e20000100800 */
[----:B-1----:R-:W-:-:S03]  /*46ea0*/  IMAD.MOV.U32 R112, RZ, RZ, R7 ;  /* 0x000000ffff707224 */ /* 0x002fc600078e0007 */
[----:B------:R-:W4:Y:S01]  /*46eb0*/  LDL.LU R7, [R1+0x1274] ;  /* 0x0012740001077983 */ /* 0x000f220000300800 */
[----:B------:R-:W-:-:S03]  /*46ec0*/  IMAD.MOV.U32 R113, RZ, RZ, R106 ;  /* 0x000000ffff717224 */ /* 0x000fc600078e006a */
[----:B------:R-:W4:Y:S04]  /*46ed0*/  LDL.LU R108, [R1+0x10a8] ;  /* 0x0010a800016c7983 */ /* 0x000f280000300800 */
[----:B------:R-:W4:Y:S04]  /*46ee0*/  LDL.LU R106, [R1+0x1270] ;  /* 0x00127000016a7983 */ /* 0x000f280000300800 */
[----:B------:R1:W-:Y:S02]  /*46ef0*/  LDGSTS.E [R5+-0x3bffc], desc[UR4][R112.64], P0 ;  /* 0xc400400070057fae */ /* 0x0003e40008121844 */
[----:B-1----:R-:W-:Y:S01]  /*46f00*/  MOV R112, R6 ;  /* 0x0000000600707202 */ /* 0x002fe20000000f00 */
[----:B------:R-:W-:Y:S01]  /*46f10*/  IMAD.MOV.U32 R113, RZ, RZ, R111 ;  /* 0x000000ffff717224 */ /* 0x000fe200078e006f */
[----:B------:R-:W4:Y:S01]  /*46f20*/  LDL.LU R6, [R1+0x127c] ;  /* 0x00127c0001067983 */ /* 0x000f220000300800 */
[----:B---3--:R-:W-:-:S05]  /*46f30*/  IADD3 R9, P0, R9, R4, RZ ;  /* 0x0000000409097210 */ /* 0x008fca0007f1e0ff */
[----:B--2---:R-:W-:Y:S01]  /*46f40*/  IMAD.X R110, R110, 0x1, R3, P0 ;  /* 0x000000016e6e7824 */ /* 0x004fe200000e0603 */
[----:B------:R-:W-:Y:S03]  /*46f50*/  STL [R1+0x109c], R9 ;  /* 0x00109c0901007387 */ /* 0x000fe60000100800 */
[----:B------:R-:W-:Y:S01]  /*46f60*/  IMAD.MOV.U32 R111, RZ, RZ, R110 ;  /* 0x000000ffff6f7224 */ /* 0x000fe200078e006e */
[----:B------:R1:W-:Y:S02]  /*46f70*/  STL [R1+0x1098], R110 ;  /* 0x0010986e01007387 */ /* 0x0003e40000100800 */
[----:B-1----:R-:W-:Y:S02]  /*46f80*/  IMAD.MOV.U32 R110, RZ, RZ, R9 ;  /* 0x000000ffff6e7224 */ /* 0x002fe400078e0009 */
[----:B------:R-:W2:Y:S01]  /*46f90*/  LDL.LU R9, [R1+0x1278] ;  /* 0x0012780001097983 */ /* 0x000ea20000300800 */
[----:B------:R-:W-:-:S04]  /*46fa0*/  UISETP.GT.AND UP1, UPT, UR9, 0x6, UPT ;  /* 0x000000060900788c */ /* 0x000fc8000bf24270 */
[----:B------:R-:W-:-:S04]  /*46fb0*/  USEL UR8, URZ, 0x4, !UP1 ;  /* 0x000000043f087887 */ /* 0x000fc8000c800000 */
[----:B------:R-:W-:Y:S02]  /*46fc0*/  USEL UR8, UR8, URZ, !UP0 ;  /* 0x0000003f08087287 */ /* 0x000fe4000c000000 */
[----:B------:R-:W-:-:S04]  /*46fd0*/  UISETP.GT.AND UP1, UPT, UR9, 0x7, UPT ;  /* 0x000000070900788c */ /* 0x000fc8000bf24270 */
[----:B------:R-:W-:Y:S01]  /*46fe0*/  ISETP.NE.U32.AND P1, PT, RZ, UR8, PT ;  /* 0x00000008ff007c0c */ /* 0x000fe2000bf25070 */
[----:B------:R-:W-:-:S04]  /*46ff0*/  USEL UR8, URZ, 0x4, !UP1 ;  /* 0x000000043f087887 */ /* 0x000fc8000c800000 */
[----:B------:R-:W-:-:S08]  /*47000*/  USEL UR8, UR8, URZ, !UP0 ;  /* 0x0000003f08087287 */ /* 0x000fd0000c000000 */
[----:B------:R-:W-:Y:S01]  /*47010*/  LDGSTS.E [R5+-0x3fff8], desc[UR4][R112.64], P1 ;  /* 0xc000800070057fae */ /* 0x000fe20008921844 */
[----:B------:R-:W-:-:S03]  /*47020*/  ISETP.NE.U32.AND P0, PT, RZ, UR8, PT ;  /* 0x00000008ff007c0c */ /* 0x000fc6000bf05070 */
[----:B------:R1:W-:Y:S01]  /*47030*/  LDGSTS.E [R5+-0x3bff8], desc[UR4][R110.64], P1 ;  /* 0xc40080006e057fae */ /* 0x0003e20008921844 */
[----:B----4-:R-:W-:-:S05]  /*47040*/  IADD3 R8, P1, R8, R4, RZ ;  /* 0x0000000408087210 */ /* 0x010fca0007f3e0ff */
[----:B------:R-:W-:Y:S01]  /*47050*/  IMAD.X R109, R109, 0x1, R3, P1 ;  /* 0x000000016d6d7824 */ /* 0x000fe200008e0603 */
[----:B------:R-:W-:Y:S01]  /*47060*/  STL [R1+0x10a4], R8 ;  /* 0x0010a40801007387 */ /* 0x000fe20000100800 */
[----:B-1----:R-:W-:-:S03]  /*47070*/  IMAD.MOV.U32 R110, RZ, RZ, R8 ;  /* 0x000000ffff6e7224 */ /* 0x002fc600078e0008 */
[----:B------:R-:W-:Y:S01]  /*47080*/  MOV R111, R109 ;  /* 0x0000006d006f7202 */ /* 0x000fe20000000f00 */
[----:B------:R1:W-:Y:S04]  /*47090*/  STL [R1+0x10a0], R109 ;  /* 0x0010a06d01007387 */ /* 0x0003e80000100800 */
[----:B------:R-:W3:Y:S04]  /*470a0*/  LDL.LU R112, [R1+0x1284] ;  /* 0x0012840001707983 */ /* 0x000ee80000300800 */
[----:B------:R-:W-:Y:S04]  /*470b0*/  LDGSTS.E [R5+-0x3fff4], desc[UR4][R110.64], P0 ;  /* 0xc000c0006e057fae */ /* 0x000fe80008121844 */
[----:B------:R-:W4:Y:S04]  /*470c0*/  LDL.LU R113, [R1+0x1280] ;  /* 0x0012800001717983 */ /* 0x000f280000300800 */
[----:B------:R-:W4:Y:S04]  /*470d0*/  LDL.LU R111, [R1+0x1288] ;  /* 0x00128800016f7983 */ /* 0x000f280000300800 */
[----:B------:R-:W4:Y:S04]  /*470e0*/  LDL.LU R110, [R1+0x128c] ;  /* 0x00128c00016e7983 */ /* 0x000f280000300800 */
[----:B-1----:R-:W4:Y:S04]  /*470f0*/  LDL.LU R109, [R1+0x1290] ;  /* 0x00129000016d7983 */ /* 0x002f280000300800 */
[----:B------:R-:W4:Y:S01]  /*47100*/  LDL.LU R8, [R1+0x1294] ;  /* 0x0012940001087983 */ /* 0x000f220000300800 */
[----:B------:R-:W-:-:S02]  /*47110*/  IADD3 R107, P2, R107, R4, RZ ;  /* 0x000000046b6b7210 */ /* 0x000fc40007f5e0ff */
[----:B------:R-:W-:-:S03]  /*47120*/  IADD3 R7, P3, R7, R4, RZ ;  /* 0x0000000407077210 */ /* 0x000fc60007f7e0ff */
[--C-:B------:R-:W-:Y:S01]  /*47130*/  IMAD.X R108, R108, 0x1, R3.reuse, P2 ;  /* 0x000000016c6c7824 */ /* 0x100fe200010e0603 */
[----:B------:R1:W-:Y:S01]  /*47140*/  STL [R1+0x10ac], R107 ;  /* 0x0010ac6b01007387 */ /* 0x0003e20000100800 */
[----:B------:R-:W-:-:S03]  /*47150*/  IMAD.X R106, R106, 0x1, R3, P3 ;  /* 0x000000016a6a7824 */ /* 0x000fc600018e0603 */
[----:B------:R1:W-:Y:S01]  /*47160*/  STL [R1+0x10a8], R108 ;  /* 0x0010a86c01007387 */ /* 0x0003e20000100800 */
[----:B------:R-:W-:Y:S01]  /*47170*/  IMAD.MOV.U32 R114, RZ, RZ, R107 ;  /* 0x000000ffff727224 */ /* 0x000fe200078e006b */
[----:B------:R-:W-:Y:S01]  /*47180*/  UISETP.GT.AND UP1, UPT, UR9, 0x24, UPT ;  /* 0x000000240900788c */ /* 0x000fe2000bf24270 */
[----:B------:R-:W-:Y:S01]  /*47190*/  IMAD.MOV.U32 R115, RZ, RZ, R108 ;  /* 0x000000ffff737224 */ /* 0x000fe200078e006c */
[----:B------:R-:W-:Y:S01]  /*471a0*/  STL [R1+0x1274], R7 ;  /* 0x0012740701007387 */ /* 0x000fe20000100800 */
[----:B-1----:R-:W-:-:S03]  /*471b0*/  IMAD.MOV.U32 R107, RZ, RZ, R106 ;  /* 0x000000ffff6b7224 */ /* 0x002fc600078e006a */
[----:B------:R1:W-:Y:S04]  /*471c0*/  STL [R1+0x1270], R106 ;  /* 0x0012706a01007387 */ /* 0x0003e80000100800 */
[----:B------:R-:W4:Y:S01]  /*471d0*/  LDL.LU R108, [R1+0x1298] ;  /* 0x00129800016c7983 */ /* 0x000f220000300800 */
[----:B------:R-:W-:-:S03]  /*471e0*/  USEL UR8, URZ, 0x4, !UP1 ;  /* 0x000000043f087887 */ /* 0x000fc6000c800000 */
[----:B------:R-:W-:Y:S01]  /*471f0*/  LDGSTS.E [R5+-0x3bff4], desc[UR4][R114.64], P0 ;  /* 0xc400c00072057fae */ /* 0x000fe20008121844 */
[----:B-1----:R-:W-:-:S03]  /*47200*/  IMAD.MOV.U32 R106, RZ, RZ, R7 ;  /* 0x000000ffff6a7224 */ /* 0x002fc600078e0007 */
[----:B------:R-:W4:Y:S01]  /*47210*/  LDL.LU R7, [R1+0x129c] ;  /* 0x00129c0001077983 */ /* 0x000f220000300800 */
[----:B------:R-:W-:Y:S01]  /*47220*/  USEL UR8, UR8, URZ, !UP0 ;  /* 0x0000003f08087287 */ /* 0x000fe2000c000000 */
[----:B------:R-:W-:-:S05]  /*47230*/  IADD3 R6, P0, R6, R4, RZ ;  /* 0x0000000406067210 */ /* 0x000fca0007f1e0ff */
[----:B------:R-:W-:Y:S01]  /*47240*/  ISETP.NE.U32.AND P1, PT, RZ, UR8, PT ;  /* 0x00000008ff007c0c */ /* 0x000fe2000bf25070 */
[----:B------:R-:W-:-:S12]  /*47250*/  STL [R1+0x127c], R6 ;  /* 0x00127c0601007387 */ /* 0x000fd80000100800 */
[----:B------:R1:W-:Y:S02]  /*47260*/  LDGSTS.E [R5+-0x38000], desc[UR4][R106.64], P1 ;  /* 0xc80000006a057fae */ /* 0x0003e40008921844 */
[----:B-1----:R-:W-:Y:S01]  /*47270*/  IMAD.MOV.U32 R106, RZ, RZ, R6 ;  /* 0x000000ffff6a7224 */ /* 0x002fe200078e0006 */
[----:B--2---:R-:W-:-:S05]  /*47280*/  IADD3.X R9, R9, R3, RZ, P0, !PT ;  /* 0x0000000309097210 */ /* 0x004fca00007fe4ff */
[----:B------:R-:W-:Y:S01]  /*47290*/  IMAD.MOV.U32 R107, RZ, RZ, R9 ;  /* 0x000000ffff6b7224 */ /* 0x000fe200078e0009 */
[----:B------:R1:W-:Y:S04]  /*472a0*/  STL [R1+0x1278], R9 ;  /* 0x0012780901007387 */ /* 0x0003e80000100800 */
[----:B------:R-:W-:Y:S04]  /*472b0*/  LDGSTS.E [R5+-0x34000], desc[UR4][R106.64], P1 ;  /* 0xcc0000006a057fae */ /* 0x000fe80008921844 */
[----:B------:R-:W2:Y:S04]  /*472c0*/  LDL.LU R107, [R1+0x12a0] ;  /* 0x0012a000016b7983 */ /* 0x000ea80000300800 */
[----:B------:R-:W2:Y:S04]  /*472d0*/  LDL.LU R106, [R1+0x12a4] ;  /* 0x0012a400016a7983 */ /* 0x000ea80000300800 */
[----:B-1----:R-:W2:Y:S04]  /*472e0*/  LDL.LU R9, [R1+0x12a8] ;  /* 0x0012a80001097983 */ /* 0x002ea80000300800 */
[----:B------:R-:W2:Y:S01]  /*472f0*/  LDL.LU R6, [R1+0x12ac] ;  /* 0x0012ac0001067983 */ /* 0x000ea20000300800 */
[----:B------:R-:W-:-:S04]  /*47300*/  UISETP.GT.AND UP1, UPT, UR9, 0x25, UPT ;  /* 0x000000250900788c */ /* 0x000fc8000bf24270 */
[----:B------:R-:W-:-:S04]  /*47310*/  USEL UR8, URZ, 0x4, !UP1 ;  /* 0x000000043f087887 */ /* 0x000fc8000c800000 */
[----:B------:R-:W-:Y:S02]  /*47320*/  USEL UR8, UR8, URZ, !UP0 ;  /* 0x0000003f08087287 */ /* 0x000fe4000c000000 */
[----:B------:R-:W-:-:S04]  /*47330*/  UISETP.GT.AND UP1, UPT, UR9, 0x26, UPT ;  /* 0x000000260900788c */ /* 0x000fc8000bf24270 */
[----:B------:R-:W-:Y:S01]  /*47340*/  ISETP.NE.U32.AND P0, PT, RZ, UR8, PT ;  /* 0x00000008ff007c0c */ /* 0x000fe2000bf05070 */
[----:B------:R-:W-:Y:S01]  /*47350*/  USEL UR8, URZ, 0x4, !UP1 ;  /* 0x000000043f087887 */ /* 0x000fe2000c800000 */
[----:B---3--:R-:W-:-:S03]  /*47360*/  IADD3 R112, P1, R112, R4, RZ ;  /* 0x0000000470707210 */ /* 0x008fc60007f3e0ff */
[----:B------:R-:W-:Y:S02]  /*47370*/  USEL UR8, UR8, URZ, !UP0 ;  /* 0x0000003f08087287 */ /* 0x000fe4000c000000 */
[----:B----4-:R-:W-:-:S04]  /*47380*/  IMAD.X R113, R113, 0x1, R3, P1 ;  /* 0x0000000171717824 */ /* 0x010fc800008e0603 */
        /* <DEDUP_REMOVED lines=13> */
[----:B-1----:R-:W-:Y:S01]  /*47460*/  IMAD.MOV.U32 R110, RZ, RZ, R8 ;  /* 0x000000ffff6e7224 */ /* 0x002fe200078e0008 */
[----:B---3--:R-:W-:-:S02]  /*47470*/  MOV R111, R109 ;  /* 0x0000006d006f7202 */ /* 0x008fc40000000f00 */
[----:B----4-:R-:W3:Y:S04]  /*47480*/  LDL.LU R8, [R1+0x10b4] ;  /* 0x0010b40001087983 */ /* 0x010ee80000300800 */
[----:B------:R-:W-:Y:S04]  /*47490*/  LDGSTS.E [R5+-0x37ff8], desc[UR4][R110.64], P1 ;  /* 0xc80080006e057fae */ /* 0x000fe80008921844 */
[----:B------:R-:W4:Y:S01]  /*474a0*/  LDL.LU R110, [R1+0x10b0] ;  /* 0x0010b000016e7983 */ /* 0x000f220000300800 */
[----:B------:R-:W-:-:S05]  /*474b0*/  IADD3 R7, P0, R7, R4, RZ ;  /* 0x0000000407077210 */ /* 0x000fca0007f1e0ff */
[----:B------:R-:W-:Y:S01]  /*474c0*/  IMAD.X R108, R108, 0x1, R3, P0 ;  /* 0x000000016c6c7824 */ /* 0x000fe200000e0603 */
[----:B------:R-:W-:Y:S03]  /*474d0*/  STL [R1+0x129c], R7 ;  /* 0x00129c0701007387 */ /* 0x000fe60000100800 */
[----:B------:R-:W-:Y:S01]  /*474e0*/  IMAD.MOV.U32 R109, RZ, RZ, R108 ;  /* 0x000000ffff6d7224 */ /* 0x000fe200078e006c */
[----:B------:R1:W-:Y:S01]  /*474f0*/  STL [R1+0x1298], R108 ;  /* 0x0012986c01007387 */ /* 0x0003e20000100800 */
[----:B------:R-:W-:Y:S01]  /*47500*/  UISETP.GT.AND UP1, UPT, UR9, 0x27, UPT ;  /* 0x000000270900788c */ /* 0x000fe2000bf24270 */
[----:B-1----:R-:W-:Y:S02]  /*47510*/  IMAD.MOV.U32 R108, RZ, RZ, R7 ;  /* 0x000000ffff6c7224 */ /* 0x002fe400078e0007 */
[----:B------:R-:W4:Y:S04]  /*47520*/  LDL.LU R7, [R1+0x10bc] ;  /* 0x0010bc0001077983 */ /* 0x000f280000300800 */
[----:B------:R-:W-:Y:S01]  /*47530*/  LDGSTS.E [R5+-0x33ff8], desc[UR4][R108.64], P1 ;  /* 0xcc0080006c057fae */ /* 0x000fe20008921844 */
[----:B------:R-:W-:-:S03]  /*47540*/  USEL UR8, URZ, 0x4, !UP1 ;  /* 0x000000043f087887 */ /* 0x000fc6000c800000 */
[----:B------:R-:W4:Y:S01]  /*47550*/  LDL.LU R109, [R1+0x10b8] ;  /* 0x0010b800016d7983 */ /* 0x000f220000300800 */
[----:B------:R-:W-:-:S06]  /*47560*/  USEL UR8, UR8, URZ, !UP0 ;  /* 0x0000003f08087287 */ /* 0x000fcc000c000000 */
[----:B------:R-:W-:Y:S02]  /*47570*/  ISETP.NE.U32.AND P0, PT, RZ, UR8, PT ;  /* 0x00000008ff007c0c */ /* 0x000fe4000bf05070 */
[----:B--2---:R-:W-:-:S05]  /*47580*/  IADD3 R106, P1, R106, R4, RZ ;  /* 0x000000046a6a7210 */ /* 0x004fca0007f3e0ff */
[--C-:B------:R-:W-:Y:S01]  /*47590*/  IMAD.X R107, R107, 0x1, R3.reuse, P1 ;  /* 0x000000016b6b7824 */ /* 0x100fe200008e0603 */
[----:B------:R-:W-:Y:S01]  /*475a0*/  IADD3 R6, P2, R6, R4, RZ ;  /* 0x0000000406067210 */ /* 0x000fe20007f5e0ff */
[----:B------:R-:W-:Y:S04]  /*475b0*/  STL [R1+0x12a4], R106 ;  /* 0x0012a46a01007387 */ /* 0x000fe80000100800 */
[----:B------:R-:W-:Y:S01]  /*475c0*/  IMAD.X R9, R9, 0x1, R3, P2 ;  /* 0x0000000109097824 */ /* 0x000fe200010e0603 */
[----:B------:R1:W-:Y:S04]  /*475d0*/  STL [R1+0x12a0], R107 ;  /* 0x0012a06b01007387 */ /* 0x0003e80000100800 */
[----:B------:R-:W-:Y:S01]  /*475e0*/  STL [R1+0x12ac], R6 ;  /* 0x0012ac0601007387 */ /* 0x000fe20000100800 */
[----:B------:R-:W-:-:S03]  /*475f0*/  MOV R113, R9 ;  /* 0x0000000900717202 */ /* 0x000fc60000000f00 */
[----:B------:R-:W-:Y:S04]  /*47600*/  LDGSTS.E [R5+-0x37ff4], desc[UR4][R106.64], P0 ;  /* 0xc800c0006a057fae */ /* 0x000fe80008121844 */
[----:B------:R2:W-:Y:S01]  /*47610*/  STL [R1+0x12a8], R9 ;  /* 0x0012a80901007387 */ /* 0x0005e20000100800 */
[----:B------:R-:W-:-:S05]  /*47620*/  IMAD.MOV.U32 R112, RZ, RZ, R6 ;  /* 0x000000ffff707224 */ /* 0x000fca00078e0006 */
[----:B------:R2:W-:Y:S04]  /*47630*/  LDGSTS.E [R5+-0x33ff4], desc[UR4][R112.64], P0 ;  /* 0xcc00c00070057fae */ /* 0x0005e80008121844 */
[----:B-1----:R-:W4:Y:S04]  /*47640*/  LDL.LU R107, [R1+0x10c4] ;  /* 0x0010c400016b7983 */ /* 0x002f280000300800 */
[----:B------:R-:W4:Y:S04]  /*47650*/  LDL.LU R108, [R1+0x10c0] ;  /* 0x0010c000016c7983 */ /* 0x000f280000300800 */
[----:B------:R-:W4:Y:S04]  /*47660*/  LDL.LU R106, [R1+0x10c8] ;  /* 0x0010c800016a7983 */ /* 0x000f280000300800 */
[----:B--2---:R-:W2:Y:S04]  /*47670*/  LDL.LU R9, [R1+0x10cc] ;  /* 0x0010cc0001097983 */ /* 0x004ea80000300800 */
[----:B------:R-:W2:Y:S04]  /*47680*/  LDL.LU R111, [R1+0x10d0] ;  /* 0x0010d000016f7983 */ /* 0x000ea80000300800 */
[----:B------:R-:W2:Y:S01]  /*47690*/  LDL.LU R6, [R1+0x10d4] ;  /* 0x0010d40001067983 */ /* 0x000ea20000300800 */
[----:B------:R-:W1:Y:S01]  /*476a0*/  S2R R113, SR_TID.X ;  /* 0x0000000000717919 */ /* 0x000e620000002100 */
[----:B------:R-:W-:-:S02]  /*476b0*/  IMAD.U32 R5, RZ, RZ, UR10 ;  /* 0x0000000aff057e24 */ /* 0x000fc4000f8e00ff */
[C---:B-1----:R-:W-:Y:S01]  /*476c0*/  IMAD.SHL.U32 R112, R113.reuse, 0x10, RZ ;  /* 0x0000001071707824 */ /* 0x042fe200078e00ff */
[----:B------:R-:W-:-:S04]  /*476d0*/  LOP3.LUT R113, R113, 0x7f, RZ, 0xc0, !PT ;  /* 0x0000007f71717812 */ /* 0x000fc800078ec0ff */
[----:B------:R-:W-:Y:S02]  /*476e0*/  LOP3.LUT R112, R112, 0x70, RZ, 0xc0, !PT ;  /* 0x0000007070707812 */ /* 0x000fe400078ec0ff */
[----:B---3--:R-:W-:-:S03]  /*476f0*/  IADD3 R8, P1, R8, R4, RZ ;  /* 0x0000000408087210 */ /* 0x008fc60007f3e0ff */
[----:B------:R-:W-:Y:S02]  /*47700*/  IMAD R112, R113, 0x80, R112 ;  /* 0x0000008071707824 */ /* 0x000fe400078e0270 */
[----:B----4-:R-:W-:-:S03]  /*47710*/  IMAD.X R110, R110, 0x1, R3, P1 ;  /* 0x000000016e6e7824 */ /* 0x010fc600008e0603 */
[----:B------:R-:W-:Y:S01]  /*47720*/  LOP3.LUT R112, R112, 0x20, RZ, 0x3c, !PT ;  /* 0x0000002070707812 */ /* 0x000fe200078e3cff */
[----:B------:R-:W-:Y:S01]  /*47730*/  STL [R1+0x10b4], R8 ;  /* 0x0010b40801007387 */ /* 0x000fe20000100800 */
[----:B------:R-:W-:Y:S02]  /*47740*/  IMAD.MOV.U32 R113, RZ, RZ, R110 ;  /* 0x000000ffff717224 */ /* 0x000fe400078e006e */
[----:B------:R-:W-:Y:S01]  /*47750*/  IADD3 R5, R112, 0x100000, R5 ;  /* 0x0010000070057810 */ /* 0x000fe20007ffe005 */
[----:B------:R1:W-:Y:S01]  /*47760*/  STL [R1+0x10b0], R110 ;  /* 0x0010b06e01007387 */ /* 0x0003e20000100800 */
[----:B------:R-:W-:-:S03]  /*47770*/  IMAD.MOV.U32 R112, RZ, RZ, R8 ;  /* 0x000000ffff707224 */ /* 0x000fc600078e0008 */
[----:B-1----:R-:W3:Y:S04]  /*47780*/  LDL.LU R110, [R1+0x10d8] ;  /* 0x0010d800016e7983 */ /* 0x002ee80000300800 */
[----:B------:R-:W4:Y:S01]  /*47790*/  LDL.LU R8, [R1+0x10dc] ;  /* 0x0010dc0001087983 */ /* 0x000f220000300800 */
[----:B------:R-:W-:-:S04]  /*477a0*/  UISETP.GT.AND UP1, UPT, UR9, 0x8, UPT ;  /* 0x000000080900788c */ /* 0x000fc8000bf24270 */
[----:B------:R-:W-:-:S04]  /*477b0*/  USEL UR8, URZ, 0x4, !UP1 ;  /* 0x000000043f087887 */ /* 0x000fc8000c800000 */
[----:B------:R-:W-:Y:S01]  /*477c0*/  USEL UR8, UR8, URZ, !UP0 ;  /* 0x0000003f08087287 */ /* 0x000fe2000c000000 */
[----:B------:R-:W-:-:S05]  /*477d0*/  IADD3 R7, P1, R7, R4, RZ ;  /* 0x0000000407077210 */ /* 0x000fca0007f3e0ff */
[----:B------:R-:W-:Y:S02]  /*477e0*/  ISETP.NE.U32.AND P0, PT, RZ, UR8, PT ;  /* 0x00000008ff007c0c */ /* 0x000fe4000bf05070 */
[----:B------:R-:W-:Y:S01]  /*477f0*/  IADD3.X R109, R109, R3, RZ, P1, !PT ;  /* 0x000000036d6d7210 */ /* 0x000fe20000ffe4ff */
[----:B------:R-:W-:Y:S04]  /*47800*/  STL [R1+0x10bc], R7 ;  /* 0x0010bc0701007387 */ /* 0x000fe80000100800 */
[----:B------:R1:W-:Y:S06]  /*47810*/  STL [R1+0x10b8], R109 ;  /* 0x0010b86d01007387 */ /* 0x0003ec0000100800 */
[----:B------:R1:W-:Y:S02]  /*47820*/  LDGSTS.E [R5+-0x40000], desc[UR4][R112.64], P0 ;  /* 0xc000000070057fae */ /* 0x0003e40008121844 */
[----:B-1----:R-:W-:-:S02]  /*47830*/  IMAD.MOV.U32 R113, RZ, RZ, R109 ;  /* 0x000000ffff717224 */ /* 0x002fc400078e006d */
[----:B------:R-:W-:Y:S01]  /*47840*/  IMAD.MOV.U32 R112, RZ, RZ, R7 ;  /* 0x000000ffff707224 */ /* 0x000fe200078e0007 */
[----:B------:R-:W3:Y:S04]  /*47850*/  LDL.LU R109, [R1+0x10e0] ;  /* 0x0010e000016d7983 */ /* 0x000ee80000300800 */
[----:B------:R-:W3:Y:S01]  /*47860*/  LDL.LU R7, [R1+0x10e4] ;  /* 0x0010e40001077983 */ /* 0x000ee20000300800 */
[----:B------:R-:W-:-:S03]  /*47870*/  UISETP.GT.AND UP1, UPT, UR9, 0x9, UPT ;  /* 0x000000090900788c */ /* 0x000fc6000bf24270 */
[----:B------:R1:W-:Y:S01]  /*47880*/  LDGSTS.E [R5+-0x3c000], desc[UR4][R112.64], P0 ;  /* 0xc400000070057fae */ /* 0x0003e20008121844 */
[----:B------:R-:W-:-:S04]  /*47890*/  USEL UR8, URZ, 0x4, !UP1 ;  /* 0x000000043f087887 */ /* 0x000fc8000c800000 */
[----:B------:R-:W-:-:S06]  /*478a0*/  USEL UR8, UR8, URZ, !UP0 ;  /* 0x0000003f08087287 */ /* 0x000fcc000c000000 */
[----:B------:R-:W-:Y:S02]  /*478b0*/  ISETP.NE.U32.AND P0, PT, RZ, UR8, PT ;  /* 0x00000008ff007c0c */ /* 0x000fe4000bf05070 */
[----:B------:R-:W-:-:S05]  /*478c0*/  IADD3 R107, P1, R107, R4, RZ ;  /* 0x000000046b6b7210 */ /* 0x000fca0007f3e0ff */
[----:B------:R-:W-:Y:S01]  /*478d0*/  IMAD.X R108, R108, 0x1, R3, P1 ;  /* 0x000000016c6c7824 */ /* 0x000fe200008e0603 */
[----:B--2---:R-:W-:Y:S01]  /*478e0*/  IADD3 R9, P2, R9, R4, RZ ;  /* 0x0000000409097210 */ /* 0x004fe20007f5e0ff */
[----:B------:R2:W-:Y:S01]  /*478f0*/  STL [R1+0x10c4], R107 ;  /* 0x0010c46b01007387 */ /* 0x0005e20000100800 */
[----:B-1----:R-:W-:-:S03]  /*47900*/  IMAD.MOV.U32 R112, RZ, RZ, R107 ;  /* 0x000000ffff707224 */ /* 0x002fc600078e006b */
[----:B------:R-:W-:Y:S01]  /*47910*/  IMAD.X R106, R106, 0x1, R3, P2 ;  /* 0x000000016a6a7824 */ /* 0x000fe200010e0603 */
[----:B------:R-:W-:Y:S01]  /*47920*/  IADD3 R6, P3, R6, R4, RZ ;  /* 0x0000000406067210 */ /* 0x000fe20007f7e0ff */
[----:B------:R-:W-:Y:S01]  /*47930*/  IMAD.MOV.U32 R113, RZ, RZ, R108 ;  /* 0x000000ffff717224 */ /* 0x000fe200078e006c */
[----:B------:R-:W-:Y:S02]  /*47940*/  STL [R1+0x10c0], R108 ;  /* 0x0010c06c01007387 */ /* 0x000fe40000100800 */
[----:B------:R-:W-:Y:S02]  /*47950*/  IADD3.X R111, R111, R3, RZ, P3, !PT ;  /* 0x000000036f6f7210 */ /* 0x000fe40001ffe4ff */
[----:B------:R1:W-:Y:S04]  /*47960*/  STL [R1+0x10cc], R9 ;  /* 0x0010cc0901007387 */ /* 0x0003e80000100800 */
[----:B------:R1:W-:Y:S04]  /*47970*/  STL [R1+0x10c8], R106 ;  /* 0x0010c86a01007387 */ /* 0x0003e80000100800 */
[----:B------:R1:W-:Y:S04]  /*47980*/  STL [R1+0x10d4], R6 ;  /* 0x0010d40601007387 */ /* 0x0003e80000100800 */
[----:B------:R1:W-:Y:S04]  /*47990*/  LDGSTS.E [R5+-0x3fffc], desc[UR4][R112.64], P0 ;  /* 0xc000400070057fae */ /* 0x0003e80008121844 */
[----:B--2---:R-:W2:Y:S04]  /*479a0*/  LDL.LU R107, [R1+0x10ec] ;  /* 0x0010ec00016b7983 */ /* 0x004ea80000300800 */
[----:B------:R3:W-:Y:S01]  /*479b0*/  STL [R1+0x10d0], R111 ;  /* 0x0010d06f01007387 */ /* 0x0007e20000100800 */
[----:B-1----:R-:W-:-:S03]  /*479c0*/  IMAD.MOV.U32 R112, RZ, RZ, R9 ;  /* 0x000000ffff707224 */ /* 0x002fc600078e0009 */
[----:B------:R-:W2:Y:S01]  /*479d0*/  LDL.LU R9, [R1+0x12b4] ;  /* 0x0012b40001097983 */ /* 0x000ea20000300800 */
[----:B------:R-:W-:-:S03]  /*479e0*/  IMAD.MOV.U32 R113, RZ, RZ, R106 ;  /* 0x000000ffff717224 */ /* 0x000fc600078e006a */
[----:B------:R-:W2:Y:S04]  /*479f0*/  LDL.LU R108, [R1+0x10e8] ;  /* 0x0010e800016c7983 */ /* 0x000ea80000300800 */
[----:B------:R-:W2:Y:S04]  /*47a00*/  LDL.LU R106, [R1+0x12b0] ;  /* 0x0012b000016a7983 */ /* 0x000ea80000300800 */
[----:B------:R1:W-:Y:S02]  /*47a10*/  LDGSTS.E [R5+-0x3bffc], desc[UR4][R112.64], P0 ;  /* 0xc400400070057fae */ /* 0x0003e40008121844 */
[----:B-1----:R-:W-:-:S02]  /*47a20*/  IMAD.MOV.U32 R112, RZ, RZ, R6 ;  /* 0x000000ffff707224 */ /* 0x002fc400078e0006 */
[----:B------:R-:W2:Y:S01]  /*47a30*/  LDL.LU R6, [R1+0x12bc] ;  /* 0x0012bc0001067983 */ /* 0x000ea20000300800 */
[----:B------:R-:W-:Y:S01]  /*47a40*/  IMAD.MOV.U32 R113, RZ, RZ, R111 ;  /* 0x000000ffff717224 */ /* 0x000fe200078e006f */
[----:B----4-:R-:W-:-:S05]  /*47a50*/  IADD3 R8, P0, R8, R4, RZ ;  /* 0x0000000408087210 */ /* 0x010fca0007f1e0ff */
[----:B---3--:R-:W-:Y:S01]  /*47a60*/  IMAD.X R110, R110, 0x1, R3, P0 ;  /* 0x000000016e6e7824 */ /* 0x008fe200000e0603 */
[----:B------:R-:W-:Y:S03]  /*47a70*/  STL [R1+0x10dc], R8 ;  /* 0x0010dc0801007387 */ /* 0x000fe60000100800 */
[----:B------:R-:W-:Y:S01]  /*47a80*/  IMAD.MOV.U32 R111, RZ, RZ, R110 ;  /* 0x000000ffff6f7224 */ /* 0x000fe200078e006e */
[----:B------:R1:W-:Y:S02]  /*47a90*/  STL [R1+0x10d8], R110 ;  /* 0x0010d86e01007387 */ /* 0x0003e40000100800 */
[----:B-1----:R-:W-:Y:S02]  /*47aa0*/  MOV R110, R8 ;  /* 0x00000008006e7202 */ /* 0x002fe40000000f00 */
[----:B------:R-:W3:Y:S01]  /*47ab0*/  LDL.LU R8, [R1+0x12b8] ;  /* 0x0012b80001087983 */ /* 0x000ee20000300800 */
        /* <DEDUP_REMOVED lines=10> */
[----:B------:R-:W-:-:S05]  /*47b60*/  IADD3 R7, P1, R7, R4, RZ ;  /* 0x0000000407077210 */ /* 0x000fca0007f3e0ff */
[----:B------:R-:W-:Y:S01]  /*47b70*/  IMAD.X R109, R109, 0x1, R3, P1 ;  /* 0x000000016d6d7824 */ /* 0x000fe200008e0603 */
[----:B------:R-:W-:Y:S01]  /*47b80*/  STL [R1+0x10e4], R7 ;  /* 0x0010e40701007387 */ /* 0x000fe20000100800 */
[----:B-1----:R-:W-:Y:S02]  /*47b90*/  IMAD.MOV.U32 R110, RZ, RZ, R7 ;  /* 0x000000ffff6e7224 */ /* 0x002fe400078e0007 */
[----:B------:R-:W-:Y:S01]  /*47ba0*/  IMAD.MOV.U32 R111, RZ, RZ, R109 ;  /* 0x000000ffff6f7224 */ /* 0x000fe200078e006d */
[----:B------:R1:W-:Y:S04]  /*47bb0*/  STL [R1+0x10e0], R109 ;  /* 0x0010e06d01007387 */ /* 0x0003e80000100800 */
[----:B------:R-:W4:Y:S04]  /*47bc0*/  LDL.LU R112, [R1+0x12c4] ;  /* 0x0012c40001707983 */ /* 0x000f280000300800 */
[----:B------:R-:W-:Y:S04]  /*47bd0*/  LDGSTS.E [R5+-0x3fff4], desc[UR4][R110.64], P0 ;  /* 0xc000c0006e057fae */ /* 0x000fe80008121844 */
[----:B------:R-:W4:Y:S04]  /*47be0*/  LDL.LU R113, [R1+0x12c0] ;  /* 0x0012c00001717983 */ /* 0x000f280000300800 */
[----:B------:R-:W4:Y:S04]  /*47bf0*/  LDL.LU R111, [R1+0x12c8] ;  /* 0x0012c800016f7983 */ /* 0x000f280000300800 */
[----:B------:R-:W4:Y:S04]  /*47c00*/  LDL.LU R110, [R1+0x12cc] ;  /* 0x0012cc00016e7983 */ /* 0x000f280000300800 */
[----:B-1----:R-:W4:Y:S04]  /*47c10*/  LDL.LU R109, [R1+0x12d0] ;  /* 0x0012d000016d7983 */ /* 0x002f280000300800 */
[----:B------:R-:W4:Y:S01]  /*47c20*/  LDL.LU R7, [R1+0x12d4] ;  /* 0x0012d40001077983 */ /* 0x000f220000300800 */
[----:B--2---:R-:W-:-:S02]  /*47c30*/  IADD3 R107, P2, R107, R4, RZ ;  /* 0x000000046b6b7210 */ /* 0x004fc40007f5e0ff */
[----:B------:R-:W-:-:S03]  /*47c40*/  IADD3 R9, P3, R9, R4, RZ ;  /* 0x0000000409097210 */ /* 0x000fc60007f7e0ff */
[--C-:B------:R-:W-:Y:S01]  /*47c50*/  IMAD.X R108, R108, 0x1, R3.reuse, P2 ;  /* 0x000000016c6c7824 */ /* 0x100fe200010e0603 */
[----:B------:R1:W-:Y:S01]  /*47c60*/  STL [R1+0x10ec], R107 ;  /* 0x0010ec6b01007387 */ /* 0x0003e20000100800 */
[----:B------:R-:W-:-:S03]  /*47c70*/  IMAD.X R106, R106, 0x1, R3, P3 ;  /* 0x000000016a6a7824 */ /* 0x000fc600018e0603 */
[----:B------:R2:W-:Y:S01]  /*47c80*/  STL [R1+0x10e8], R108 ;  /* 0x0010e86c01007387 */ /* 0x0005e20000100800 */
[----:B------:R-:W-:Y:S01]  /*47c90*/  IMAD.MOV.U32 R114, RZ, RZ, R107 ;  /* 0x000000ffff727224 */ /* 0x000fe200078e006b */
[----:B------:R-:W-:Y:S02]  /*47ca0*/  MOV R115, R108 ;  /* 0x0000006c00737202 */ /* 0x000fe40000000f00 */
[----:B------:R-:W-:Y:S01]  /*47cb0*/  STL [R1+0x12b4], R9 ;  /* 0x0012b40901007387 */ /* 0x000fe20000100800 */
[----:B-1----:R-:W-:-:S03]  /*47cc0*/  IMAD.MOV.U32 R107, RZ, RZ, R106 ;  /* 0x000000ffff6b7224 */ /* 0x002fc600078e006a */
[----:B------:R1:W-:Y:S04]  /*47cd0*/  STL [R1+0x12b0], R106 ;  /* 0x0012b06a01007387 */ /* 0x0003e80000100800 */
[----:B--2---:R-:W2:Y:S01]  /*47ce0*/  LDL.LU R108, [R1+0x12d8] ;  /* 0x0012d800016c7983 */ /* 0x004ea20000300800 */
[----:B------:R-:W-:-:S03]  /*47cf0*/  UISETP.GT.AND UP1, UPT, UR9, 0x28, UPT ;  /* 0x000000280900788c */ /* 0x000fc6000bf24270 */
[----:B------:R-:W-:Y:S01]  /*47d00*/  LDGSTS.E [R5+-0x3bff4], desc[UR4][R114.64], P0 ;  /* 0xc400c00072057fae */ /* 0x000fe20008121844 */
[----:B-1----:R-:W-:-:S03]  /*47d10*/  IMAD.MOV.U32 R106, RZ, RZ, R9 ;  /* 0x000000ffff6a7224 */ /* 0x002fc600078e0009 */
[----:B------:R-:W2:Y:S01]  /*47d20*/  LDL.LU R9, [R1+0x12dc] ;  /* 0x0012dc0001097983 */ /* 0x000ea20000300800 */
[----:B------:R-:W-:-:S04]  /*47d30*/  USEL UR8, URZ, 0x4, !UP1 ;  /* 0x000000043f087887 */ /* 0x000fc8000c800000 */
[----:B------:R-:W-:Y:S01]  /*47d40*/  USEL UR8, UR8, URZ, !UP0 ;  /* 0x0000003f08087287 */ /* 0x000fe2000c000000 */
[----:B------:R-:W-:-:S05]  /*47d50*/  IADD3 R6, P0, R6, R4, RZ ;  /* 0x0000000406067210 */ /* 0x000fca0007f1e0ff */
[----:B------:R-:W-:Y:S01]  /*47d60*/  ISETP.NE.U32.AND P1, PT, RZ, UR8, PT ;  /* 0x00000008ff007c0c */ /* 0x000fe2000bf25070 */
[----:B------:R-:W-:-:S12]  /*47d70*/  STL [R1+0x12bc], R6 ;  /* 0x0012bc0601007387 */ /* 0x000fd80000100800 */
[----:B------:R1:W-:Y:S01]  /*47d80*/  LDGSTS.E [R5+-0x38000], desc[UR4][R106.64], P1 ;  /* 0xc80000006a057fae */ /* 0x0003e20008921844 */
[----:B---3--:R-:W-:Y:S02]  /*47d90*/  IMAD.X R8, R8, 0x1, R3, P0 ;  /* 0x0000000108087824 */ /* 0x008fe400000e0603 */
[----:B-1----:R-:W-:Y:S02]  /*47da0*/  IMAD.MOV.U32 R106, RZ, RZ, R6 ;  /* 0x000000ffff6a7224 */ /* 0x002fe400078e0006 */
[----:B------:R-:W-:Y:S01]  /*47db0*/  IMAD.MOV.U32 R107, RZ, RZ, R8 ;  /* 0x000000ffff6b7224 */ /* 0x000fe200078e0008 */
[----:B------:R1:W-:Y:S04]  /*47dc0*/  STL [R1+0x12b8], R8 ;  /* 0x0012b80801007387 */ /* 0x0003e80000100800 */
[----:B------:R-:W-:Y:S04]  /*47dd0*/  LDGSTS.E [R5+-0x34000], desc[UR4][R106.64], P1 ;  /* 0xcc0000006a057fae */ /* 0x000fe80008921844 */
[----:B------:R-:W3:Y:S04]  /*47de0*/  LDL.LU R107, [R1+0x12e0] ;  /* 0x0012e000016b7983 */ /* 0x000ee80000300800 */
[----:B------:R-:W3:Y:S04]  /*47df0*/  LDL.LU R106, [R1+0x12e4] ;  /* 0x0012e400016a7983 */ /* 0x000ee80000300800 */
[----:B-1----:R-:W3:Y:S04]  /*47e00*/  LDL.LU R8, [R1+0x12e8] ;  /* 0x0012e80001087983 */ /* 0x002ee80000300800 */
[----:B------:R-:W3:Y:S01]  /*47e10*/  LDL.LU R6, [R1+0x12ec] ;  /* 0x0012ec0001067983 */ /* 0x000ee20000300800 */
[----:B------:R-:W-:-:S04]  /*47e20*/  UISETP.GT.AND UP1, UPT, UR9, 0x29, UPT ;  /* 0x000000290900788c */ /* 0x000fc8000bf24270 */
[----:B------:R-:W-:-:S04]  /*47e30*/  USEL UR8, URZ, 0x4, !UP1 ;  /* 0x000000043f087887 */ /* 0x000fc8000c800000 */
[----:B------:R-:W-:Y:S02]  /*47e40*/  USEL UR8, UR8, URZ, !UP0 ;  /* 0x0000003f08087287 */ /* 0x000fe4000c000000 */
[----:B------:R-:W-:-:S04]  /*47e50*/  UISETP.GT.AND UP1, UPT, UR9, 0x2a, UPT ;  /* 0x0000002a0900788c */ /* 0x000fc8000bf24270 */
[----:B------:R-:W-:Y:S01]  /*47e60*/  ISETP.NE.U32.AND P0, PT, RZ, UR8, PT ;  /* 0x00000008ff007c0c */ /* 0x000fe2000bf05070 */
[----:B------:R-:W-:Y:S01]  /*47e70*/  USEL UR8, URZ, 0x4, !UP1 ;  /* 0x000000043f087887 */ /* 0x000fe2000c800000 */
[----:B----4-:R-:W-:-:S03]  /*47e80*/  IADD3 R112, P1, R112, R4, RZ ;  /* 0x0000000470707210 */ /* 0x010fc60007f3e0ff */
[----:B------:R-:W-:Y:S02]  /*47e90*/  USEL UR8, UR8, URZ, !UP0 ;  /* 0x0000003f08087287 */ /* 0x000fe4000c000000 */
[----:B------:R-:W-:-:S04]  /*47ea0*/  IMAD.X R113, R113, 0x1, R3, P1 ;  /* 0x0000000171717824 */ /* 0x000fc800008e0603 */
[----:B------:R-:W-:Y:S01]  /*47eb0*/  ISETP.NE.U32.AND P1, PT, RZ, UR8, PT ;  /* 0x00000008ff007c0c */ /* 0x000fe2000bf25070 */
[----:B------:R-:W-:Y:S01]  /*47ec0*/  STL [R1+0x12c4], R112 ;  /* 0x0012c47001007387 */ /* 0x000fe20000100800 */
[----:B------:R-:W-:-:S03]  /*47ed0*/  IADD3 R110, P2, R110, R4, RZ ;  /* 0x000000046e6e7210 */ /* 0x000fc60007f5e0ff */
[----:B------:R-:W-:Y:S01]  /*47ee0*/  STL [R1+0x12c0], R113 ;  /* 0x0012c07101007387 */ /* 0x000fe20000100800 */
[----:B------:R-:W-:-:S03]  /*47ef0*/  IADD3.X R111, R111, R3, RZ, P2, !PT ;  /* 0x000000036f6f7210 */ /* 0x000fc600017fe4ff */
[----:B------:R-:W-:Y:S01]  /*47f00*/  LDGSTS.E [R5+-0x37ffc], desc[UR4][R112.64], P0 ;  /* 0xc800400070057fae */ /* 0x000fe20008121844 */
[----:B------:R-:W-:-:S03]  /*47f10*/  IADD3 R7, P3, R7, R4, RZ ;  /* 0x0000000407077210 */ /* 0x000fc60007f7e0ff */
[----:B------:R1:W-:Y:S02]  /*47f20*/  STL [R1+0x12cc], R110 ;  /* 0x0012cc6e01007387 */ /* 0x0003e40000100800 */
[----:B------:R-:W-:Y:S02]  /*47f30*/  IMAD.X R109, R109, 0x1, R3, P3 ;  /* 0x000000016d6d7824 */ /* 0x000fe400018e0603 */
[----:B------:R4:W-:Y:S04]  /*47f40*/  STL [R1+0x12c8], R111 ;  /* 0x0012c86f01007387 */ /* 0x0009e80000100800 */
[----:B------:R1:W-:Y:S04]  /*47f50*/  LDGSTS.E [R5+-0x33ffc], desc[UR4][R110.64], P0 ;  /* 0xcc0040006e057fae */ /* 0x0003e80008121844 */
[----:B------:R4:W-:Y:S04]  /*47f60*/  STL [R1+0x12d4], R7 ;  /* 0x0012d40701007387 */ /* 0x0009e80000100800 */
[----:B------:R2:W-:Y:S01]  /*47f70*/  STL [R1+0x12d0], R109 ;  /* 0x0012d06d01007387 */ /* 0x0005e20000100800 */
[----:B-1----:R-:W-:-:S02]  /*47f80*/  IMAD.MOV.U32 R110, RZ, RZ, R7 ;  /* 0x000000ffff6e7224 */ /* 0x002fc400078e0007 */
[----:B----4-:R-:W-:Y:S01]  /*47f90*/  IMAD.MOV.U32 R111, RZ, RZ, R109 ;  /* 0x000000ffff6f7224 */ /* 0x010fe200078e006d */
[----:B------:R-:W4:Y:S04]  /*47fa0*/  LDL.LU R7, [R1+0x10f4] ;  /* 0x0010f40001077983 */ /* 0x000f280000300800 */
[----:B------:R-:W-:Y:S04]  /*47fb0*/  LDGSTS.E [R5+-0x37ff8], desc[UR4][R110.64], P1 ;  /* 0xc80080006e057fae */ /* 0x000fe80008921844 */
[----:B------:R-:W4:Y:S01]  /*47fc0*/  LDL.LU R110, [R1+0x10f0] ;  /* 0x0010f000016e7983 */ /* 0x000f220000300800 */
[----:B--2---:R-:W-:-:S05]  /*47fd0*/  IADD3 R9, P0, R9, R4, RZ ;  /* 0x0000000409097210 */ /* 0x004fca0007f1e0ff */
[----:B------:R-:W-:Y:S01]  /*47fe0*/  IMAD.X R108, R108, 0x1, R3, P0 ;  /* 0x000000016c6c7824 */ /* 0x000fe200000e0603 */
[----:B------:R-:W-:Y:S03]  /*47ff0*/  STL [R1+0x12dc], R9 ;  /* 0x0012dc0901007387 */ /* 0x000fe60000100800 */
[----:B------:R-:W-:Y:S01]  /*48000*/  IMAD.MOV.U32 R109, RZ, RZ, R108 ;  /* 0x000000ffff6d7224 */ /* 0x000fe200078e006c */
[----:B------:R1:W-:Y:S02]  /*48010*/  STL [R1+0x12d8], R108 ;  /* 0x0012d86c01007387 */ /* 0x0003e40000100800 */
[----:B-1----:R-:W-:Y:S02]  /*48020*/  IMAD.MOV.U32 R108, RZ, RZ, R9 ;  /* 0x000000ffff6c7224 */ /* 0x002fe400078e0009 */
[----:B------:R-:W2:Y:S04]  /*48030*/  LDL.LU R9, [R1+0x10fc] ;  /* 0x0010fc0001097983 */ /* 0x000ea80000300800 */
[----:B------:R-:W-:Y:S04]  /*48040*/  LDGSTS.E [R5+-0x33ff8], desc[UR4][R108.64], P1 ;  /* 0xcc0080006c057fae */ /* 0x000fe80008921844 */
[----:B------:R-:W2:Y:S01]  /*48050*/  LDL.LU R109, [R1+0x10f8] ;  /* 0x0010f800016d7983 */ /* 0x000ea20000300800 */
[----:B------:R-:W-:-:S04]  /*48060*/  UISETP.GT.AND UP1, UPT, UR9, 0x2b, UPT ;  /* 0x0000002b0900788c */ /* 0x000fc8000bf24270 */
[----:B------:R-:W-:-:S04]  /*48070*/  USEL UR8, URZ, 0x4, !UP1 ;  /* 0x000000043f087887 */ /* 0x000fc8000c800000 */
[----:B------:R-:W-:-:S06]  /*48080*/  USEL UR8, UR8, URZ, !UP0 ;  /* 0x0000003f08087287 */ /* 0x000fcc000c000000 */
[----:B------:R-:W-:Y:S02]  /*48090*/  ISETP.NE.U32.AND P0, PT, RZ, UR8, PT ;  /* 0x00000008ff007c0c */ /* 0x000fe4000bf05070 */
[----:B---3--:R-:W-:-:S04]  /*480a0*/  IADD3 R106, P1, R106, R4, RZ ;  /* 0x000000046a6a7210 */ /* 0x008fc80007f3e0ff */
[----:B------:R-:W-:Y:S02]  /*480b0*/  IADD3.X R107, R107, R3, RZ, P1, !PT ;  /* 0x000000036b6b7210 */ /* 0x000fe40000ffe4ff */
[----:B------:R-:W-:Y:S01]  /*480c0*/  IADD3 R6, P2, R6, R4, RZ ;  /* 0x0000000406067210 */ /* 0x000fe20007f5e0ff */
[----:B------:R-:W-:Y:S04]  /*480d0*/  STL [R1+0x12e4], R106 ;  /* 0x0012e46a01007387 */ /* 0x000fe80000100800 */
[----:B------:R-:W-:Y:S01]  /*480e0*/  IMAD.X R8, R8, 0x1, R3, P2 ;  /* 0x0000000108087824 */ /* 0x000fe200010e0603 */
[----:B------:R1:W-:Y:S04]  /*480f0*/  STL [R1+0x12e0], R107 ;  /* 0x0012e06b01007387 */ /* 0x0003e80000100800 */
[----:B------:R-:W-:Y:S01]  /*48100*/  STL [R1+0x12ec], R6 ;  /* 0x0012ec0601007387 */ /* 0x000fe20000100800 */
[----:B------:R-:W-:-:S03]  /*48110*/  IMAD.MOV.U32 R112, RZ, RZ, R6 ;  /* 0x000000ffff707224 */ /* 0x000fc600078e0006 */
[----:B------:R-:W-:Y:S01]  /*48120*/  LDGSTS.E [R5+-0x37ff4], desc[UR4][R106.64], P0 ;  /* 0xc800c0006a057fae */ /* 0x000fe20008121844 */
[----:B------:R-:W-:-:S03]  /*48130*/  IMAD.MOV.U32 R113, RZ, RZ, R8 ;  /* 0x000000ffff717224 */ /* 0x000fc600078e0008 */
[----:B------:R3:W-:Y:S04]  /*48140*/  STL [R1+0x12e8], R8 ;  /* 0x0012e80801007387 */ /* 0x0007e80000100800 */
[----:B------:R3:W-:Y:S04]  /*48150*/  LDGSTS.E [R5+-0x33ff4], desc[UR4][R112.64], P0 ;  /* 0xcc00c00070057fae */ /* 0x0007e80008121844 */
[----:B-1----:R-:W2:Y:S04]  /*48160*/  LDL.LU R107, [R1+0x1104] ;  /* 0x00110400016b7983 */ /* 0x002ea80000300800 */
[----:B------:R-:W2:Y:S04]  /*48170*/  LDL.LU R108, [R1+0x1100] ;  /* 0x00110000016c7983 */ /* 0x000ea80000300800 */
[----:B------:R-:W2:Y:S04]  /*48180*/  LDL.LU R106, [R1+0x1108] ;  /* 0x00110800016a7983 */ /* 0x000ea80000300800 */
[----:B---3--:R-:W3:Y:S04]  /*48190*/  LDL.LU R8, [R1+0x110c] ;  /* 0x00110c0001087983 */ /* 0x008ee80000300800 */
[----:B------:R-:W3:Y:S04]  /*481a0*/  LDL.LU R111, [R1+0x1110] ;  /* 0x00111000016f7983 */ /* 0x000ee80000300800 */
[----:B------:R-:W3:Y:S01]  /*481b0*/  LDL.LU R6, [R1+0x1114] ;  /* 0x0011140001067983 */ /* 0x000ee20000300800 */
[----:B------:R-:W1:Y:S01]  /*481c0*/  S2R R113, SR_TID.X ;  /* 0x0000000000717919 */ /* 0x000e620000002100 */
[----:B------:R-:W-:Y:S01]  /*481d0*/  IMAD.U32 R5, RZ, RZ, UR10 ;  /* 0x0000000aff057e24 */ /* 0x000fe2000f8e00ff */
[----:B----4-:R-:W-:Y:S01]  /*481e0*/  IADD3 R7, P1, R7, R4, RZ ;  /* 0x0000000407077210 */ /* 0x010fe20007f3e0ff */
[C---:B-1----:R-:W-:Y:S01]  /*481f0*/  IMAD.SHL.U32 R112, R113.reuse, 0x10, RZ ;  /* 0x0000001071707824 */ /* 0x042fe200078e00ff */
[----:B------:R-:W-:-:S04]  /*48200*/  LOP3.LUT R113, R113, 0x7f, RZ, 0xc0, !PT ;  /* 0x0000007f71717812 */ /* 0x000fc800078ec0ff */
[----:B------:R-:W-:-:S05]  /*48210*/  LOP3.LUT R112, R112, 0x70, RZ, 0xc0, !PT ;  /* 0x0000007070707812 */ /* 0x000fca00078ec0ff */
[----:B------:R-:W-:Y:S01]  /*48220*/  IMAD R112, R113, 0x80, R112 ;  /* 0x0000008071707824 */ /* 0x000fe200078e0270 */
[----:B------:R-:W-:Y:S01]  /*48230*/  IADD3.X R110, R110, R3, RZ, P1, !PT ;  /* 0x000000036e6e7210 */ /* 0x000fe20000ffe4ff */
[----:B------:R-:W-:Y:S03]  /*48240*/  STL [R1+0x10f4], R7 ;  /* 0x0010f40701007387 */ /* 0x000fe60000100800 */
[----:B------:R-:W-:Y:S01]  /*48250*/  LOP3.LUT R112, R112, 0x30, RZ, 0x3c, !PT ;  /* 0x0000003070707812 */ /* 0x000fe200078e3cff */
[----:B------:R1:W-:Y:S01]  /*48260*/  STL [R1+0x10f0], R110 ;  /* 0x0010f06e01007387 */ /* 0x0003e20000100800 */
[----:B------:R-:W-:Y:S02]  /*48270*/  IMAD.MOV.U32 R113, RZ, RZ, R110 ;  /* 0x000000ffff717224 */ /* 0x000fe400078e006e */
[----:B------:R-:W-:Y:S01]  /*48280*/  IADD3 R5, R112, 0x100000, R5 ;  /* 0x0010000070057810 */ /* 0x000fe20007ffe005 */
[----:B------:R-:W-:Y:S01]  /*48290*/  IMAD.MOV.U32 R112, RZ, RZ, R7 ;  /* 0x000000ffff707224 */ /* 0x000fe200078e0007 */
[----:B-1----:R-:W4:Y:S04]  /*482a0*/  LDL.LU R110, [R1+0x1118] ;  /* 0x00111800016e7983 */ /* 0x002f280000300800 */
[----:B------:R-:W4:Y:S01]  /*482b0*/  LDL.LU R7, [R1+0x111c] ;  /* 0x00111c0001077983 */ /* 0x000f220000300800 */
[----:B------:R-:W-:-:S04]  /*482c0*/  UISETP.GT.AND UP1, UPT, UR9, 0xc, UPT ;  /* 0x0000000c0900788c */ /* 0x000fc8000bf24270 */
[----:B------:R-:W-:-:S04]  /*482d0*/  USEL UR8, URZ, 0x4, !UP1 ;  /* 0x000000043f087887 */ /* 0x000fc8000c800000 */
[----:B------:R-:W-:-:S06]  /*482e0*/  USEL UR8, UR8, URZ, !UP0 ;  /* 0x0000003f08087287 */ /* 0x000fcc000c000000 */
[----:B------:R-:W-:-:S13]  /*482f0*/  ISETP.NE.U32.AND P0, PT, RZ, UR8, PT ;  /* 0x00000008ff007c0c */ /* 0x000fda000bf05070 */
[----:B------:R1:W-:Y:S01]  /*48300*/  LDGSTS.E [R5+-0x40000], desc[UR4][R112.64], P0 ;  /* 0xc000000070057fae */ /* 0x0003e20008121844 */
[----:B--2---:R-:W-:-:S05]  /*48310*/  IADD3 R9, P1, R9, R4, RZ ;  /* 0x0000000409097210 */ /* 0x004fca0007f3e0ff */
[----:B------:R-:W-:Y:S01]  /*48320*/  STL [R1+0x10fc], R9 ;  /* 0x0010fc0901007387 */ /* 0x000fe20000100800 */
[----:B-1----:R-:W-:Y:S02]  /*48330*/  IMAD.MOV.U32 R112, RZ, RZ, R9 ;  /* 0x000000ffff707224 */ /* 0x002fe400078e0009 */
[----:B------:R-:W-:-:S04]  /*48340*/  IMAD.X R109, R109, 0x1, R3, P1 ;  /* 0x000000016d6d7824 */ /* 0x000fc800008e0603 */
[----:B------:R-:W-:Y:S01]  /*48350*/  IMAD.MOV.U32 R113, RZ, RZ, R109 ;  /* 0x000000ffff717224 */ /* 0x000fe200078e006d */
[----:B------:R1:W-:Y:S01]  /*48360*/  STL [R1+0x10f8], R109 ;  /* 0x0010f86d01007387 */ /* 0x0003e20000100800 */
[----:B------:R-:W-:-:S03]  /*48370*/  UISETP.GT.AND UP1, UPT, UR9, 0xd, UPT ;  /* 0x0000000d0900788c */ /* 0x000fc6000bf24270 */
[----:B------:R2:W-:Y:S04]  /*48380*/  LDGSTS.E [R5+-0x3c000], desc[UR4][R112.64], P0 ;  /* 0xc400000070057fae */ /* 0x0005e80008121844 */
[----:B-1----:R-:W4:Y:S04]  /*48390*/  LDL.LU R109, [R1+0x1120] ;  /* 0x00112000016d7983 */ /* 0x002f280000300800 */
[----:B------:R-:W4:Y:S01]  /*483a0*/  LDL.LU R9, [R1+0x1124] ;  /* 0x0011240001097983 */ /* 0x000f220000300800 */
[----:B------:R-:W-:-:S04]  /*483b0*/  USEL UR8, URZ, 0x4, !UP1 ;  /* 0x000000043f087887 */ /* 0x000fc8000c800000 */
[----:B------:R-:W-:-:S06]  /*483c0*/  USEL UR8, UR8, URZ, !UP0 ;  /* 0x0000003f08087287 */ /* 0x000fcc000c000000 */
[----:B------:R-:W-:Y:S02]  /*483d0*/  ISETP.NE.U32.AND P0, PT, RZ, UR8, PT ;  /* 0x00000008ff007c0c */ /* 0x000fe4000bf05070 */
[----:B------:R-:W-:-:S05]  /*483e0*/  IADD3 R107, P1, R107, R4, RZ ;  /* 0x000000046b6b7210 */ /* 0x000fca0007f3e0ff */
[--C-:B------:R-:W-:Y:S01]  /*483f0*/  IMAD.X R108, R108, 0x1, R3.reuse, P1 ;  /* 0x000000016c6c7824 */ /* 0x100fe200008e0603 */
[-C--:B---3--:R-:W-:Y:S01]  /*48400*/  IADD3 R8, P2, R8, R4.reuse, RZ ;  /* 0x0000000408087210 */ /* 0x088fe20007f5e0ff */
[----:B------:R1:W-:Y:S01]  /*48410*/  STL [R1+0x1104], R107 ;  /* 0x0011046b01007387 */ /* 0x0003e20000100800 */
[----:B--2---:R-:W-:Y:S01]  /*48420*/  MOV R112, R107 ;  /* 0x0000006b00707202 */ /* 0x004fe20000000f00 */
[----:B------:R-:W-:Y:S02]  /*48430*/  IMAD.MOV.U32 R113, RZ, RZ, R108 ;  /* 0x000000ffff717224 */ /* 0x000fe400078e006c */
[--C-:B------:R-:W-:Y:S01]  /*48440*/  IMAD.X R106, R106, 0x1, R3.reuse, P2 ;  /* 0x000000016a6a7824 */ /* 0x100fe200010e0603 */
[----:B------:R-:W-:Y:S01]  /*48450*/  IADD3 R6, P3, R6, R4, RZ ;  /* 0x0000000406067210 */ /* 0x000fe20007f7e0ff */
[----:B------:R-:W-:Y:S04]  /*48460*/  STL [R1+0x1100], R108 ;  /* 0x0011006c01007387 */ /* 0x000fe80000100800 */
[----:B------:R-:W-:Y:S01]  /*48470*/  IMAD.X R111, R111, 0x1, R3, P3 ;  /* 0x000000016f6f7824 */ /* 0x000fe200018e0603 */
[----:B------:R2:W-:Y:S04]  /*48480*/  STL [R1+0x110c], R8 ;  /* 0x00110c0801007387 */ /* 0x0005e80000100800 */
[----:B------:R3:W-:Y:S04]  /*48490*/  STL [R1+0x1108], R106 ;  /* 0x0011086a01007387 */ /* 0x0007e80000100800 */
[----:B------:R3:W-:Y:S04]  /*484a0*/  STL [R1+0x1114], R6 ;  /* 0x0011140601007387 */ /* 0x0007e80000100800 */
[----:B------:R2:W-:Y:S04]  /*484b0*/  LDGSTS.E [R5+-0x3fffc], desc[UR4][R112.64], P0 ;  /* 0xc000400070057fae */ /* 0x0005e80008121844 */
[----:B-1----:R-:W4:Y:S04]  /*484c0*/  LDL.LU R107, [R1+0x112c] ;  /* 0x00112c00016b7983 */ /* 0x002f280000300800 */
[----:B------:R1:W-:Y:S01]  /*484d0*/  STL [R1+0x1110], R111 ;  /* 0x0011106f01007387 */ /* 0x0003e20000100800 */
[----:B--2---:R-:W-:-:S03]  /*484e0*/  IMAD.MOV.U32 R112, RZ, RZ, R8 ;  /* 0x000000ffff707224 */ /* 0x004fc600078e0008 */
[----:B------:R-:W2:Y:S01]  /*484f0*/  LDL.LU R8, [R1+0x12f4] ;  /* 0x0012f40001087983 */ /* 0x000ea20000300800 */
[----:B------:R-:W-:-:S03]  /*48500*/  IMAD.MOV.U32 R113, RZ, RZ, R106 ;  /* 0x000000ffff717224 */ /* 0x000fc600078e006a */
[----:B------:R-:W2:Y:S04]  /*48510*/  LDL.LU R108, [R1+0x1128] ;  /* 0x00112800016c7983 */ /* 0x000ea80000300800 */
[----:B---3--:R-:W3:Y:S04]  /*48520*/  LDL.LU R106, [R1+0x12f0] ;  /* 0x0012f000016a7983 */ /* 0x008ee80000300800 */
[----:B------:R1:W-:Y:S01]  /*48530*/  LDGSTS.E [R5+-0x3bffc], desc[UR4][R112.64], P0 ;  /* 0xc400400070057fae */ /* 0x0003e20008121844 */
[----:B------:R-:W-:-:S04]  /*48540*/  UISETP.GT.AND UP1, UPT, UR9, 0xe, UPT ;  /* 0x0000000e0900788c */ /* 0x000fc8000bf24270 */
[----:B------:R-:W-:Y:S01]  /*48550*/  USEL UR8, URZ, 0x4, !UP1 ;  /* 0x000000043f087887 */ /* 0x000fe2000c800000 */
[----:B-1----:R-:W-:Y:S02]  /*48560*/  IMAD.MOV.U32 R112, RZ, RZ, R6 ;  /* 0x000000ffff707224 */ /* 0x002fe400078e0006 */
[----:B------:R-:W3:Y:S01]  /*48570*/  LDL.LU R6, [R1+0x12fc] ;  /* 0x0012fc0001067983 */ /* 0x000ee20000300800 */
[----:B----4-:R-:W-:-:S05]  /*48580*/  IADD3 R7, P0, R7, R4, RZ ;  /* 0x0000000407077210 */ /* 0x010fca0007f1e0ff */
[----:B------:R-:W-:Y:S01]  /*48590*/  IMAD.X R110, R110, 0x1, R3, P0 ;  /* 0x000000016e6e7824 */ /* 0x000fe200000e0603 */
[----:B------:R-:W-:Y:S01]  /*485a0*/  MOV R113, R111 ;  /* 0x0000006f00717202 */ /* 0x000fe20000000f00 */
[----:B------:R-:W-:Y:S02]  /*485b0*/  STL [R1+0x111c], R7 ;  /* 0x00111c0701007387 */ /* 0x000fe40000100800 */
[----:B------:R-:W-:Y:S02]  /*485c0*/  IMAD.MOV.U32 R111, RZ, RZ, R110 ;  /* 0x000000ffff6f7224 */ /* 0x000fe400078e006e */
[----:B------:R1:W-:Y:S01]  /*485d0*/  STL [R1+0x1118], R110 ;  /* 0x0011186e01007387 */ /* 0x0003e20000100800 */
[----:B------:R-:W-:Y:S01]  /*485e0*/  USEL UR8, UR8, URZ, !UP0 ;  /* 0x0000003f08087287 */ /* 0x000fe2000c000000 */
[----:B-1----:R-:W-:Y:S02]  /*485f0*/  IMAD.MOV.U32 R110, RZ, RZ, R7 ;  /* 0x000000ffff6e7224 */ /* 0x002fe400078e0007 */
[----:B------:R-:W4:Y:S03]  /*48600*/  LDL.LU R7, [R1+0x12f8] ;  /* 0x0012f80001077983 */ /* 0x000f260000300800 */
[----:B------:R-:W-:Y:S01]  /*48610*/  ISETP.NE.U32.AND P1, PT, RZ, UR8, PT ;  /* 0x00000008ff007c0c */ /* 0x000fe2000bf25070 */
[----:B------:R-:W-:-:S04]  /*48620*/  UISETP.GT.AND UP1, UPT, UR9, 0xf, UPT ;  /* 0x0000000f0900788c */ /* 0x000fc8000bf24270 */
[----:B------:R-:W-:-:S04]  /*48630*/  USEL UR8, URZ, 0x4, !UP1 ;  /* 0x000000043f087887 */ /* 0x000fc8000c800000 */
[----:B------:R-:W-:-:S04]  /*48640*/  USEL UR8, UR8, URZ, !UP0 ;  /* 0x0000003f08087287 */ /* 0x000fc8000c000000 */
[----:B------:R-:W-:Y:S02]  /*48650*/  LDGSTS.E [R5+-0x3fff8], desc[UR4][R112.64], P1 ;  /* 0xc000800070057fae */ /* 0x000fe40008921844 */
[----:B------:R-:W-:Y:S02]  /*48660*/  ISETP.NE.U32.AND P0, PT, RZ, UR8, PT ;  /* 0x00000008ff007c0c */ /* 0x000fe4000bf05070 */
[----:B------:R1:W-:Y:S01]  /*48670*/  LDGSTS.E [R5+-0x3bff8], desc[UR4][R110.64], P1 ;  /* 0xc40080006e057fae */ /* 0x0003e20008921844 */
[----:B------:R-:W-:-:S05]  /*48680*/  IADD3 R9, P1, R9, R4, RZ ;  /* 0x0000000409097210 */ /* 0x000fca0007f3e0ff */
[----:B------:R-:W-:Y:S02]  /*48690*/  IMAD.X R109, R109, 0x1, R3, P1 ;  /* 0x000000016d6d7824 */ /* 0x000fe400008e0603 */
[----:B-1----:R-:W-:Y:S02]  /*486a0*/  IMAD.MOV.U32 R110, RZ, RZ, R9 ;  /* 0x000000ffff6e7224 */ /* 0x002fe400078e0009 */
[----:B------:R-:W-:Y:S01]  /*486b0*/  IMAD.MOV.U32 R111, RZ, RZ, R109 ;  /* 0x000000ffff6f7224 */ /* 0x000fe200078e006d */
[----:B------:R-:W-:Y:S04]  /*486c0*/  STL [R1+0x1124], R9 ;  /* 0x0011240901007387 */ /* 0x000fe80000100800 */
[----:B------:R1:W-:Y:S04]  /*486d0*/  STL [R1+0x1120], R109 ;  /* 0x0011206d01007387 */ /* 0x0003e80000100800 */
[----:B------:R-:W4:Y:S04]  /*486e0*/  LDL.LU R112, [R1+0x1304] ;  /* 0x0013040001707983 */ /* 0x000f280000300800 */
[----:B------:R4:W-:Y:S04]  /*486f0*/  LDGSTS.E [R5+-0x3fff4], desc[UR4][R110.64], P0 ;  /* 0xc000c0006e057fae */ /* 0x0009e80008121844 */
[----:B------:R-:W4:Y:S04]  /*48700*/  LDL.LU R113, [R1+0x1300] ;  /* 0x0013000001717983 */ /* 0x000f280000300800 */
[----:B------:R-:W4:Y:S04]  /*48710*/  LDL.LU R111, [R1+0x1308] ;  /* 0x00130800016f7983 */ /* 0x000f280000300800 */
[----:B------:R-:W4:Y:S04]  /*48720*/  LDL.LU R110, [R1+0x130c] ;  /* 0x00130c00016e7983 */ /* 0x000f280000300800 */
[----:B-1----:R-:W4:Y:S04]  /*48730*/  LDL.LU R109, [R1+0x1310] ;  /* 0x00131000016d7983 */ /* 0x002f280000300800 */
[----:B------:R-:W4:Y:S01]  /*48740*/  LDL.LU R9, [R1+0x1314] ;  /* 0x0013140001097983 */ /* 0x000f220000300800 */
[----:B------:R-:W-:-:S02]  /*48750*/  IADD3 R107, P2, R107, R4, RZ ;  /* 0x000000046b6b7210 */ /* 0x000fc40007f5e0ff */
[----:B--2---:R-:W-:Y:S02]  /*48760*/  IADD3 R8, P3, R8, R4, RZ ;  /* 0x0000000408087210 */ /* 0x004fe40007f7e0ff */
[----:B------:R-:W-:Y:S01]  /*48770*/  IADD3.X R108, R108, R3, RZ, P2, !PT ;  /* 0x000000036c6c7210 */ /* 0x000fe200017fe4ff */
[----:B------:R1:W-:Y:S02]  /*48780*/  STL [R1+0x112c], R107 ;  /* 0x00112c6b01007387 */ /* 0x0003e40000100800 */
[----:B---3--:R-:W-:Y:S02]  /*48790*/  IMAD.X R106, R106, 0x1, R3, P3 ;  /* 0x000000016a6a7824 */ /* 0x008fe400018e0603 */
[----:B------:R2:W-:Y:S01]  /*487a0*/  STL [R1+0x1128], R108 ;  /* 0x0011286c01007387 */ /* 0x0005e20000100800 */
[----:B------:R-:W-:Y:S02]  /*487b0*/  IMAD.MOV.U32 R114, RZ, RZ, R107 ;  /* 0x000000ffff727224 */ /* 0x000fe400078e006b */
[----:B------:R-:W-:Y:S01]  /*487c0*/  IMAD.MOV.U32 R115, RZ, RZ, R108 ;  /* 0x000000ffff737224 */ /* 0x000fe200078e006c */
[----:B------:R-:W-:Y:S01]  /*487d0*/  STL [R1+0x12f4], R8 ;  /* 0x0012f40801007387 */ /* 0x000fe20000100800 */
[----:B-1----:R-:W-:-:S03]  /*487e0*/  IMAD.MOV.U32 R107, RZ, RZ, R106 ;  /* 0x000000ffff6b7224 */ /* 0x002fc600078e006a */
[----:B------:R1:W-:Y:S04]  /*487f0*/  STL [R1+0x12f0], R106 ;  /* 0x0012f06a01007387 */ /* 0x0003e80000100800 */
[----:B--2---:R-:W2:Y:S01]  /*48800*/  LDL.LU R108, [R1+0x1318] ;  /* 0x00131800016c7983 */ /* 0x004ea20000300800 */
[----:B------:R-:W-:-:S03]  /*48810*/  UISETP.GT.AND UP1, UPT, UR9, 0x2c, UPT ;  /* 0x0000002c0900788c */ /* 0x000fc6000bf24270 */
[----:B------:R-:W-:Y:S01]  /*48820*/  LDGSTS.E [R5+-0x3bff4], desc[UR4][R114.64], P0 ;  /* 0xc400c00072057fae */ /* 0x000fe20008121844 */
[----:B-1----:R-:W-:-:S03]  /*48830*/  IMAD.MOV.U32 R106, RZ, RZ, R8 ;  /* 0x000000ffff6a7224 */ /* 0x002fc600078e0008 */
[----:B------:R-:W3:Y:S01]  /*48840*/  LDL.LU R8, [R1+0x131c] ;  /* 0x00131c0001087983 */ /* 0x000ee20000300800 */
[----:B------:R-:W-:-:S04]  /*48850*/  USEL UR8, URZ, 0x4, !UP1 ;  /* 0x000000043f087887 */ /* 0x000fc8000c800000 */
[----:B------:R-:W-:Y:S01]  /*48860*/  USEL UR8, UR8, URZ, !UP0 ;  /* 0x0000003f08087287 */ /* 0x000fe2000c000000 */
[----:B------:R-:W-:-:S05]  /*48870*/  IADD3 R6, P0, R6, R4, RZ ;  /* 0x0000000406067210 */ /* 0x000fca0007f1e0ff */
[----:B------:R-:W-:Y:S01]  /*48880*/  ISETP.NE.U32.AND P1, PT, RZ, UR8, PT ;  /* 0x00000008ff007c0c */ /* 0x000fe2000bf25070 */
[----:B------:R-:W-:-:S12]  /*48890*/  STL [R1+0x12fc], R6 ;  /* 0x0012fc0601007387 */ /* 0x000fd80000100800 */
[----:B------:R-:W-:Y:S01]  /*488a0*/  LDGSTS.E [R5+-0x38000], desc[UR4][R106.64], P1 ;  /* 0xc80000006a057fae */ /* 0x000fe20008921844 */
[----:B----4-:R-:W-:-:S05]  /*488b0*/  IMAD.X R7, R7, 0x1, R3, P0 ;  /* 0x0000000107077824 */ /* 0x010fca00000e0603 */
[----:B------:R1:W-:Y:S04]  /*488c0*/  STL [R1+0x12f8], R7 ;  /* 0x0012f80701007387 */ /* 0x0003e80000100800 */
[----:B------:R-:W4:Y:S04]  /*488d0*/  LDL.LU R107, [R1+0x1320] ;  /* 0x00132000016b7983 */ /* 0x000f280000300800 */
[----:B------:R-:W-:Y:S04]  /*488e0*/  LDGSTS.E [R5+-0x34000], desc[UR4][R6.64], P1 ;  /* 0xcc00000006057fae */ /* 0x000fe80008921844 */
[----:B------:R-:W4:Y:S04]  /*488f0*/  LDL.LU R106, [R1+0x1324] ;  /* 0x00132400016a7983 */ /* 0x000f280000300800 */
[----:B-1----:R-:W4:Y:S04]  /*48900*/  LDL.LU R7, [R1+0x1328] ;  /* 0x0013280001077983 */ /* 0x002f280000300800 */
[----:B------:R-:W4:Y:S01]  /*48910*/  LDL.LU R6, [R1+0x132c] ;  /* 0x00132c0001067983 */ /* 0x000f220000300800 */
[----:B------:R-:W-:-:S04]  /*48920*/  UISETP.GT.AND UP1, UPT, UR9, 0x2d, UPT ;  /* 0x0000002d0900788c */ /* 0x000fc8000bf24270 */
[----:B------:R-:W-:-:S04]  /*48930*/  USEL UR8, URZ, 0x4, !UP1 ;  /* 0x000000043f087887 */ /* 0x000fc8000c800000 */
[----:B------:R-:W-:Y:S02]  /*48940*/  USEL UR8, UR8, URZ, !UP0 ;  /* 0x0000003f08087287 */ /* 0x000fe4000c000000 */
[----:B------:R-:W-:-:S04]  /*48950*/  UISETP.GT.AND UP1, UPT, UR9, 0x2e, UPT ;  /* 0x0000002e0900788c */ /* 0x000fc8000bf24270 */
[----:B------:R-:W-:Y:S01]  /*48960*/  ISETP.NE.U32.AND P0, PT, RZ, UR8, PT ;  /* 0x00000008ff007c0c */ /* 0x000fe2000bf05070 */
[----:B------:R-:W-:-:S04]  /*48970*/  USEL UR8, URZ, 0x4, !UP1 ;  /* 0x000000043f087887 */ /* 0x000fc8000c800000 */
[----:B------:R-:W-:Y:S01]  /*48980*/  USEL UR8, UR8, URZ, !UP0 ;  /* 0x0000003f08087287 */ /* 0x000fe2000c000000 */
[----:B------:R-:W-:-:S04]  /*48990*/  IADD3 R112, P1, R112, R4, RZ ;  /* 0x0000000470707210 */ /* 0x000fc80007f3e0ff */
[----:B------:R-:W-:Y:S02]  /*489a0*/  IADD3.X R113, R113, R3, RZ, P1, !PT ;  /* 0x0000000371717210 */ /* 0x000fe40000ffe4ff */
        /* <DEDUP_REMOVED lines=14> */
[----:B------:R-:W-:Y:S01]  /*48a90*/  IMAD.MOV.U32 R111, RZ, RZ, R109 ;  /* 0x000000ffff6f7224 */ /* 0x000fe200078e006d */
[----:B------:R-:W4:Y:S04]  /*48aa0*/  LDL.LU R9, [R1+0x1134] ;  /* 0x0011340001097983 */ /* 0x000f280000300800 */
[----:B------:R-:W-:Y:S04]  /*48ab0*/  LDGSTS.E [R5+-0x37ff8], desc[UR4][R110.64], P1 ;  /* 0xc80080006e057fae */ /* 0x000fe80008921844 */
[----:B------:R-:W4:Y:S01]  /*48ac0*/  LDL.LU R110, [R1+0x1130] ;  /* 0x00113000016e7983 */ /* 0x000f220000300800 */
[----:B---3--:R-:W-:-:S05]  /*48ad0*/  IADD3 R8, P0, R8, R4, RZ ;  /* 0x0000000408087210 */ /* 0x008fca0007f1e0ff */
[----:B--2---:R-:W-:Y:S01]  /*48ae0*/  IMAD.X R108, R108, 0x1, R3, P0 ;  /* 0x000000016c6c7824 */ /* 0x004fe200000e0603 */
[----:B------:R-:W-:Y:S03]  /*48af0*/  STL [R1+0x131c], R8 ;  /* 0x00131c0801007387 */ /* 0x000fe60000100800 */
[----:B------:R-:W-:Y:S01]  /*48b00*/  IMAD.MOV.U32 R109, RZ, RZ, R108 ;  /* 0x000000ffff6d7224 */ /* 0x000fe200078e006c */
[----:B------:R1:W-:Y:S02]  /*48b10*/  STL [R1+0x1318], R108 ;  /* 0x0013186c01007387 */ /* 0x0003e40000100800 */
[----:B-1----:R-:W-:Y:S02]  /*48b20*/  MOV R108, R8 ;  /* 0x00000008006c7202 */ /* 0x002fe40000000f00 */
[----:B------:R-:W2:Y:S04]  /*48b30*/  LDL.LU R8, [R1+0x113c] ;  /* 0x00113c0001087983 */ /* 0x000ea80000300800 */
[----:B------:R-:W-:Y:S04]  /*48b40*/  LDGSTS.E [R5+-0x33ff8], desc[UR4][R108.64], P1 ;  /* 0xcc0080006c057fae */ /* 0x000fe80008921844 */
[----:B------:R-:W3:Y:S01]  /*48b50*/  LDL.LU R109, [R1+0x1138] ;  /* 0x00113800016d7983 */ /* 0x000ee20000300800 */
[----:B------:R-:W-:-:S04]  /*48b60*/  UISETP.GT.AND UP1, UPT, UR9, 0x2f, UPT ;  /* 0x0000002f0900788c */ /* 0x000fc8000bf24270 */
[----:B------:R-:W-:-:S04]  /*48b70*/  USEL UR8, URZ, 0x4, !UP1 ;  /* 0x000000043f087887 */ /* 0x000fc8000c800000 */
[----:B------:R-:W-:Y:S01]  /*48b80*/  USEL UR8, UR8, URZ, !UP0 ;  /* 0x0000003f08087287 */ /* 0x000fe2000c000000 */
[----:B----4-:R-:W-:-:S05]  /*48b90*/  IADD3 R106, P1, R106, R4, RZ ;  /* 0x000000046a6a7210 */ /* 0x010fca0007f3e0ff */
[----:B------:R-:W-:Y:S01]  /*48ba0*/  ISETP.NE.U32.AND P0, PT, RZ, UR8, PT ;  /* 0x00000008ff007c0c */ /* 0x000fe2000bf05070 */
[--C-:B------:R-:W-:Y:S01]  /*48bb0*/  IMAD.X R107, R107, 0x1, R3.reuse, P1 ;  /* 0x000000016b6b7824 */ /* 0x100fe200008e0603 */
[----:B------:R-:W-:Y:S01]  /*48bc0*/  IADD3 R6, P2, R6, R4, RZ ;  /* 0x0000000406067210 */ /* 0x000fe20007f5e0ff */
[----:B------:R-:W1:Y:S04]  /*48bd0*/  S2R R113, SR_TID.X ;  /* 0x0000000000717919 */ /* 0x000e680000002100 */
[----:B------:R-:W-:Y:S01]  /*48be0*/  IMAD.X R7, R7, 0x1, R3, P2 ;  /* 0x0000000107077824 */ /* 0x000fe200010e0603 */
[----:B------:R-:W-:Y:S04]  /*48bf0*/  STL [R1+0x1324], R106 ;  /* 0x0013246a01007387 */ /* 0x000fe80000100800 */
[----:B------:R4:W-:Y:S04]  /*48c00*/  STL [R1+0x1320], R107 ;  /* 0x0013206b01007387 */ /* 0x0009e80000100800 */
[----:B------:R-:W-:Y:S04]  /*48c10*/  STL [R1+0x132c], R6 ;  /* 0x00132c0601007387 */ /* 0x000fe80000100800 */
[----:B------:R-:W-:Y:S04]  /*48c20*/  LDGSTS.E [R5+-0x37ff4], desc[UR4][R106.64], P0 ;  /* 0xc800c0006a057fae */ /* 0x000fe80008121844 */
[----:B------:R1:W-:Y:S04]  /*48c30*/  STL [R1+0x1328], R7 ;  /* 0x0013280701007387 */ /* 0x0003e80000100800 */
[----:B------:R1:W-:Y:S04]  /*48c40*/  LDGSTS.E [R5+-0x33ff4], desc[UR4][R6.64], P0 ;  /* 0xcc00c00006057fae */ /* 0x0003e80008121844 */
[----:B----4-:R-:W4:Y:S04]  /*48c50*/  LDL.LU R107, [R1+0x1144] ;  /* 0x00114400016b7983 */ /* 0x010f280000300800 */
[----:B------:R-:W4:Y:S04]  /*48c60*/  LDL.LU R108, [R1+0x1140] ;  /* 0x00114000016c7983 */ /* 0x000f280000300800 */
[----:B------:R-:W4:Y:S04]  /*48c70*/  LDL.LU R106, [R1+0x1148] ;  /* 0x00114800016a7983 */ /* 0x000f280000300800 */
[----:B-1----:R-:W4:Y:S04]  /*48c80*/  LDL.LU R7, [R1+0x114c] ;  /* 0x00114c0001077983 */ /* 0x002f280000300800 */
[----:B------:R-:W4:Y:S04]  /*48c90*/  LDL.LU R111, [R1+0x1150] ;  /* 0x00115000016f7983 */ /* 0x000f280000300800 */
[----:B------:R-:W4:Y:S01]  /*48ca0*/  LDL.LU R6, [R1+0x1154] ;  /* 0x0011540001067983 */ /* 0x000f220000300800 */
[C---:B------:R-:W-:Y:S01]  /*48cb0*/  IMAD.SHL.U32 R112, R113.reuse, 0x10, RZ ;  /* 0x0000001071707824 */ /* 0x040fe200078e00ff */
[----:B------:R-:W-:-:S04]  /*48cc0*/  LOP3.LUT R113, R113, 0x7f, RZ, 0xc0, !PT ;  /* 0x0000007f71717812 */ /* 0x000fc800078ec0ff */
[----:B------:R-:W-:Y:S01]  /*48cd0*/  LOP3.LUT R112, R112, 0x70, RZ, 0xc0, !PT ;  /* 0x0000007070707812 */ /* 0x000fe200078ec0ff */
[----:B------:R-:W-:-:S04]  /*48ce0*/  IMAD.U32 R5, RZ, RZ, UR10 ;  /* 0x0000000aff057e24 */ /* 0x000fc8000f8e00ff */
[----:B------:R-:W-:-:S05]  /*48cf0*/  IMAD R112, R113, 0x80, R112 ;  /* 0x0000008071707824 */ /* 0x000fca00078e0270 */
[----:B------:R-:W-:-:S04]  /*48d00*/  LOP3.LUT R112, R112, 0x40, RZ, 0x3c, !PT ;  /* 0x0000004070707812 */ /* 0x000fc800078e3cff */
[----:B------:R-:W-:Y:S02]  /*48d10*/  IADD3 R5, R112, 0x100000, R5 ;  /* 0x0010000070057810 */ /* 0x000fe40007ffe005 */
[----:B------:R-:W-:-:S05]  /*48d20*/  IADD3 R9, P1, R9, R4, RZ ;  /* 0x0000000409097210 */ /* 0x000fca0007f3e0ff */
[----:B------:R-:W-:Y:S01]  /*48d30*/  STL [R1+0x1134], R9 ;  /* 0x0011340901007387 */ /* 0x000fe20000100800 */
[----:B------:R-:W-:Y:S01]  /*48d40*/  MOV R112, R9 ;  /* 0x0000000900707202 */ /* 0x000fe20000000f00 */
[----:B------:R-:W-:-:S04]  /*48d50*/  IMAD.X R110, R110, 0x1, R3, P1 ;  /* 0x000000016e6e7824 */ /* 0x000fc800008e0603 */
[----:B------:R-:W-:Y:S01]  /*48d60*/  IMAD.MOV.U32 R113, RZ, RZ, R110 ;  /* 0x000000ffff717224 */ /* 0x000fe200078e006e */
[----:B------:R1:W-:Y:S04]  /*48d70*/  STL [R1+0x1130], R110 ;  /* 0x0011306e01007387 */ /* 0x0003e80000100800 */
[----:B-1----:R-:W4:Y:S04]  /*48d80*/  LDL.LU R110, [R1+0x1158] ;  /* 0x00115800016e7983 */ /* 0x002f280000300800 */
[----:B------:R-:W4:Y:S01]  /*48d90*/  LDL.LU R9, [R1+0x115c] ;  /* 0x00115c0001097983 */ /* 0x000f220000300800 */
[----:B------:R-:W-:-:S04]  /*48da0*/  UISETP.GT.AND UP1, UPT, UR9, 0x10, UPT ;  /* 0x000000100900788c */ /* 0x000fc8000bf24270 */
[----:B------:R-:W-:-:S04]  /*48db0*/  USEL UR8, URZ, 0x4, !UP1 ;  /* 0x000000043f087887 */ /* 0x000fc8000c800000 */
[----:B------:R-:W-:-:S06]  /*48dc0*/  USEL UR8, UR8, URZ, !UP0 ;  /* 0x0000003f08087287 */ /* 0x000fcc000c000000 */
[----:B------:R-:W-:Y:S02]  /*48dd0*/  ISETP.NE.U32.AND P0, PT, RZ, UR8, PT ;  /* 0x00000008ff007c0c */ /* 0x000fe4000bf05070 */
[----:B--2---:R-:W-:-:S11]  /*48de0*/  IADD3 R8, P1, R8, R4, RZ ;  /* 0x0000000408087210 */ /* 0x004fd60007f3e0ff */
[----:B------:R1:W-:Y:S04]  /*48df0*/  LDGSTS.E [R5+-0x40000], desc[UR4][R112.64], P0 ;  /* 0xc000000070057fae */ /* 0x0003e80008121844 */
[----:B------:R-:W-:Y:S01]  /*48e00*/  STL [R1+0x113c], R8 ;  /* 0x00113c0801007387 */ /* 0x000fe20000100800 */
[----:B---3--:R-:W-:Y:S02]  /*48e10*/  IMAD.X R109, R109, 0x1, R3, P1 ;  /* 0x000000016d6d7824 */ /* 0x008fe400008e0603 */
[----:B-1----:R-:W-:Y:S02]  /*48e20*/  IMAD.MOV.U32 R112, RZ, RZ, R8 ;  /* 0x000000ffff707224 */ /* 0x002fe400078e0008 */
[----:B------:R-:W-:Y:S01]  /*48e30*/  IMAD.MOV.U32 R113, RZ, RZ, R109 ;  /* 0x000000ffff717224 */ /* 0x000fe200078e006d */
[----:B------:R1:W-:Y:S01]  /*48e40*/  STL [R1+0x1138], R109 ;  /* 0x0011386d01007387 */ /* 0x0003e20000100800 */
[----:B------:R-:W-:-:S03]  /*48e50*/  UISETP.GT.AND UP1, UPT, UR9, 0x11, UPT ;  /* 0x000000110900788c */ /* 0x000fc6000bf24270 */
[----:B------:R2:W-:Y:S04]  /*48e60*/  LDGSTS.E [R5+-0x3c000], desc[UR4][R112.64], P0 ;  /* 0xc400000070057fae */ /* 0x0005e80008121844 */
[----:B-1----:R-:W3:Y:S04]  /*48e70*/  LDL.LU R109, [R1+0x1160] ;  /* 0x00116000016d7983 */ /* 0x002ee80000300800 */
[----:B------:R-:W3:Y:S01]  /*48e80*/  LDL.LU R8, [R1+0x1164] ;  /* 0x0011640001087983 */ /* 0x000ee20000300800 */
[----:B------:R-:W-:-:S04]  /*48e90*/  USEL UR8, URZ, 0x4, !UP1 ;  /* 0x000000043f087887 */ /* 0x000fc8000c800000 */
[----:B------:R-:W-:-:S06]  /*48ea0*/  USEL UR8, UR8, URZ, !UP0 ;  /* 0x0000003f08087287 */ /* 0x000fcc000c000000 */
[----:B------:R-:W-:Y:S02]  /*48eb0*/  ISETP.NE.U32.AND P0, PT, RZ, UR8, PT ;  /* 0x00000008ff007c0c */ /* 0x000fe4000bf05070 */
[----:B----4-:R-:W-:-:S05]  /*48ec0*/  IADD3 R107, P1, R107, R4, RZ ;  /* 0x000000046b6b7210 */ /* 0x010fca0007f3e0ff */
[----:B------:R-:W-:Y:S01]  /*48ed0*/  IMAD.X R108, R108, 0x1, R3, P1 ;  /* 0x000000016c6c7824 */ /* 0x000fe200008e0603 */
[----:B------:R-:W-:Y:S01]  /*48ee0*/  IADD3 R7, P2, R7, R4, RZ ;  /* 0x0000000407077210 */ /* 0x000fe20007f5e0ff */
[----:B------:R1:W-:Y:S01]  /*48ef0*/  STL [R1+0x1144], R107 ;  /* 0x0011446b01007387 */ /* 0x0003e20000100800 */
[----:B--2---:R-:W-:-:S03]  /*48f00*/  IMAD.MOV.U32 R112, RZ, RZ, R107 ;  /* 0x000000ffff707224 */ /* 0x004fc600078e006b */
[----:B------:R-:W-:Y:S01]  /*48f10*/  IMAD.X R106, R106, 0x1, R3, P2 ;  /* 0x000000016a6a7824 */ /* 0x000fe200010e0603 */
[----:B------:R-:W-:Y:S01]  /*48f20*/  IADD3 R6, P3, R6, R4, RZ ;  /* 0x0000000406067210 */ /* 0x000fe20007f7e0ff */
[----:B------:R-:W-:Y:S01]  /*48f30*/  STL [R1+0x1140], R108 ;  /* 0x0011406c01007387 */ /* 0x000fe20000100800 */
[----:B------:R-:W-:-:S03]  /*48f40*/  MOV R113, R108 ;  /* 0x0000006c00717202 */ /* 0x000fc60000000f00 */
[----:B------:R-:W-:Y:S01]  /*48f50*/  IMAD.X R111, R111, 0x1, R3, P3 ;  /* 0x000000016f6f7824 */ /* 0x000fe200018e0603 */
[----:B------:R2:W-:Y:S04]  /*48f60*/  STL [R1+0x114c], R7 ;  /* 0x00114c0701007387 */ /* 0x0005e80000100800 */
[----:B------:R4:W-:Y:S04]  /*48f70*/  STL [R1+0x1148], R106 ;  /* 0x0011486a01007387 */ /* 0x0009e80000100800 */
[----:B------:R4:W-:Y:S04]  /*48f80*/  STL [R1+0x1154], R6 ;  /* 0x0011540601007387 */ /* 0x0009e80000100800 */
[----:B-1----:R-:W3:Y:S04]  /*48f90*/  LDL.LU R107, [R1+0x116c] ;  /* 0x00116c00016b7983 */ /* 0x002ee80000300800 */
[----:B------:R1:W-:Y:S04]  /*48fa0*/  LDGSTS.E [R5+-0x3fffc], desc[UR4][R112.64], P0 ;  /* 0xc000400070057fae */ /* 0x0003e80008121844 */
[----:B------:R4:W-:Y:S01]  /*48fb0*/  STL [R1+0x1150], R111 ;  /* 0x0011506f01007387 */ /* 0x0009e20000100800 */
[----:B-1----:R-:W-:-:S03]  /*48fc0*/  IMAD.MOV.U32 R112, RZ, RZ, R7 ;  /* 0x000000ffff707224 */ /* 0x002fc600078e0007 */
[----:B--2---:R-:W2:Y:S01]  /*48fd0*/  LDL.LU R7, [R1+0x1334] ;  /* 0x0013340001077983 */ /* 0x004ea20000300800 */
[----:B------:R-:W-:-:S03]  /*48fe0*/  IMAD.MOV.U32 R113, RZ, RZ, R106 ;  /* 0x000000ffff717224 */ /* 0x000fc600078e006a */
[----:B------:R-:W2:Y:S04]  /*48ff0*/  LDL.LU R108, [R1+0x1168] ;  /* 0x00116800016c7983 */ /* 0x000ea80000300800 */
[----:B----4-:R-:W4:Y:S04]  /*49000*/  LDL.LU R106, [R1+0x1330] ;  /* 0x00133000016a7983 */ /* 0x010f280000300800 */
[----:B------:R1:W-:Y:S02]  /*49010*/  LDGSTS.E [R5+-0x3bffc], desc[UR4][R112.64], P0 ;  /* 0xc400400070057fae */ /* 0x0003e40008121844 */
[----:B-1----:R-:W-:-:S02]  /*49020*/  IMAD.MOV.U32 R112, RZ, RZ, R6 ;  /* 0x000000ffff707224 */ /* 0x002fc400078e0006 */
[----:B------:R-:W4:Y:S01]  /*49030*/  LDL.LU R6, [R1+0x133c] ;  /* 0x00133c0001067983 */ /* 0x000f220000300800 */
[----:B------:R-:W-:Y:S01]  /*49040*/  IMAD.MOV.U32 R113, RZ, RZ, R111 ;  /* 0x000000ffff717224 */ /* 0x000fe200078e006f */
[----:B------:R-:W-:-:S04]  /*49050*/  IADD3 R9, P0, R9, R4, RZ ;  /* 0x0000000409097210 */ /* 0x000fc80007f1e0ff */
[----:B------:R-:W-:Y:S01]  /*49060*/  IADD3.X R110, R110, R3, RZ, P0, !PT ;  /* 0x000000036e6e7210 */ /* 0x000fe200007fe4ff */
[----:B------:R-:W-:Y:S04]  /*49070*/  STL [R1+0x115c], R9 ;  /* 0x00115c0901007387 */ /* 0x000fe80000100800 */
[----:B------:R1:W-:Y:S01]  /*49080*/  STL [R1+0x1158], R110 ;  /* 0x0011586e01007387 */ /* 0x0003e20000100800 */
[----:B------:R-:W-:Y:S02]  /*49090*/  IMAD.MOV.U32 R111, RZ, RZ, R110 ;  /* 0x000000ffff6f7224 */ /* 0x000fe400078e006e */
[----:B-1----:R-:W-:Y:S02]  /*490a0*/  IMAD.MOV.U32 R110, RZ, RZ, R9 ;  /* 0x000000ffff6e7224 */ /* 0x002fe400078e0009 */
[----:B------:R-:W4:Y:S01]  /*490b0*/  LDL.LU R9, [R1+0x1338] ;  /* 0x0013380001097983 */ /* 0x000f220000300800 */
        /* <DEDUP_REMOVED lines=10> */
[----:B---3--:R-:W-:-:S05]  /*49160*/  IADD3 R8, P1, R8, R4, RZ ;  /* 0x0000000408087210 */ /* 0x008fca0007f3e0ff */
[----:B------:R-:W-:Y:S02]  /*49170*/  IMAD.X R109, R109, 0x1, R3, P1 ;  /* 0x000000016d6d7824 */ /* 0x000fe400008e0603 */
[----:B-1----:R-:W-:Y:S02]  /*49180*/  IMAD.MOV.U32 R110, RZ, RZ, R8 ;  /* 0x000000ffff6e7224 */ /* 0x002fe400078e0008 */
[----:B------:R-:W-:Y:S01]  /*49190*/  IMAD.MOV.U32 R111, RZ, RZ, R109 ;  /* 0x000000ffff6f7224 */ /* 0x000fe200078e006d */
[----:B------:R-:W-:Y:S04]  /*491a0*/  STL [R1+0x1164], R8 ;  /* 0x0011640801007387 */ /* 0x000fe80000100800 */
[----:B------:R1:W-:Y:S04]  /*491b0*/  STL [R1+0x1160], R109 ;  /* 0x0011606d01007387 */ /* 0x0003e80000100800 */
[----:B------:R-:W3:Y:S04]  /*491c0*/  LDL.LU R112, [R1+0x1344] ;  /* 0x0013440001707983 */ /* 0x000ee80000300800 */
[----:B------:R-:W-:Y:S04]  /*491d0*/  LDGSTS.E [R5+-0x3fff4], desc[UR4][R110.64], P0 ;  /* 0xc000c0006e057fae */ /* 0x000fe80008121844 */
[----:B------:R-:W3:Y:S04]  /*491e0*/  LDL.LU R113, [R1+0x1340] ;  /* 0x0013400001717983 */ /* 0x000ee80000300800 */
[----:B------:R-:W3:Y:S04]  /*491f0*/  LDL.LU R111, [R1+0x1348] ;  /* 0x00134800016f7983 */ /* 0x000ee80000300800 */
[----:B------:R-:W3:Y:S04]  /*49200*/  LDL.LU R110, [R1+0x134c] ;  /* 0x00134c00016e7983 */ /* 0x000ee80000300800 */
[----:B-1----:R-:W3:Y:S04]  /*49210*/  LDL.LU R109, [R1+0x1350] ;  /* 0x00135000016d7983 */ /* 0x002ee80000300800 */
[----:B------:R-:W3:Y:S01]  /*49220*/  LDL.LU R8, [R1+0x1354] ;  /* 0x0013540001087983 */ /* 0x000ee20000300800 */
[----:B------:R-:W-:Y:S01]  /*49230*/  UISETP.GT.AND UP1, UPT, UR9, 0x30, UPT ;  /* 0x000000300900788c */ /* 0x000fe2000bf24270 */
[----:B------:R-:W-:-:S05]  /*49240*/  IADD3 R107, P2, R107, R4, RZ ;  /* 0x000000046b6b7210 */ /* 0x000fca0007f5e0ff */
[----:B------:R1:W-:Y:S01]  /*49250*/  STL [R1+0x116c], R107 ;  /* 0x00116c6b01007387 */ /* 0x0003e20000100800 */
[----:B------:R-:W-:Y:S01]  /*49260*/  IMAD.MOV.U32 R114, RZ, RZ, R107 ;  /* 0x000000ffff727224 */ /* 0x000fe200078e006b */
[----:B--2---:R-:W-:Y:S01]  /*49270*/  IADD3 R7, P3, R7, R4, RZ ;  /* 0x0000000407077210 */ /* 0x004fe20007f7e0ff */
[----:B------:R-:W-:-:S03]  /*49280*/  IMAD.X R108, R108, 0x1, R3, P2 ;  /* 0x000000016c6c7824 */ /* 0x000fc600010e0603 */
[----:B----4-:R-:W-:Y:S02]  /*49290*/  IADD3.X R106, R106, R3, RZ, P3, !PT ;  /* 0x000000036a6a7210 */ /* 0x010fe40001ffe4ff */
[----:B------:R2:W-:Y:S01]  /*492a0*/  STL [R1+0x1168], R108 ;  /* 0x0011686c01007387 */ /* 0x0005e20000100800 */
[----:B------:R-:W-:-:S03]  /*492b0*/  IMAD.MOV.U32 R115, RZ, RZ, R108 ;  /* 0x000000ffff737224 */ /* 0x000fc600078e006c */
[----:B------:R-:W-:Y:S01]  /*492c0*/  STL [R1+0x1334], R7 ;  /* 0x0013340701007387 */ /* 0x000fe20000100800 */
[----:B-1----:R-:W-:-:S03]  /*492d0*/  IMAD.MOV.U32 R107, RZ, RZ, R106 ;  /* 0x000000ffff6b7224 */ /* 0x002fc600078e006a */
[----:B------:R1:W-:Y:S04]  /*492e0*/  STL [R1+0x1330], R106 ;  /* 0x0013306a01007387 */ /* 0x0003e80000100800 */
[----:B--2---:R-:W2:Y:S01]  /*492f0*/  LDL.LU R108, [R1+0x1358] ;  /* 0x00135800016c7983 */ /* 0x004ea20000300800 */
        /* <DEDUP_REMOVED lines=9> */
[----:B-1----:R-:W-:Y:S02]  /*49390*/  IMAD.MOV.U32 R106, RZ, RZ, R6 ;  /* 0x000000ffff6a7224 */ /* 0x002fe400078e0006 */
[----:B------:R-:W-:-:S05]  /*493a0*/  IMAD.X R9, R9, 0x1, R3, P0 ;  /* 0x0000000109097824 */ /* 0x000fca00000e0603 */
[----:B------:R-:W-:Y:S01]  /*493b0*/  MOV R107, R9 ;  /* 0x00000009006b7202 */ /* 0x000fe20000000f00 */
        /* <DEDUP_REMOVED lines=11> */
[----:B------:R-:W-:-:S04]  /*49470*/  USEL UR8, URZ, 0x4, !UP1 ;  /* 0x000000043f087887 */ /* 0x000fc8000c800000 */
[----:B------:R-:W-:Y:S01]  /*49480*/  USEL UR8, UR8, URZ, !UP0 ;  /* 0x0000003f08087287 */ /* 0x000fe2000c000000 */
[----:B---3--:R-:W-:-:S05]  /*49490*/  IADD3 R112, P1, R112, R4, RZ ;  /* 0x0000000470707210 */ /* 0x008fca0007f3e0ff */
[----:B------:R-:W-:Y:S01]  /*494a0*/  IMAD.X R113, R113, 0x1, R3, P1 ;  /* 0x0000000171717824 */ /* 0x000fe200008e0603 */
        /* <DEDUP_REMOVED lines=14> */
[----:B---3--:R-:W-:Y:S01]  /*49590*/  IMAD.MOV.U32 R111, RZ, RZ, R109 ;  /* 0x000000ffff6f7224 */ /* 0x008fe200078e006d */
[----:B------:R-:W3:Y:S04]  /*495a0*/  LDL.LU R8, [R1+0x1174] ;  /* 0x0011740001087983 */ /* 0x000ee80000300800 */
[----:B------:R-:W-:Y:S04]  /*495b0*/  LDGSTS.E [R5+-0x37ff8], desc[UR4][R110.64], P1 ;  /* 0xc80080006e057fae */ /* 0x000fe80008921844 */
[----:B------:R-:W3:Y:S01]  /*495c0*/  LDL.LU R110, [R1+0x1170] ;  /* 0x00117000016e7983 */ /* 0x000ee20000300800 */
[----:B----4-:R-:W-:-:S05]  /*495d0*/  IADD3 R7, P0, R7, R4, RZ ;  /* 0x0000000407077210 */ /* 0x010fca0007f1e0ff */
[----:B--2---:R-:W-:Y:S01]  /*495e0*/  IMAD.X R108, R108, 0x1, R3, P0 ;  /* 0x000000016c6c7824 */ /* 0x004fe200000e0603 */
[----:B------:R-:W-:Y:S04]  /*495f0*/  STL [R1+0x135c], R7 ;  /* 0x00135c0701007387 */ /* 0x000fe80000100800 */
[----:B------:R1:W-:Y:S01]  /*49600*/  STL [R1+0x1358], R108 ;  /* 0x0013586c01007387 */ /* 0x0003e20000100800 */
[----:B------:R-:W-:Y:S01]  /*49610*/  MOV R109, R108 ;  /* 0x0000006c006d7202 */ /* 0x000fe20000000f00 */
[----:B-1----:R-:W-:Y:S02]  /*49620*/  IMAD.MOV.U32 R108, RZ, RZ, R7 ;  /* 0x000000ffff6c7224 */ /* 0x002fe400078e0007 */
[----:B------:R-:W2:Y:S04]  /*49630*/  LDL.LU R7, [R1+0x117c] ;  /* 0x00117c0001077983 */ /* 0x000ea80000300800 */
[----:B------:R-:W-:Y:S01]  /*49640*/  LDGSTS.E [R5+-0x33ff8], desc[UR4][R108.64], P1 ;  /* 0xcc0080006c057fae */ /* 0x000fe20008921844 */
[----:B------:R-:W-:-:S03]  /*49650*/  UISETP.GT.AND UP1, UPT, UR9, 0x33, UPT ;  /* 0x000000330900788c */ /* 0x000fc6000bf24270 */
[----:B------:R-:W4:Y:S01]  /*49660*/  LDL.LU R109, [R1+0x1178] ;  /* 0x00117800016d7983 */ /* 0x000f220000300800 */
[----:B------:R-:W-:-:S04]  /*49670*/  USEL UR8, URZ, 0x4, !UP1 ;  /* 0x000000043f087887 */ /* 0x000fc8000c800000 */
[----:B------:R-:W-:-:S06]  /*49680*/  USEL UR8, UR8, URZ, !UP0 ;  /* 0x0000003f08087287 */ /* 0x000fcc000c000000 */
[----:B------:R-:W-:Y:S02]  /*49690*/  ISETP.NE.U32.AND P0, PT, RZ, UR8, PT ;  /* 0x00000008ff007c0c */ /* 0x000fe4000bf05070 */
[----:B------:R-:W-:-:S05]  /*496a0*/  IADD3 R106, P1, R106, R4, RZ ;  /* 0x000000046a6a7210 */ /* 0x000fca0007f3e0ff */
[--C-:B------:R-:W-:Y:S01]  /*496b0*/  IMAD.X R107, R107, 0x1, R3.reuse, P1 ;  /* 0x000000016b6b7824 */ /* 0x100fe200008e0603 */
[----:B------:R-:W-:Y:S01]  /*496c0*/  IADD3 R6, P2, R6, R4, RZ ;  /* 0x0000000406067210 */ /* 0x000fe20007f5e0ff */
[----:B------:R-:W-:Y:S04]  /*496d0*/  STL [R1+0x1364], R106 ;  /* 0x0013646a01007387 */ /* 0x000fe80000100800 */
[----:B------:R-:W-:Y:S01]  /*496e0*/  IMAD.X R9, R9, 0x1, R3, P2 ;  /* 0x0000000109097824 */ /* 0x000fe200010e0603 */
[----:B------:R1:W-:Y:S04]  /*496f0*/  STL [R1+0x1360], R107 ;  /* 0x0013606b01007387 */ /* 0x0003e80000100800 */
[----:B------:R-:W-:Y:S01]  /*49700*/  STL [R1+0x136c], R6 ;  /* 0x00136c0601007387 */ /* 0x000fe20000100800 */
[----:B------:R-:W-:-:S03]  /*49710*/  IMAD.MOV.U32 R113, RZ, RZ, R9 ;  /* 0x000000ffff717224 */ /* 0x000fc600078e0009 */
[----:B------:R-:W-:Y:S04]  /*49720*/  LDGSTS.E [R5+-0x37ff4], desc[UR4][R106.64], P0 ;  /* 0xc800c0006a057fae */ /* 0x000fe80008121844 */
[----:B------:R1:W-:Y:S01]  /*49730*/  STL [R1+0x1368], R9 ;  /* 0x0013680901007387 */ /* 0x0003e20000100800 */
[----:B------:R-:W-:-:S05]  /*49740*/  IMAD.MOV.U32 R112, RZ, RZ, R6 ;  /* 0x000000ffff707224 */ /* 0x000fca00078e0006 */
[----:B------:R1:W-:Y:S04]  /*49750*/  LDGSTS.E [R5+-0x33ff4], desc[UR4][R112.64], P0 ;  /* 0xcc00c00070057fae */ /* 0x0003e80008121844 */
[----:B-1----:R-:W4:Y:S04]  /*49760*/  LDL.LU R107, [R1+0x1184] ;  /* 0x00118400016b7983 */ /* 0x002f280000300800 */
[----:B------:R-:W4:Y:S04]  /*49770*/  LDL.LU R108, [R1+0x1180] ;  /* 0x00118000016c7983 */ /* 0x000f280000300800 */
[----:B------:R-:W4:Y:S04]  /*49780*/  LDL.LU R106, [R1+0x1188] ;  /* 0x00118800016a7983 */ /* 0x000f280000300800 */
[----:B------:R-:W4:Y:S04]  /*49790*/  LDL.LU R9, [R1+0x118c] ;  /* 0x00118c0001097983 */ /* 0x000f280000300800 */
[----:B------:R-:W4:Y:S04]  /*497a0*/  LDL.LU R111, [R1+0x1190] ;  /* 0x00119000016f7983 */ /* 0x000f280000300800 */
[----:B------:R-:W4:Y:S01]  /*497b0*/  LDL.LU R6, [R1+0x1194] ;  /* 0x0011940001067983 */ /* 0x000f220000300800 */
[----:B------:R-:W1:Y:S01]  /*497c0*/  S2R R113, SR_TID.X ;  /* 0x0000000000717919 */ /* 0x000e620000002100 */
[----:B------:R-:W-:-:S02]  /*497d0*/  IMAD.U32 R5, RZ, RZ, UR10 ;  /* 0x0000000aff057e24 */ /* 0x000fc4000f8e00ff */
[C---:B-1----:R-:W-:Y:S01]  /*497e0*/  IMAD.SHL.U32 R112, R113.reuse, 0x10, RZ ;  /* 0x0000001071707824 */ /* 0x042fe200078e00ff */
[----:B------:R-:W-:Y:S02]  /*497f0*/  LOP3.LUT R113, R113, 0x7f, RZ, 0xc0, !PT ;  /* 0x0000007f71717812 */ /* 0x000fe400078ec0ff */
[----:B---3--:R-:W-:Y:S02]  /*49800*/  IADD3 R8, P1, R8, R4, RZ ;  /* 0x0000000408087210 */ /* 0x008fe40007f3e0ff */
[----:B------:R-:W-:-:S04]  /*49810*/  LOP3.LUT R112, R112, 0x70, RZ, 0xc0, !PT ;  /* 0x0000007070707812 */ /* 0x000fc800078ec0ff */
[----:B------:R-:W-:Y:S01]  /*49820*/  LEA R112, R113, R112, 0x7 ;  /* 0x0000007071707211 */ /* 0x000fe200078e38ff */
[----:B------:R-:W-:Y:S03]  /*49830*/  STL [R1+0x1174], R8 ;  /* 0x0011740801007387 */ /* 0x000fe60000100800 */
[----:B------:R-:W-:Y:S01]  /*49840*/  LOP3.LUT R112, R112, 0x50, RZ, 0x3c, !PT ;  /* 0x0000005070707812 */ /* 0x000fe200078e3cff */
[----:B------:R-:W-:-:S03]  /*49850*/  IMAD.X R110, R110, 0x1, R3, P1 ;  /* 0x000000016e6e7824 */ /* 0x000fc600008e0603 */
[----:B------:R-:W-:Y:S01]  /*49860*/  IADD3 R5, R112, 0x100000, R5 ;  /* 0x0010000070057810 */ /* 0x000fe20007ffe005 */
[----:B------:R-:W-:Y:S02]  /*49870*/  IMAD.MOV.U32 R112, RZ, RZ, R8 ;  /* 0x000000ffff707224 */ /* 0x000fe400078e0008 */
[----:B------:R-:W-:Y:S01]  /*49880*/  IMAD.MOV.U32 R113, RZ, RZ, R110 ;  /* 0x000000ffff717224 */ /* 0x000fe200078e006e */
[----:B------:R1:W-:Y:S04]  /*49890*/  STL [R1+0x1170], R110 ;  /* 0x0011706e01007387 */ /* 0x0003e80000100800 */
[----:B-1----:R-:W3:Y:S04]  /*498a0*/  LDL.LU R110, [R1+0x1198] ;  /* 0x00119800016e7983 */ /* 0x002ee80000300800 */
[----:B------:R-:W3:Y:S01]  /*498b0*/  LDL.LU R8, [R1+0x119c] ;  /* 0x00119c0001087983 */ /* 0x000ee20000300800 */
[----:B------:R-:W-:-:S04]  /*498c0*/  UISETP.GT.AND UP1, UPT, UR9, 0x14, UPT ;  /* 0x000000140900788c */ /* 0x000fc8000bf24270 */
[----:B------:R-:W-:-:S04]  /*498d0*/  USEL UR8, URZ, 0x4, !UP1 ;  /* 0x000000043f087887 */ /* 0x000fc8000c800000 */
[----:B------:R-:W-:-:S06]  /*498e0*/  USEL UR8, UR8, URZ, !UP0 ;  /* 0x0000003f08087287 */ /* 0x000fcc000c000000 */
[----:B------:R-:W-:Y:S02]  /*498f0*/  ISETP.NE.U32.AND P0, PT, RZ, UR8, PT ;  /* 0x00000008ff007c0c */ /* 0x000fe4000bf05070 */
[----:B--2---:R-:W-:-:S11]  /*49900*/  IADD3 R7, P1, R7, R4, RZ ;  /* 0x0000000407077210 */ /* 0x004fd60007f3e0ff */
[----:B------:R1:W-:Y:S04]  /*49910*/  LDGSTS.E [R5+-0x40000], desc[UR4][R112.64], P0 ;  /* 0xc000000070057fae */ /* 0x0003e80008121844 */
[----:B------:R-:W-:Y:S01]  /*49920*/  STL [R1+0x117c], R7 ;  /* 0x00117c0701007387 */ /* 0x000fe20000100800 */
[----:B----4-:R-:W-:Y:S02]  /*49930*/  IMAD.X R109, R109, 0x1, R3, P1 ;  /* 0x000000016d6d7824 */ /* 0x010fe400008e0603 */
[----:B-1----:R-:W-:-:S03]  /*49940*/  IMAD.MOV.U32 R112, RZ, RZ, R7 ;  /* 0x000000ffff707224 */ /* 0x002fc600078e0007 */
[----:B------:R1:W-:Y:S01]  /*49950*/  STL [R1+0x1178], R109 ;  /* 0x0011786d01007387 */ /* 0x0003e20000100800 */
[----:B------:R-:W-:Y:S01]  /*49960*/  MOV R113, R109 ;  /* 0x0000006d00717202 */ /* 0x000fe20000000f00 */
[----:B------:R-:W-:Y:S02]  /*49970*/  UISETP.GT.AND UP1, UPT, UR9, 0x15, UPT ;  /* 0x000000150900788c */ /* 0x000fe4000bf24270 */
[----:B-1----:R-:W2:Y:S04]  /*49980*/  LDL.LU R109, [R1+0x11a0] ;  /* 0x0011a000016d7983 */ /* 0x002ea80000300800 */
[----:B------:R-:W4:Y:S01]  /*49990*/  LDL.LU R7, [R1+0x11a4] ;  /* 0x0011a40001077983 */ /* 0x000f220000300800 */
[----:B------:R-:W-:-:S03]  /*499a0*/  USEL UR8, URZ, 0x4, !UP1 ;  /* 0x000000043f087887 */ /* 0x000fc6000c800000 */
[----:B------:R1:W-:Y:S01]  /*499b0*/  LDGSTS.E [R5+-0x3c000], desc[UR4][R112.64], P0 ;  /* 0xc400000070057fae */ /* 0x0003e20008121844 */
[----:B------:R-:W-:-:S06]  /*499c0*/  USEL UR8, UR8, URZ, !UP0 ;  /* 0x0000003f08087287 */ /* 0x000fcc000c000000 */
[----:B------:R-:W-:Y:S02]  /*499d0*/  ISETP.NE.U32.AND P0, PT, RZ, UR8, PT ;  /* 0x00000008ff007c0c */ /* 0x000fe4000bf05070 */
[----:B------:R-:W-:-:S05]  /*499e0*/  IADD3 R107, P1, R107, R4, RZ ;  /* 0x000000046b6b7210 */ /* 0x000fca0007f3e0ff */
[----:B------:R-:W-:Y:S01]  /*499f0*/  IMAD.X R108, R108, 0x1, R3, P1 ;  /* 0x000000016c6c7824 */ /* 0x000fe200008e0603 */
[-C--:B------:R-:W-:Y:S01]  /*49a00*/  IADD3 R9, P2, R9, R4.reuse, RZ ;  /* 0x0000000409097210 */ /* 0x080fe20007f5e0ff */
[----:B------:R1:W-:Y:S02]  /*49a10*/  STL [R1+0x1184], R107 ;  /* 0x0011846b01007387 */ /* 0x0003e40000100800 */
[----:B-1----:R-:W-:Y:S02]  /*49a20*/  IMAD.MOV.U32 R112, RZ, RZ, R107 ;  /* 0x000000ffff707224 */ /* 0x002fe400078e006b */
[--C-:B------:R-:W-:Y:S01]  /*49a30*/  IMAD.X R106, R106, 0x1, R3.reuse, P2 ;  /* 0x000000016a6a7824 */ /* 0x100fe200010e0603 */
[----:B------:R-:W-:Y:S01]  /*49a40*/  IADD3 R6, P3, R6, R4, RZ ;  /* 0x0000000406067210 */ /* 0x000fe20007f7e0ff */
[----:B------:R-:W-:Y:S01]  /*49a50*/  IMAD.MOV.U32 R113, RZ, RZ, R108 ;  /* 0x000000ffff717224 */ /* 0x000fe200078e006c */
[----:B------:R-:W-:Y:S03]  /*49a60*/  STL [R1+0x1180], R108 ;  /* 0x0011806c01007387 */ /* 0x000fe60000100800 */
[----:B------:R-:W-:Y:S01]  /*49a70*/  IMAD.X R111, R111, 0x1, R3, P3 ;  /* 0x000000016f6f7824 */ /* 0x000fe200018e0603 */
[----:B------:R1:W-:Y:S04]  /*49a80*/  STL [R1+0x118c], R9 ;  /* 0x00118c0901007387 */ /* 0x0003e80000100800 */
[----:B------:R1:W-:Y:S04]  /*49a90*/  STL [R1+0x1188], R106 ;  /* 0x0011886a01007387 */ /* 0x0003e80000100800 */
[----:B------:R1:W-:Y:S04]  /*49aa0*/  STL [R1+0x1194], R6 ;  /* 0x0011940601007387 */ /* 0x0003e80000100800 */
[----:B------:R1:W-:Y:S04]  /*49ab0*/  LDGSTS.E [R5+-0x3fffc], desc[UR4][R112.64], P0 ;  /* 0xc000400070057fae */ /* 0x0003e80008121844 */
[----:B------:R-:W2:Y:S04]  /*49ac0*/  LDL.LU R107, [R1+0x11ac] ;  /* 0x0011ac00016b7983 */ /* 0x000ea80000300800 */
[----:B------:R3:W-:Y:S01]  /*49ad0*/  STL [R1+0x1190], R111 ;  /* 0x0011906f01007387 */ /* 0x0007e20000100800 */
[----:B-1----:R-:W-:-:S03]  /*49ae0*/  IMAD.MOV.U32 R112, RZ, RZ, R9 ;  /* 0x000000ffff707224 */ /* 0x002fc600078e0009 */
[----:B------:R-:W2:Y:S01]  /*49af0*/  LDL.LU R9, [R1+0x1374] ;  /* 0x0013740001097983 */ /* 0x000ea20000300800 */
[----:B------:R-:W-:-:S03]  /*49b00*/  MOV R113, R106 ;  /* 0x0000006a00717202 */ /* 0x000fc60000000f00 */
[----:B------:R-:W2:Y:S04]  /*49b10*/  LDL.LU R108, [R1+0x11a8] ;  /* 0x0011a800016c7983 */ /* 0x000ea80000300800 */
[----:B------:R-:W2:Y:S04]  /*49b20*/  LDL.LU R106, [R1+0x1370] ;  /* 0x00137000016a7983 */ /* 0x000ea80000300800 */
[----:B------:R1:W-:Y:S02]  /*49b30*/  LDGSTS.E [R5+-0x3bffc], desc[UR4][R112.64], P0 ;  /* 0xc400400070057fae */ /* 0x0003e40008121844 */
[----:B-1----:R-:W-:-:S02]  /*49b40*/  IMAD.MOV.U32 R112, RZ, RZ, R6 ;  /* 0x000000ffff707224 */ /* 0x002fc400078e0006 */
[----:B------:R-:W2:Y:S01]  /*49b50*/  LDL.LU R6, [R1+0x137c] ;  /* 0x00137c0001067983 */ /* 0x000ea20000300800 */
[----:B------:R-:W-:Y:S01]  /*49b60*/  IMAD.MOV.U32 R113, RZ, RZ, R111 ;  /* 0x000000ffff717224 */ /* 0x000fe200078e006f */
[----:B---3--:R-:W-:-:S05]  /*49b70*/  IADD3 R8, P0, R8, R4, RZ ;  /* 0x0000000408087210 */ /* 0x008fca0007f1e0ff */
[----:B------:R-:W-:Y:S01]  /*49b80*/  IMAD.X R110, R110, 0x1, R3, P0 ;  /* 0x000000016e6e7824 */ /* 0x000fe200000e0603 */
[----:B------:R-:W-:Y:S03]  /*49b90*/  STL [R1+0x119c], R8 ;  /* 0x00119c0801007387 */ /* 0x000fe60000100800 */
[----:B------:R-:W-:Y:S01]  /*49ba0*/  IMAD.MOV.U32 R111, RZ, RZ, R110 ;  /* 0x000000ffff6f7224 */ /* 0x000fe200078e006e */
[----:B------:R1:W-:Y:S02]  /*49bb0*/  STL [R1+0x1198], R110 ;  /* 0x0011986e01007387 */ /* 0x0003e40000100800 */
[----:B-1----:R-:W-:Y:S02]  /*49bc0*/  IMAD.MOV.U32 R110, RZ, RZ, R8 ;  /* 0x000000ffff6e7224 */ /* 0x002fe400078e0008 */
        /* <DEDUP_REMOVED lines=12> */
[----:B--2---:R-:W-:Y:S01]  /*49c90*/  IMAD.X R109, R109, 0x1, R3, P1 ;  /* 0x000000016d6d7824 */ /* 0x004fe200008e0603 */
[----:B------:R-:W-:Y:S01]  /*49ca0*/  STL [R1+0x11a4], R7 ;  /* 0x0011a40701007387 */ /* 0x000fe20000100800 */
[----:B-1----:R-:W-:Y:S02]  /*49cb0*/  MOV R110, R7 ;  /* 0x00000007006e7202 */ /* 0x002fe40000000f00 */
[----:B------:R-:W-:Y:S01]  /*49cc0*/  IMAD.MOV.U32 R111, RZ, RZ, R109 ;  /* 0x000000ffff6f7224 */ /* 0x000fe200078e006d */
[----:B------:R1:W-:Y:S04]  /*49cd0*/  STL [R1+0x11a0], R109 ;  /* 0x0011a06d01007387 */ /* 0x0003e80000100800 */
[----:B------:R-:W2:Y:S04]  /*49ce0*/  LDL.LU R112, [R1+0x1384] ;  /* 0x0013840001707983 */ /* 0x000ea80000300800 */
[----:B------:R4:W-:Y:S04]  /*49cf0*/  LDGSTS.E [R5+-0x3fff4], desc[UR4][R110.64], P0 ;  /* 0xc000c0006e057fae */ /* 0x0009e80008121844 */
[----:B------:R-:W4:Y:S04]  /*49d00*/  LDL.LU R113, [R1+0x1380] ;  /* 0x0013800001717983 */ /* 0x000f280000300800 */
[----:B------:R-:W4:Y:S04]  /*49d10*/  LDL.LU R111, [R1+0x1388] ;  /* 0x00138800016f7983 */ /* 0x000f280000300800 */
[----:B------:R-:W4:Y:S04]  /*49d20*/  LDL.LU R110, [R1+0x138c] ;  /* 0x00138c00016e7983 */ /* 0x000f280000300800 */
[----:B-1----:R-:W4:Y:S04]  /*49d30*/  LDL.LU R109, [R1+0x1390] ;  /* 0x00139000016d7983 */ /* 0x002f280000300800 */
[----:B------:R-:W4:Y:S01]  /*49d40*/  LDL.LU R7, [R1+0x1394] ;  /* 0x0013940001077983 */ /* 0x000f220000300800 */
[----:B------:R-:W-:-:S04]  /*49d50*/  UISETP.GT.AND UP1, UPT, UR9, 0x34, UPT ;  /* 0x000000340900788c */ /* 0x000fc8000bf24270 */
[----:B------:R-:W-:-:S04]  /*49d60*/  USEL UR8, URZ, 0x4, !UP1 ;  /* 0x000000043f087887 */ /* 0x000fc8000c800000 */
[----:B------:R-:W-:-:S06]  /*49d70*/  USEL UR8, UR8, URZ, !UP0 ;  /* 0x0000003f08087287 */ /* 0x000fcc000c000000 */
[----:B------:R-:W-:Y:S02]  /*49d80*/  ISETP.NE.U32.AND P1, PT, RZ, UR8, PT ;  /* 0x00000008ff007c0c */ /* 0x000fe4000bf25070 */
[-C--:B------:R-:W-:Y:S02]  /*49d90*/  IADD3 R107, P2, R107, R4.reuse, RZ ;  /* 0x000000046b6b7210 */ /* 0x080fe40007f5e0ff */
        /* <DEDUP_REMOVED lines=10> */
[----:B------:R-:W-:Y:S04]  /*49e40*/  LDGSTS.E [R5+-0x3bff4], desc[UR4][R114.64], P0 ;  /* 0xc400c00072057fae */ /* 0x000fe80008121844 */
[----:B------:R-:W4:Y:S01]  /*49e50*/  LDL.LU R108, [R1+0x1398] ;  /* 0x00139800016c7983 */ /* 0x000f220000300800 */
[----:B-1----:R-:W-:-:S05]  /*49e60*/  MOV R106, R9 ;  /* 0x00000009006a7202 */ /* 0x002fca0000000f00 */
[----:B------:R-:W-:Y:S04]  /*49e70*/  LDGSTS.E [R5+-0x38000], desc[UR4][R106.64], P1 ;  /* 0xc80000006a057fae */ /* 0x000fe80008921844 */
[----:B------:R-:W4:Y:S01]  /*49e80*/  LDL.LU R106, [R1+0x139c] ;  /* 0x00139c00016a7983 */ /* 0x000f220000300800 */
[----:B------:R-:W-:-:S05]  /*49e90*/  IADD3 R6, P0, R6, R4, RZ ;  /* 0x0000000406067210 */ /* 0x000fca0007f1e0ff */
[----:B------:R-:W-:Y:S01]  /*49ea0*/  STL [R1+0x137c], R6 ;  /* 0x00137c0601007387 */ /* 0x000fe20000100800 */
[----:B---3--:R-:W-:-:S04]  /*49eb0*/  IMAD.X R8, R8, 0x1, R3, P0 ;  /* 0x0000000108087824 */ /* 0x008fc800000e0603 */
[----:B------:R-:W-:Y:S01]  /*49ec0*/  IMAD.MOV.U32 R9, RZ, RZ, R8 ;  /* 0x000000ffff097224 */ /* 0x000fe200078e0008 */
[----:B------:R1:W-:Y:S04]  /*49ed0*/  STL [R1+0x1378], R8 ;  /* 0x0013780801007387 */ /* 0x0003e80000100800 */
[----:B------:R-:W3:Y:S01]  /*49ee0*/  LDL.LU R107, [R1+0x13a0] ;  /* 0x0013a000016b7983 */ /* 0x000ee20000300800 */
[----:B-1----:R-:W-:-:S05]  /*49ef0*/  IMAD.MOV.U32 R8, RZ, RZ, R6 ;  /* 0x000000ffff087224 */ /* 0x002fca00078e0006 */
[----:B------:R-:W-:Y:S04]  /*49f00*/  LDGSTS.E [R5+-0x34000], desc[UR4][R8.64], P1 ;  /* 0xcc00000008057fae */ /* 0x000fe80008921844 */
[----:B------:R-:W3:Y:S01]  /*49f10*/  LDL.LU R9, [R1+0x13a4] ;  /* 0x0013a40001097983 */ /* 0x000ee20000300800 */
[----:B------:R-:W-:-:S03]  /*49f20*/  UISETP.GT.AND UP1, UPT, UR9, 0x35, UPT ;  /* 0x000000350900788c */ /* 0x000fc6000bf24270 */
[----:B------:R-:W3:Y:S01]  /*49f30*/  LDL.LU R8, [R1+0x13a8] ;  /* 0x0013a80001087983 */ /* 0x000ee20000300800 */
[----:B------:R-:W-:-:S03]  /*49f40*/  USEL UR8, URZ, 0x4, !UP1 ;  /* 0x000000043f087887 */ /* 0x000fc6000c800000 */
[----:B------:R-:W3:Y:S01]  /*49f50*/  LDL.LU R6, [R1+0x13ac] ;  /* 0x0013ac0001067983 */ /* 0x000ee20000300800 */
[----:B------:R-:W-:Y:S02]  /*49f60*/  USEL UR8, UR8, URZ, !UP0 ;  /* 0x0000003f08087287 */ /* 0x000fe4000c000000 */
[----:B------:R-:W-:-:S04]  /*49f70*/  UISETP.GT.AND UP1, UPT, UR9, 0x36, UPT ;  /* 0x000000360900788c */ /* 0x000fc8000bf24270 */
[----:B------:R-:W-:Y:S01]  /*49f80*/  ISETP.NE.U32.AND P0, PT, RZ, UR8, PT ;  /* 0x00000008ff007c0c */ /* 0x000fe2000bf05070 */
[----:B------:R-:W-:Y:S01]  /*49f90*/  USEL UR8, URZ, 0x4, !UP1 ;  /* 0x000000043f087887 */ /* 0x000fe2000c800000 */
[----:B--2---:R-:W-:-:S03]  /*49fa0*/  IADD3 R112, P1, R112, R4, RZ ;  /* 0x0000000470707210 */ /* 0x004fc60007f3e0ff */
[----:B------:R-:W-:Y:S02]  /*49fb0*/  USEL UR8, UR8, URZ, !UP0 ;  /* 0x0000003f08087287 */ /* 0x000fe4000c000000 */
[----:B----4-:R-:W-:-:S04]  /*49fc0*/  IMAD.X R113, R113, 0x1, R3, P1 ;  /* 0x0000000171717824 */ /* 0x010fc800008e0603 */
[----:B------:R-:W-:Y:S01]  /*49fd0*/  ISETP.NE.U32.AND P1, PT, RZ, UR8, PT ;  /* 0x00000008ff007c0c */ /* 0x000fe2000bf25070 */
[----:B------:R-:W-:Y:S01]  /*49fe0*/  STL [R1+0x1384], R112 ;  /* 0x0013847001007387 */ /* 0x000fe20000100800 */
[----:B------:R-:W-:-:S03]  /*49ff0*/  IADD3 R110, P2, R110, R4, RZ ;  /* 0x000000046e6e7210 */ /* 0x000fc60007f5e0ff */
[----:B------:R-:W-:Y:S02]  /*4a000*/  STL [R1+0x1380], R113 ;  /* 0x0013807101007387 */ /* 0x000fe40000100800 */
[----:B------:R-:W-:Y:S02]  /*4a010*/  IMAD.X R111, R111, 0x1, R3, P2 ;  /* 0x000000016f6f7824 */ /* 0x000fe400010e0603 */
        /* <DEDUP_REMOVED lines=8> */
[----:B-1----:R-:W-:Y:S01]  /*4a0a0*/  MOV R110, R7 ;  /* 0x00000007006e7202 */ /* 0x002fe20000000f00 */
[----:B--2---:R-:W-:-:S02]  /*4a0b0*/  IMAD.MOV.U32 R111, RZ, RZ, R109 ;  /* 0x000000ffff6f7224 */ /* 0x004fc400078e006d */
[----:B----4-:R-:W2:Y:S04]  /*4a0c0*/  LDL.LU R7, [R1+0x11b4] ;  /* 0x0011b40001077983 */ /* 0x010ea80000300800 */
[----:B------:R-:W-:Y:S04]  /*4a0d0*/  LDGSTS.E [R5+-0x37ff8], desc[UR4][R110.64], P1 ;  /* 0xc80080006e057fae */ /* 0x000fe80008921844 */
[----:B------:R-:W4:Y:S01]  /*4a0e0*/  LDL.LU R110, [R1+0x11b0] ;  /* 0x0011b000016e7983 */ /* 0x000f220000300800 */
[----:B------:R-:W-:-:S05]  /*4a0f0*/  IADD3 R106, P0, R106, R4, RZ ;  /* 0x000000046a6a7210 */ /* 0x000fca0007f1e0ff */
[----:B------:R-:W-:Y:S01]  /*4a100*/  IMAD.X R108, R108, 0x1, R3, P0 ;  /* 0x000000016c6c7824 */ /* 0x000fe200000e0603 */
[----:B------:R-:W-:Y:S03]  /*4a110*/  STL [R1+0x139c], R106 ;  /* 0x00139c6a01007387 */ /* 0x000fe60000100800 */
[----:B------:R-:W-:Y:S01]  /*4a120*/  IMAD.MOV.U32 R109, RZ, RZ, R108 ;  /* 0x000000ffff6d7224 */ /* 0x000fe200078e006c */
[----:B------:R1:W-:Y:S02]  /*4a130*/  STL [R1+0x1398], R108 ;  /* 0x0013986c01007387 */ /* 0x0003e40000100800 */
[----:B-1----:R-:W-:Y:S02]  /*4a140*/  IMAD.MOV.U32 R108, RZ, RZ, R106 ;  /* 0x000000ffff6c7224 */ /* 0x002fe400078e006a */
[----:B------:R-:W4:Y:S04]  /*4a150*/  LDL.LU R106, [R1+0x11bc] ;  /* 0x0011bc00016a7983 */ /* 0x000f280000300800 */
[----:B------:R-:W-:Y:S04]  /*4a160*/  LDGSTS.E [R5+-0x33ff8], desc[UR4][R108.64], P1 ;  /* 0xcc0080006c057fae */ /* 0x000fe80008921844 */
[----:B------:R-:W4:Y:S01]  /*4a170*/  LDL.LU R109, [R1+0x11b8] ;  /* 0x0011b800016d7983 */ /* 0x000f220000300800 */
[----:B------:R-:W-:-:S04]  /*4a180*/  UISETP.GT.AND UP1, UPT, UR9, 0x37, UPT ;  /* 0x000000370900788c */ /* 0x000fc8000bf24270 */
[----:B------:R-:W-:-:S04]  /*4a190*/  USEL UR8, URZ, 0x4, !UP1 ;  /* 0x000000043f087887 */ /* 0x000fc8000c800000 */
[----:B------:R-:W-:Y:S01]  /*4a1a0*/  USEL UR8, UR8, URZ, !UP0 ;  /* 0x0000003f08087287 */ /* 0x000fe2000c000000 */
[----:B---3--:R-:W-:-:S05]  /*4a1b0*/  IADD3 R9, P1, R9, R4, RZ ;  /* 0x0000000409097210 */ /* 0x008fca0007f3e0ff */
[----:B------:R-:W-:Y:S01]  /*4a1c0*/  ISETP.NE.U32.AND P0, PT, RZ, UR8, PT ;  /* 0x00000008ff007c0c */ /* 0x000fe2000bf05070 */
[----:B------:R-:W-:Y:S01]  /*4a1d0*/  IMAD.X R107, R107, 0x1, R3, P1 ;  /* 0x000000016b6b7824 */ /* 0x000fe200008e0603 */
[----:B------:R-:W-:-:S03]  /*4a1e0*/  MOV R112, R9 ;  /* 0x0000000900707202 */ /* 0x000fc60000000f00 */
[----:B------:R-:W-:-:S08]  /*4a1f0*/  IMAD.MOV.U32 R113, RZ, RZ, R107 ;  /* 0x000000ffff717224 */ /* 0x000fd000078e006b */
[----:B------:R1:W-:Y:S01]  /*4a200*/  LDGSTS.E [R5+-0x37ff4], desc[UR4][R112.64], P0 ;  /* 0xc800c00070057fae */ /* 0x0003e20008121844 */
[----:B------:R-:W-:Y:S01]  /*4a210*/  IADD3 R6, P2, R6, R4, RZ ;  /* 0x0000000406067210 */ /* 0x000fe20007f5e0ff */
[----:B-1----:R-:W1:Y:S04]  /*4a220*/  S2R R113, SR_TID.X ;  /* 0x0000000000717919 */ /* 0x002e680000002100 */
[----:B------:R-:W-:Y:S01]  /*4a230*/  IMAD.X R8, R8, 0x1, R3, P2 ;  /* 0x0000000108087824 */ /* 0x000fe200010e0603 */
[----:B------:R3:W-:Y:S04]  /*4a240*/  STL [R1+0x13a4], R9 ;  /* 0x0013a40901007387 */ /* 0x0007e80000100800 */
[----:B------:R3:W-:Y:S04]  /*4a250*/  STL [R1+0x13a0], R107 ;  /* 0x0013a06b01007387 */ /* 0x0007e80000100800 */
[----:B------:R-:W-:Y:S01]  /*4a260*/  STL [R1+0x13ac], R6 ;  /* 0x0013ac0601007387 */ /* 0x000fe20000100800 */
[----:B---3--:R-:W-:-:S03]  /*4a270*/  IMAD.MOV.U32 R9, RZ, RZ, R8 ;  /* 0x000000ffff097224 */ /* 0x008fc600078e0008 */
[----:B------:R3:W-:Y:S04]  /*4a280*/  STL [R1+0x13a8], R8 ;  /* 0x0013a80801007387 */ /* 0x0007e80000100800 */
[----:B------:R-:W4:Y:S04]  /*4a290*/  LDL.LU R107, [R1+0x11c4] ;  /* 0x0011c400016b7983 */ /* 0x000f280000300800 */
[----:B------:R-:W4:Y:S01]  /*4a2a0*/  LDL.LU R108, [R1+0x11c0] ;  /* 0x0011c000016c7983 */ /* 0x000f220000300800 */
[----:B---3--:R-:W-:-:S05]  /*4a2b0*/  IMAD.MOV.U32 R8, RZ, RZ, R6 ;  /* 0x000000ffff087224 */ /* 0x008fca00078e0006 */
[----:B------:R3:W-:Y:S01]  /*4a2c0*/  LDGSTS.E [R5+-0x33ff4], desc[UR4][R8.64], P0 ;  /* 0xcc00c00008057fae */ /* 0x0007e20008121844 */
[----:B-1----:R-:W-:-:S03]  /*4a2d0*/  IMAD.SHL.U32 R112, R113, 0x10, RZ ;  /* 0x0000001071707824 */ /* 0x002fc600078e00ff */
[----:B------:R-:W3:Y:S04]  /*4a2e0*/  LDL.LU R9, [R1+0x11c8] ;  /* 0x0011c80001097983 */ /* 0x000ee80000300800 */
[----:B------:R-:W3:Y:S04]  /*4a2f0*/  LDL.LU R8, [R1+0x11cc] ;  /* 0x0011cc0001087983 */ /* 0x000ee80000300800 */
[----:B------:R-:W3:Y:S04]  /*4a300*/  LDL.LU R111, [R1+0x11d0] ;  /* 0x0011d000016f7983 */ /* 0x000ee80000300800 */
[----:B------:R-:W3:Y:S01]  /*4a310*/  LDL.LU R6, [R1+0x11d4] ;  /* 0x0011d40001067983 */ /* 0x000ee20000300800 */
[----:B------:R-:W-:-:S02]  /*4a320*/  LOP3.LUT R113, R113, 0x7f, RZ, 0xc0, !PT ;  /* 0x0000007f71717812 */ /* 0x000fc400078ec0ff */
[----:B------:R-:W-:Y:S02]  /*4a330*/  LOP3.LUT R112, R112, 0x70, RZ, 0xc0, !PT ;  /* 0x0000007070707812 */ /* 0x000fe400078ec0ff */
[----:B--2---:R-:W-:-:S03]  /*4a340*/  IADD3 R7, P1, R7, R4, RZ ;  /* 0x0000000407077210 */ /* 0x004fc60007f3e0ff */
[----:B------:R-:W-:Y:S01]  /*4a350*/  IMAD R112, R113, 0x80, R112 ;  /* 0x0000008071707824 */ /* 0x000fe200078e0270 */
[----:B----4-:R-:W-:Y:S01]  /*4a360*/  IADD3.X R110, R110, R3, RZ, P1, !PT ;  /* 0x000000036e6e7210 */ /* 0x010fe20000ffe4ff */
[----:B---3--:R-:W-:-:S03]  /*4a370*/  IMAD.U32 R5, RZ, RZ, UR10 ;  /* 0x0000000aff057e24 */ /* 0x008fc6000f8e00ff */
[----:B------:R-:W-:Y:S01]  /*4a380*/  LOP3.LUT R112, R112, 0x60, RZ, 0x3c, !PT ;  /* 0x0000006070707812 */ /* 0x000fe200078e3cff */
[----:B------:R-:W-:Y:S01]  /*4a390*/  STL [R1+0x11b4], R7 ;  /* 0x0011b40701007387 */ /* 0x000fe20000100800 */
[----:B------:R-:W-:Y:S02]  /*4a3a0*/  IMAD.MOV.U32 R113, RZ, RZ, R110 ;  /* 0x000000ffff717224 */ /* 0x000fe400078e006e */
[----:B------:R-:W-:Y:S01]  /*4a3b0*/  IADD3 R5, R112, 0x100000, R5 ;  /* 0x0010000070057810 */ /* 0x000fe20007ffe005 */
[----:B------:R1:W-:Y:S01]  /*4a3c0*/  STL [R1+0x11b0], R110 ;  /* 0x0011b06e01007387 */ /* 0x0003e20000100800 */
[----:B------:R-:W-:-:S03]  /*4a3d0*/  IMAD.MOV.U32 R112, RZ, RZ, R7 ;  /* 0x000000ffff707224 */ /* 0x000fc600078e0007 */
[----:B-1----:R-:W2:Y:S04]  /*4a3e0*/  LDL.LU R110, [R1+0x11d8] ;  /* 0x0011d800016e7983 */ /* 0x002ea80000300800 */
[----:B------:R-:W3:Y:S01]  /*4a3f0*/  LDL.LU R7, [R1+0x11dc] ;  /* 0x0011dc0001077983 */ /* 0x000ee20000300800 */
[----:B------:R-:W-:-:S04]  /*4a400*/  UISETP.GT.AND UP1, UPT, UR9, 0x18, UPT ;  /* 0x000000180900788c */ /* 0x000fc8000bf24270 */
[----:B------:R-:W-:-:S04]  /*4a410*/  USEL UR8, URZ, 0x4, !UP1 ;  /* 0x000000043f087887 */ /* 0x000fc8000c800000 */
[----:B------:R-:W-:-:S06]  /*4a420*/  USEL UR8, UR8, URZ, !UP0 ;  /* 0x0000003f08087287 */ /* 0x000fcc000c000000 */
[----:B------:R-:W-:-:S13]  /*4a430*/  ISETP.NE.U32.AND P0, PT, RZ, UR8, PT ;  /* 0x00000008ff007c0c */ /* 0x000fda000bf05070 */
[----:B------:R1:W-:Y:S01]  /*4a440*/  LDGSTS.E [R5+-0x40000], desc[UR4][R112.64], P0 ;  /* 0xc000000070057fae */ /* 0x0003e20008121844 */
[----:B------:R-:W-:-:S05]  /*4a450*/  IADD3 R106, P1, R106, R4, RZ ;  /* 0x000000046a6a7210 */ /* 0x000fca0007f3e0ff */
[----:B------:R-:W-:Y:S01]  /*4a460*/  STL [R1+0x11bc], R106 ;  /* 0x0011bc6a01007387 */ /* 0x000fe20000100800 */
[----:B-1----:R-:W-:Y:S02]  /*4a470*/  IMAD.MOV.U32 R112, RZ, RZ, R106 ;  /* 0x000000ffff707224 */ /* 0x002fe400078e006a */
[----:B------:R-:W-:-:S04]  /*4a480*/  IMAD.X R109, R109, 0x1, R3, P1 ;  /* 0x000000016d6d7824 */ /* 0x000fc800008e0603 */
[----:B------:R-:W-:Y:S01]  /*4a490*/  IMAD.MOV.U32 R113, RZ, RZ, R109 ;  /* 0x000000ffff717224 */ /* 0x000fe200078e006d */
[----:B------:R1:W-:Y:S01]  /*4a4a0*/  STL [R1+0x11b8], R109 ;  /* 0x0011b86d01007387 */ /* 0x0003e20000100800 */
[----:B------:R-:W-:-:S03]  /*4a4b0*/  UISETP.GT.AND UP1, UPT, UR9, 0x19, UPT ;  /* 0x000000190900788c */ /* 0x000fc6000bf24270 */
[----:B------:R4:W-:Y:S04]  /*4a4c0*/  LDGSTS.E [R5+-0x3c000], desc[UR4][R112.64], P0 ;  /* 0xc400000070057fae */ /* 0x0009e80008121844 */
[----:B-1----:R-:W2:Y:S04]  /*4a4d0*/  LDL.LU R109, [R1+0x11e0] ;  /* 0x0011e000016d7983 */ /* 0x002ea80000300800 */
[----:B------:R-:W2:Y:S01]  /*4a4e0*/  LDL.LU R106, [R1+0x11e4] ;  /* 0x0011e400016a7983 */ /* 0x000ea20000300800 */
[----:B------:R-:W-:-:S04]  /*4a4f0*/  USEL UR8, URZ, 0x4, !UP1 ;  /* 0x000000043f087887 */ /* 0x000fc8000c800000 */
[----:B------:R-:W-:-:S06]  /*4a500*/  USEL UR8, UR8, URZ, !UP0 ;  /* 0x0000003f08087287 */ /* 0x000fcc000c000000 */
[----:B------:R-:W-:Y:S02]  /*4a510*/  ISETP.NE.U32.AND P0, PT, RZ, UR8, PT ;  /* 0x00000008ff007c0c */ /* 0x000fe4000bf05070 */
[----:B------:R-:W-:-:S05]  /*4a520*/  IADD3 R107, P1, R107, R4, RZ ;  /* 0x000000046b6b7210 */ /* 0x000fca0007f3e0ff */
[----:B------:R-:W-:Y:S01]  /*4a530*/  IMAD.X R108, R108, 0x1, R3, P1 ;  /* 0x000000016c6c7824 */ /* 0x000fe200008e0603 */
[----:B------:R1:W-:Y:S01]  /*4a540*/  STL [R1+0x11c4], R107 ;  /* 0x0011c46b01007387 */ /* 0x0003e20000100800 */
[----:B----4-:R-:W-:Y:S02]  /*4a550*/  MOV R112, R107 ;  /* 0x0000006b00707202 */ /* 0x010fe40000000f00 */
[----:B------:R-:W-:Y:S01]  /*4a560*/  IMAD.MOV.U32 R113, RZ, RZ, R108 ;  /* 0x000000ffff717224 */ /* 0x000fe200078e006c */
[----:B------:R-:W-:Y:S04]  /*4a570*/  STL [R1+0x11c0], R108 ;  /* 0x0011c06c01007387 */ /* 0x000fe80000100800 */
[----:B------:R4:W-:Y:S01]  /*4a580*/  LDGSTS.E [R5+-0x3fffc], desc[UR4][R112.64], P0 ;  /* 0xc000400070057fae */ /* 0x0009e20008121844 */
[----:B------:R-:W-:-:S05]  /*4a590*/  IADD3 R8, P2, R8, R4, RZ ;  /* 0x0000000408087210 */ /* 0x000fca0007f5e0ff */
[--C-:B------:R-:W-:Y:S01]  /*4a5a0*/  IMAD.X R9, R9, 0x1, R3.reuse, P2 ;  /* 0x0000000109097824 */ /* 0x100fe200010e0603 */
[----:B------:R-:W-:Y:S01]  /*4a5b0*/  IADD3 R6, P3, R6, R4, RZ ;  /* 0x0000000406067210 */ /* 0x000fe20007f7e0ff */
[----:B------:R1:W-:Y:S04]  /*4a5c0*/  STL [R1+0x11cc], R8 ;  /* 0x0011cc0801007387 */ /* 0x0003e80000100800 */
[----:B------:R-:W-:Y:S01]  /*4a5d0*/  IMAD.X R111, R111, 0x1, R3, P3 ;  /* 0x000000016f6f7824 */ /* 0x000fe200018e0603 */
[----:B------:R1:W-:Y:S01]  /*4a5e0*/  STL [R1+0x11c8], R9 ;  /* 0x0011c80901007387 */ /* 0x0003e20000100800 */
[----:B----4-:R-:W-:-:S03]  /*4a5f0*/  IMAD.MOV.U32 R112, RZ, RZ, R8 ;  /* 0x000000ffff707224 */ /* 0x010fc600078e0008 */
[----:B------:R4:W-:Y:S04]  /*4a600*/  STL [R1+0x11d4], R6 ;  /* 0x0011d40601007387 */ /* 0x0009e80000100800 */
[----:B-1----:R-:W4:Y:S04]  /*4a610*/  LDL.LU R107, [R1+0x11ec] ;  /* 0x0011ec00016b7983 */ /* 0x002f280000300800 */
[----:B------:R1:W-:Y:S04]  /*4a620*/  STL [R1+0x11d0], R111 ;  /* 0x0011d06f01007387 */ /* 0x0003e80000100800 */
[----:B------:R-:W4:Y:S04]  /*4a630*/  LDL.LU R8, [R1+0x13b4] ;  /* 0x0013b40001087983 */ /* 0x000f280000300800 */
[----:B------:R-:W4:Y:S01]  /*4a640*/  LDL.LU R108, [R1+0x11e8] ;  /* 0x0011e800016c7983 */ /* 0x000f220000300800 */
[----:B------:R-:W-:-:S03]  /*4a650*/  IMAD.MOV.U32 R113, RZ, RZ, R9 ;  /* 0x000000ffff717224 */ /* 0x000fc600078e0009 */
[----:B------:R-:W4:Y:S04]  /*4a660*/  LDL.LU R9, [R1+0x13b0] ;  /* 0x0013b00001097983 */ /* 0x000f280000300800 */
[----:B------:R1:W-:Y:S01]  /*4a670*/  LDGSTS.E [R5+-0x3bffc], desc[UR4][R112.64], P0 ;  /* 0xc400400070057fae */ /* 0x0003e20008121844 */
[----:B---3--:R-:W-:-:S05]  /*4a680*/  IADD3 R7, P0, R7, R4, RZ ;  /* 0x0000000407077210 */ /* 0x008fca0007f1e0ff */
[----:B--2---:R-:W-:Y:S02]  /*4a690*/  IMAD.X R110, R110, 0x1, R3, P0 ;  /* 0x000000016e6e7824 */ /* 0x004fe400000e0603 */
[----:B-1----:R-:W-:Y:S02]  /*4a6a0*/  IMAD.MOV.U32 R112, RZ, RZ, R6 ;  /* 0x000000ffff707224 */ /* 0x002fe400078e0006 */
[----:B----4-:R-:W2:Y:S01]  /*4a6b0*/  LDL.LU R6, [R1+0x13bc] ;  /* 0x0013bc0001067983 */ /* 0x010ea20000300800 */
[----:B------:R-:W-:Y:S01]  /*4a6c0*/  MOV R113, R111 ;  /* 0x0000006f00717202 */ /* 0x000fe20000000f00 */
[----:B------:R-:W-:Y:S02]  /*4a6d0*/  IMAD.MOV.U32 R111, RZ, RZ, R110 ;  /* 0x000000ffff6f7224 */ /* 0x000fe400078e006e */
[----:B------:R-:W-:Y:S04]  /*4a6e0*/  STL [R1+0x11dc], R7 ;  /* 0x0011dc0701007387 */ /* 0x000fe80000100800 */
[----:B------:R1:W-:Y:S01]  /*4a6f0*/  STL [R1+0x11d8], R110 ;  /* 0x0011d86e01007387 */ /* 0x0003e20000100800 */
[----:B------:R-:W-:Y:S01]  /*4a700*/  UISETP.GT.AND UP1, UPT, UR9, 0x1a, UPT ;  /* 0x0000001a0900788c */ /* 0x000fe2000bf24270 */
[----:B-1----:R-:W-:-:S02]  /*4a710*/  IMAD.MOV.U32 R110, RZ, RZ, R7 ;  /* 0x000000ffff6e7224 */ /* 0x002fc400078e0007 */
[----:B------:R-:W3:Y:S01]  /*4a720*/  LDL.LU R7, [R1+0x13b8] ;  /* 0x0013b80001077983 */ /* 0x000ee20000300800 */
        /* <DEDUP_REMOVED lines=27> */
[-C--:B------:R-:W-:Y:S02]  /*4a8e0*/  IADD3 R8, P3, R8, R4.reuse, RZ ;  /* 0x0000000408087210 */ /* 0x080fe40007f7e0ff */
[----:B------:R-:W-:Y:S01]  /*4a8f0*/  IADD3.X R108, R108, R3, RZ, P2, !PT ;  /* 0x000000036c6c7210 */ /* 0x000fe200017fe4ff */
[----:B------:R-:W-:Y:S01]  /*4a900*/  IMAD.MOV.U32 R114, RZ, RZ, R107 ;  /* 0x000000ffff727224 */ /* 0x000fe200078e006b */
[----:B------:R-:W-:Y:S01]  /*4a910*/  STL [R1+0x11ec], R107 ;  /* 0x0011ec6b01007387 */ /* 0x000fe20000100800 */
[----:B------:R-:W-:Y:S02]  /*4a920*/  IMAD.X R9, R9, 0x1, R3, P3 ;  /* 0x0000000109097824 */ /* 0x000fe400018e0603 */
[----:B------:R-:W-:Y:S01]  /*4a930*/  IMAD.MOV.U32 R115, RZ, RZ, R108 ;  /* 0x000000ffff737224 */ /* 0x000fe200078e006c */
[----:B------:R1:W-:Y:S04]  /*4a940*/  STL [R1+0x11e8], R108 ;  /* 0x0011e86c01007387 */ /* 0x0003e80000100800 */
[----:B------:R2:W-:Y:S04]  /*4a950*/  STL [R1+0x13b4], R8 ;  /* 0x0013b40801007387 */ /* 0x0005e80000100800 */
[----:B------:R-:W-:Y:S04]  /*4a960*/  LDGSTS.E [R5+-0x3bff4], desc[UR4][R114.64], P0 ;  /* 0xc400c00072057fae */ /* 0x000fe80008121844 */
[----:B------:R3:W-:Y:S04]  /*4a970*/  STL [R1+0x13b0], R9 ;  /* 0x0013b00901007387 */ /* 0x0007e80000100800 */
[----:B------:R-:W-:Y:S04]  /*4a980*/  LDGSTS.E [R5+-0x38000], desc[UR4][R8.64], P1 ;  /* 0xc800000008057fae */ /* 0x000fe80008921844 */
[----:B-1----:R-:W4:Y:S01]  /*4a990*/  LDL.LU R108, [R1+0x13d8] ;  /* 0x0013d800016c7983 */ /* 0x002f220000300800 */
[----:B--2---:R-:W-:-:S03]  /*4a9a0*/  IADD3 R6, P0, R6, R4, RZ ;  /* 0x0000000406067210 */ /* 0x004fc60007f1e0ff */
[----:B------:R-:W2:Y:S02]  /*4a9b0*/  LDL.LU R8, [R1+0x13dc] ;  /* 0x0013dc0001087983 */ /* 0x000ea40000300800 */
[----:B---3--:R-:W-:Y:S02]  /*4a9c0*/  IMAD.X R7, R7, 0x1, R3, P0 ;  /* 0x0000000107077824 */ /* 0x008fe400000e0603 */
[----:B------:R-:W-:Y:S04]  /*4a9d0*/  STL [R1+0x13bc], R6 ;  /* 0x0013bc0601007387 */ /* 0x000fe80000100800 */
[----:B------:R1:W-:Y:S04]  /*4a9e0*/  STL [R1+0x13b8], R7 ;  /* 0x0013b80701007387 */ /* 0x0003e80000100800 */
[----:B------:R-:W3:Y:S04]  /*4a9f0*/  LDL.LU R107, [R1+0x13e0] ;  /* 0x0013e000016b7983 */ /* 0x000ee80000300800 */
[----:B------:R-:W3:Y:S04]  /*4aa00*/  LDL.LU R9, [R1+0x13e4] ;  /* 0x0013e40001097983 */ /* 0x000ee80000300800 */
[----:B------:R-:W-:Y:S01]  /*4aa10*/  LDGSTS.E [R5+-0x34000], desc[UR4][R6.64], P1 ;  /* 0xcc00000006057fae */ /* 0x000fe20008921844 */
[----:B------:R-:W-:-:S04]  /*4aa20*/  UISETP.GT.AND UP1, UPT, UR9, 0x39, UPT ;  /* 0x000000390900788c */ /* 0x000fc8000bf24270 */
[----:B------:R-:W-:Y:S01]  /*4aa30*/  USEL UR8, URZ, 0x4, !UP1 ;  /* 0x000000043f087887 */ /* 0x000fe2000c800000 */
[----:B-1----:R-:W3:Y:S04]  /*4aa40*/  LDL.LU R7, [R1+0x13e8] ;  /* 0x0013e80001077983 */ /* 0x002ee80000300800 */
[----:B------:R-:W3:Y:S01]  /*4aa50*/  LDL.LU R6, [R1+0x13ec] ;  /* 0x0013ec0001067983 */ /* 0x000ee20000300800 */
[----:B------:R-:W-:Y:S02]  /*4aa60*/  USEL UR8, UR8, URZ, !UP0 ;  /* 0x0000003f08087287 */ /* 0x000fe4000c000000 */
[----:B------:R-:W-:-:S04]  /*4aa70*/  UISETP.GT.AND UP1, UPT, UR9, 0x3a, UPT ;  /* 0x0000003a0900788c */ /* 0x000fc8000bf24270 */
[----:B------:R-:W-:Y:S01]  /*4aa80*/  ISETP.NE.U32.AND P0, PT, RZ, UR8, PT ;  /* 0x00000008ff007c0c */ /* 0x000fe2000bf05070 */
[----:B------:R-:W-:-:S04]  /*4aa90*/  USEL UR8, URZ, 0x4, !UP1 ;  /* 0x000000043f087887 */ /* 0x000fc8000c800000 */
[----:B------:R-:W-:Y:S01]  /*4aaa0*/  USEL UR8, UR8, URZ, !UP0 ;  /* 0x0000003f08087287 */ /* 0x000fe2000c000000 */
[----:B----4-:R-:W-:-:S05]  /*4aab0*/  IADD3 R112, P1, R112, R4, RZ ;  /* 0x0000000470707210 */ /* 0x010fca0007f3e0ff */
[----:B------:R-:W-:Y:S01]  /*4aac0*/  IMAD.X R113, R113, 0x1, R3, P1 ;  /* 0x0000000171717824 */ /* 0x000fe200008e0603 */
[----:B------:R-:W-:Y:S01]  /*4aad0*/  ISETP.NE.U32.AND P1, PT, RZ, UR8, PT ;  /* 0x00000008ff007c0c */ /* 0x000fe2000bf25070 */
[----:B------:R-:W-:Y:S01]  /*4aae0*/  STL [R1+0x13c4], R112 ;  /* 0x0013c47001007387 */ /* 0x000fe20000100800 */
[----:B------:R-:W-:-:S03]  /*4aaf0*/  IADD3 R110, P2, R110, R4, RZ ;  /* 0x000000046e6e7210 */ /* 0x000fc60007f5e0ff */
[----:B------:R-:W-:Y:S02]  /*4ab00*/  STL [R1+0x13c0], R113 ;  /* 0x0013c07101007387 */ /* 0x000fe40000100800 */
[----:B------:R-:W-:Y:S01]  /*4ab10*/  IMAD.X R111, R111, 0x1, R3, P2 ;  /* 0x000000016f6f7824 */ /* 0x000fe200010e0603 */
[----:B------:R-:W-:Y:S01]  /*4ab20*/  IADD3 R106, P3, R106, R4, RZ ;  /* 0x000000046a6a7210 */ /* 0x000fe20007f7e0ff */
[----:B------:R1:W-:Y:S03]  /*4ab30*/  STL [R1+0x13cc], R110 ;  /* 0x0013cc6e01007387 */ /* 0x0003e60000100800 */
[----:B------:R-:W-:Y:S01]  /*4ab40*/  IADD3.X R109, R109, R3, RZ, P3, !PT ;  /* 0x000000036d6d7210 */ /* 0x000fe20001ffe4ff */
[----:B------:R-:W-:Y:S04]  /*4ab50*/  LDGSTS.E [R5+-0x37ffc], desc[UR4][R112.64], P0 ;  /* 0xc800400070057fae */ /* 0x000fe80008121844 */
[----:B------:R4:W-:Y:S04]  /*4ab60*/  STL [R1+0x13c8], R111 ;  /* 0x0013c86f01007387 */ /* 0x0009e80000100800 */
[----:B------:R4:W-:Y:S04]  /*4ab70*/  STL [R1+0x13d4], R106 ;  /* 0x0013d46a01007387 */ /* 0x0009e80000100800 */
[----:B------:R1:W-:Y:S04]  /*4ab80*/  LDGSTS.E [R5+-0x33ffc], desc[UR4][R110.64], P0 ;  /* 0xcc0040006e057fae */ /* 0x0003e80008121844 */
[----:B------:R2:W-:Y:S01]  /*4ab90*/  STL [R1+0x13d0], R109 ;  /* 0x0013d06d01007387 */ /* 0x0005e20000100800 */
[----:B-1----:R-:W-:-:S02]  /*4aba0*/  IMAD.MOV.U32 R110, RZ, RZ, R106 ;  /* 0x000000ffff6e7224 */ /* 0x002fc400078e006a */
[----:B----4-:R-:W-:Y:S01]  /*4abb0*/  IMAD.MOV.U32 R111, RZ, RZ, R109 ;  /* 0x000000ffff6f7224 */ /* 0x010fe200078e006d */
[----:B------:R-:W4:Y:S04]  /*4abc0*/  LDL.LU R106, [R1+0x11f4] ;  /* 0x0011f400016a7983 */ /* 0x000f280000300800 */
[----:B------:R-:W-:Y:S04]  /*4abd0*/  LDGSTS.E [R5+-0x37ff8], desc[UR4][R110.64], P1 ;  /* 0xc80080006e057fae */ /* 0x000fe80008921844 */
[----:B------:R-:W4:Y:S01]  /*4abe0*/  LDL.LU R110, [R1+0x11f0] ;  /* 0x0011f000016e7983 */ /* 0x000f220000300800 */
[----:B------:R-:W-:-:S04]  /*4abf0*/  UISETP.GT.AND UP1, UPT, UR9, 0x3b, UPT ;  /* 0x0000003b0900788c */ /* 0x000fc8000bf24270 */
[----:B------:R-:W-:-:S04]  /*4ac00*/  USEL UR8, URZ, 0x4, !UP1 ;  /* 0x000000043f087887 */ /* 0x000fc8000c800000 */
[----:B------:R-:W-:Y:S01]  /*4ac10*/  USEL UR8, UR8, URZ, !UP0 ;  /* 0x0000003f08087287 */ /* 0x000fe2000c000000 */
[----:B--2---:R-:W-:-:S05]  /*4ac20*/  IADD3 R8, P0, R8, R4, RZ ;  /* 0x0000000408087210 */ /* 0x004fca0007f1e0ff */
[----:B------:R-:W-:Y:S01]  /*4ac30*/  IMAD.X R108, R108, 0x1, R3, P0 ;  /* 0x000000016c6c7824 */ /* 0x000fe200000e0603 */
[----:B------:R-:W-:Y:S03]  /*4ac40*/  STL [R1+0x13dc], R8 ;  /* 0x0013dc0801007387 */ /* 0x000fe60000100800 */
[----:B------:R-:W-:Y:S01]  /*4ac50*/  IMAD.MOV.U32 R109, RZ, RZ, R108 ;  /* 0x000000ffff6d7224 */ /* 0x000fe200078e006c */
[----:B------:R1:W-:Y:S01]  /*4ac60*/  STL [R1+0x13d8], R108 ;  /* 0x0013d86c01007387 */ /* 0x0003e20000100800 */
[----:B------:R-:W-:Y:S01]  /*4ac70*/  ISETP.NE.U32.AND P0, PT, RZ, UR8, PT ;  /* 0x00000008ff007c0c */ /* 0x000fe2000bf05070 */
[----:B-1----:R-:W-:Y:S02]  /*4ac80*/  IMAD.MOV.U32 R108, RZ, RZ, R8 ;  /* 0x000000ffff6c7224 */ /* 0x002fe400078e0008 */
[----:B------:R-:W2:Y:S04]  /*4ac90*/  LDL.LU R8, [R1+0x11fc] ;  /* 0x0011fc0001087983 */ /* 0x000ea80000300800 */
[----:B------:R-:W-:Y:S01]  /*4aca0*/  LDGSTS.E [R5+-0x33ff8], desc[UR4][R108.64], P1 ;  /* 0xcc0080006c057fae */ /* 0x000fe20008921844 */
[----:B---3--:R-:W-:-:S05]  /*4acb0*/  IADD3 R9, P1, R9, R4, RZ ;  /* 0x0000000409097210 */ /* 0x008fca0007f3e0ff */
[----:B------:R-:W-:Y:S02]  /*4acc0*/  IMAD.X R107, R107, 0x1, R3, P1 ;  /* 0x000000016b6b7824 */ /* 0x000fe400008e0603 */
[----:B------:R-:W-:Y:S02]  /*4acd0*/  IMAD.MOV.U32 R112, RZ, RZ, R9 ;  /* 0x000000ffff707224 */ /* 0x000fe400078e0009 */
[----:B------:R-:W-:Y:S01]  /*4ace0*/  IMAD.MOV.U32 R113, RZ, RZ, R107 ;  /* 0x000000ffff717224 */ /* 0x000fe200078e006b */
[----:B------:R-:W3:Y:S04]  /*4acf0*/  LDL.LU R109, [R1+0x11f8] ;  /* 0x0011f800016d7983 */ /* 0x000ee80000300800 */
[----:B------:R1:W-:Y:S01]  /*4ad00*/  LDGSTS.E [R5+-0x37ff4], desc[UR4][R112.64], P0 ;  /* 0xc800c00070057fae */ /* 0x0003e20008121844 */
[----:B------:R-:W-:Y:S01]  /*4ad10*/  IADD3 R6, P2, R6, R4, RZ ;  /* 0x0000000406067210 */ /* 0x000fe20007f5e0ff */
[----:B-1----:R-:W1:Y:S03]  /*4ad20*/  S2R R113, SR_TID.X ;  /* 0x0000000000717919 */ /* 0x002e660000002100 */
[----:B------:R-:W-:Y:S01]  /*4ad30*/  IADD3.X R7, R7, R3, RZ, P2, !PT ;  /* 0x0000000307077210 */ /* 0x000fe200017fe4ff */
[----:B------:R-:W-:Y:S04]  /*4ad40*/  STL [R1+0x13e4], R9 ;  /* 0x0013e40901007387 */ /* 0x000fe80000100800 */
[----:B------:R1:W-:Y:S04]  /*4ad50*/  STL [R1+0x13e0], R107 ;  /* 0x0013e06b01007387 */ /* 0x0003e80000100800 */
[----:B------:R-:W-:Y:S04]  /*4ad60*/  STL [R1+0x13ec], R6 ;  /* 0x0013ec0601007387 */ /* 0x000fe80000100800 */
[----:B------:R1:W-:Y:S04]  /*4ad70*/  STL [R1+0x13e8], R7 ;  /* 0x0013e80701007387 */ /* 0x0003e80000100800 */
[----:B-1----:R-:W3:Y:S04]  /*4ad80*/  LDL.LU R107, [R1+0x1204] ;  /* 0x00120400016b7983 */ /* 0x002ee80000300800 */
[----:B------:R-:W3:Y:S04]  /*4ad90*/  LDL.LU R108, [R1+0x1200] ;  /* 0x00120000016c7983 */ /* 0x000ee80000300800 */
[----:B------:R1:W-:Y:S04]  /*4ada0*/  LDGSTS.E [R5+-0x33ff4], desc[UR4][R6.64], P0 ;  /* 0xcc00c00006057fae */ /* 0x0003e80008121844 */
[----:B------:R-:W3:Y:S04]  /*4adb0*/  LDL.LU R9, [R1+0x1208] ;  /* 0x0012080001097983 */ /* 0x000ee80000300800 */
[----:B------:R-:W3:Y:S04]  /*4adc0*/  LDL.LU R7, [R1+0x120c] ;  /* 0x00120c0001077983 */ /* 0x000ee80000300800 */
[----:B------:R-:W3:Y:S04]  /*4add0*/  LDL.LU R111, [R1+0x1210] ;  /* 0x00121000016f7983 */ /* 0x000ee80000300800 */
[----:B------:R-:W3:Y:S01]  /*4ade0*/  LDL.LU R6, [R1+0x1214] ;  /* 0x0012140001067983 */ /* 0x000ee20000300800 */
[C---:B------:R-:W-:Y:S01]  /*4adf0*/  IMAD.SHL.U32 R112, R113.reuse, 0x10, RZ ;  /* 0x0000001071707824 */ /* 0x040fe200078e00ff */
[----:B------:R-:W-:-:S04]  /*4ae00*/  LOP3.LUT R113, R113, 0x7f, RZ, 0xc0, !PT ;  /* 0x0000007f71717812 */ /* 0x000fc800078ec0ff */
[----:B------:R-:W-:Y:S01]  /*4ae10*/  LOP3.LUT R112, R112, 0x70, RZ, 0xc0, !PT ;  /* 0x0000007070707812 */ /* 0x000fe200078ec0ff */
[----:B-1----:R-:W-:-:S04]  /*4ae20*/  IMAD.U32 R5, RZ, RZ, UR10 ;  /* 0x0000000aff057e24 */ /* 0x002fc8000f8e00ff */
[----:B------:R-:W-:-:S05]  /*4ae30*/  IMAD R112, R113, 0x80, R112 ;  /* 0x0000008071707824 */ /* 0x000fca00078e0270 */
[----:B------:R-:W-:-:S04]  /*4ae40*/  LOP3.LUT R112, R112, 0x70, RZ, 0x3c, !PT ;  /* 0x0000007070707812 */ /* 0x000fc800078e3cff */
[----:B------:R-:W-:Y:S02]  /*4ae50*/  IADD3 R5, R112, 0x100000, R5 ;  /* 0x0010000070057810 */ /* 0x000fe40007ffe005 */
[----:B----4-:R-:W-:-:S05]  /*4ae60*/  IADD3 R106, P1, R106, R4, RZ ;  /* 0x000000046a6a7210 */ /* 0x010fca0007f3e0ff */
        /* <DEDUP_REMOVED lines=10> */
[----:B------:R-:W-:Y:S01]  /*4af10*/  ISETP.NE.U32.AND P0, PT, RZ, UR8, PT ;  /* 0x00000008ff007c0c */ /* 0x000fe2000bf05070 */
[----:B------:R-:W-:-:S04]  /*4af20*/  UISETP.GT.AND UP1, UPT, UR9, 0x1d, UPT ;  /* 0x0000001d0900788c */ /* 0x000fc8000bf24270 */
[----:B------:R-:W-:-:S04]  /*4af30*/  USEL UR8, URZ, 0x4, !UP1 ;  /* 0x000000043f087887 */ /* 0x000fc8000c800000 */
[----:B------:R-:W-:-:S04]  /*4af40*/  USEL UR8, UR8, URZ, !UP0 ;  /* 0x0000003f08087287 */ /* 0x000fc8000c000000 */
[----:B------:R1:W-:Y:S01]  /*4af50*/  LDGSTS.E [R5+-0x40000], desc[UR4][R112.64], P0 ;  /* 0xc000000070057fae */ /* 0x0003e20008121844 */
[----:B--2---:R-:W-:-:S05]  /*4af60*/  IADD3 R8, P1, R8, R4, RZ ;  /* 0x0000000408087210 */ /* 0x004fca0007f3e0ff */
[----:B-1----:R-:W-:Y:S01]  /*4af70*/  IMAD.MOV.U32 R112, RZ, RZ, R8 ;  /* 0x000000ffff707224 */ /* 0x002fe200078e0008 */
[----:B------:R-:W-:Y:S01]  /*4af80*/  STL [R1+0x11fc], R8 ;  /* 0x0011fc0801007387 */ /* 0x000fe20000100800 */
[----:B---3--:R-:W-:-:S04]  /*4af90*/  IMAD.X R109, R109, 0x1, R3, P1 ;  /* 0x000000016d6d7824 */ /* 0x008fc800008e0603 */
[----:B------:R-:W-:Y:S01]  /*4afa0*/  IMAD.MOV.U32 R113, RZ, RZ, R109 ;  /* 0x000000ffff717224 */ /* 0x000fe200078e006d */
[----:B------:R1:W-:Y:S04]  /*4afb0*/  STL [R1+0x11f8], R109 ;  /* 0x0011f86d01007387 */ /* 0x0003e80000100800 */
[----:B------:R2:W-:Y:S01]  /*4afc0*/  LDGSTS.E [R5+-0x3c000], desc[UR4][R112.64], P0 ;  /* 0xc400000070057fae */ /* 0x0005e20008121844 */
[----:B------:R-:W-:-:S03]  /*4afd0*/  ISETP.NE.U32.AND P0, PT, RZ, UR8, PT ;  /* 0x00000008ff007c0c */ /* 0x000fc6000bf05070 */
[----:B-1----:R-:W3:Y:S04]  /*4afe0*/  LDL.LU R109, [R1+0x1220] ;  /* 0x00122000016d7983 */ /* 0x002ee80000300800 */
[----:B------:R-:W3:Y:S01]  /*4aff0*/  LDL.LU R8, [R1+0x1224] ;  /* 0x0012240001087983 */ /* 0x000ee20000300800 */
[----:B------:R-:W-:-:S05]  /*4b000*/  IADD3 R107, P1, R107, R4, RZ ;  /* 0x000000046b6b7210 */ /* 0x000fca0007f3e0ff */
[----:B------:R-:W-:Y:S01]  /*4b010*/  IMAD.X R108, R108, 0x1, R3, P1 ;  /* 0x000000016c6c7824 */ /* 0x000fe200008e0603 */
[----:B------:R1:W-:Y:S01]  /*4b020*/  STL [R1+0x1204], R107 ;  /* 0x0012046b01007387 */ /* 0x0003e20000100800 */
[----:B--2---:R-:W-:-:S03]  /*4b030*/  IMAD.MOV.U32 R112, RZ, RZ, R107 ;  /* 0x000000ffff707224 */ /* 0x004fc600078e006b */
[----:B------:R-:W-:Y:S01]  /*4b040*/  STL [R1+0x1200], R108 ;  /* 0x0012006c01007387 */ /* 0x000fe20000100800 */
[----:B------:R-:W-:-:S05]  /*4b050*/  MOV R113, R108 ;  /* 0x0000006c00717202 */ /* 0x000fca0000000f00 */
[----:B------:R2:W-:Y:S01]  /*4b060*/  LDGSTS.E [R5+-0x3fffc], desc[UR4][R112.64], P0 ;  /* 0xc000400070057fae */ /* 0x0005e20008121844 */
[----:B------:R-:W-:-:S05]  /*4b070*/  IADD3 R7, P2, R7, R4, RZ ;  /* 0x0000000407077210 */ /* 0x000fca0007f5e0ff */
[--C-:B------:R-:W-:Y:S01]  /*4b080*/  IMAD.X R9, R9, 0x1, R3.reuse, P2 ;  /* 0x0000000109097824 */ /* 0x100fe200010e0603 */
[----:B------:R-:W-:Y:S01]  /*4b090*/  IADD3 R6, P3, R6, R4, RZ ;  /* 0x0000000406067210 */ /* 0x000fe20007f7e0ff */
[----:B------:R1:W-:Y:S04]  /*4b0a0*/  STL [R1+0x120c], R7 ;  /* 0x00120c0701007387 */ /* 0x0003e80000100800 */
[----:B------:R-:W-:Y:S01]  /*4b0b0*/  IMAD.X R111, R111, 0x1, R3, P3 ;  /* 0x000000016f6f7824 */ /* 0x000fe200018e0603 */
[----:B------:R1:W-:Y:S04]  /*4b0c0*/  STL [R1+0x1208], R9 ;  /* 0x0012080901007387 */ /* 0x0003e80000100800 */
[----:B------:R1:W-:Y:S01]  /*4b0d0*/  STL [R1+0x1214], R6 ;  /* 0x0012140601007387 */ /* 0x0003e20000100800 */
[----:B--2---:R-:W-:-:S03]  /*4b0e0*/  IMAD.MOV.U32 R112, RZ, RZ, R7 ;  /* 0x000000ffff707224 */ /* 0x004fc600078e0007 */
[----:B-1----:R-:W2:Y:S04]  /*4b0f0*/  LDL.LU R107, [R1+0x122c] ;  /* 0x00122c00016b7983 */ /* 0x002ea80000300800 */
[----:B------:R1:W-:Y:S04]  /*4b100*/  STL [R1+0x1210], R111 ;  /* 0x0012106f01007387 */ /* 0x0003e80000100800 */
[----:B------:R-:W2:Y:S04]  /*4b110*/  LDL.LU R7, [R1+0x13f4] ;  /* 0x0013f40001077983 */ /* 0x000ea80000300800 */
[----:B------:R-:W2:Y:S01]  /*4b120*/  LDL.LU R108, [R1+0x1228] ;  /* 0x00122800016c7983 */ /* 0x000ea20000300800 */
[----:B------:R-:W-:-:S03]  /*4b130*/  IMAD.MOV.U32 R113, RZ, RZ, R9 ;  /* 0x000000ffff717224 */ /* 0x000fc600078e0009 */
[----:B------:R-:W2:Y:S04]  /*4b140*/  LDL.LU R9, [R1+0x13f0] ;  /* 0x0013f00001097983 */ /* 0x000ea80000300800 */
[----:B------:R1:W-:Y:S02]  /*4b150*/  LDGSTS.E [R5+-0x3bffc], desc[UR4][R112.64], P0 ;  /* 0xc400400070057fae */ /* 0x0003e40008121844 */
[----:B-1----:R-:W-:Y:S02]  /*4b160*/  IMAD.MOV.U32 R112, RZ, RZ, R6 ;  /* 0x000000ffff707224 */ /* 0x002fe400078e0006 */
[----:B------:R-:W2:Y:S01]  /*4b170*/  LDL.LU R6, [R1+0x13fc] ;  /* 0x0013fc0001067983 */ /* 0x000ea20000300800 */
[----:B------:R-:W-:Y:S01]  /*4b180*/  IMAD.MOV.U32 R113, RZ, RZ, R111 ;  /* 0x000000ffff717224 */ /* 0x000fe200078e006f */
[----:B----4-:R-:W-:-:S04]  /*4b190*/  IADD3 R106, P0, R106, R4, RZ ;  /* 0x000000046a6a7210 */ /* 0x010fc80007f1e0ff */
        /* <DEDUP_REMOVED lines=29> */
[----:B--2---:R-:W-:-:S05]  /*4b370*/  IADD3 R107, P2, R107, R4, RZ ;  /* 0x000000046b6b7210 */ /* 0x004fca0007f5e0ff */
[----:B------:R-:W-:Y:S01]  /*4b380*/  IMAD.MOV.U32 R114, RZ, RZ, R107 ;  /* 0x000000ffff727224 */ /* 0x000fe200078e006b */
[----:B------:R-:W-:Y:S01]  /*4b390*/  IADD3 R7, P3, R7, R4, RZ ;  /* 0x0000000407077210 */ /* 0x000fe20007f7e0ff */
[----:B------:R-:W-:Y:S01]  /*4b3a0*/  IMAD.X R108, R108, 0x1, R3, P2 ;  /* 0x000000016c6c7824 */ /* 0x000fe200010e0603 */
[----:B------:R-:W-:Y:S03]  /*4b3b0*/  STL [R1+0x122c], R107 ;  /* 0x00122c6b01007387 */ /* 0x000fe60000100800 */
[----:B------:R-:W-:Y:S01]  /*4b3c0*/  IMAD.MOV.U32 R115, RZ, RZ, R108 ;  /* 0x000000ffff737224 */ /* 0x000fe200078e006c */
[----:B------:R-:W-:Y:S01]  /*4b3d0*/  IADD3.X R9, R9, R3, RZ, P3, !PT ;  /* 0x0000000309097210 */ /* 0x000fe20001ffe4ff */
[----:B------:R-:W-:Y:S01]  /*4b3e0*/  STL [R1+0x1228], R108 ;  /* 0x0012286c01007387 */ /* 0x000fe20000100800 */
[----:B------:R-:W-:-:S03]  /*4b3f0*/  UISETP.GT.AND UP1, UPT, UR9, 0x3c, UPT ;  /* 0x0000003c0900788c */ /* 0x000fc6000bf24270 */
[----:B------:R-:W-:Y:S04]  /*4b400*/  STL [R1+0x13f4], R7 ;  /* 0x0013f40701007387 */ /* 0x000fe80000100800 */
[----:B------:R1:W-:Y:S04]  /*4b410*/  LDGSTS.E [R5+-0x3bff4], desc[UR4][R114.64], P0 ;  /* 0xc400c00072057fae */ /* 0x0003e80008121844 */
[----:B------:R2:W-:Y:S01]  /*4b420*/  STL [R1+0x13f0], R9 ;  /* 0x0013f00901007387 */ /* 0x0005e20000100800 */
[----:B------:R-:W-:Y:S01]  /*4b430*/  USEL UR8, URZ, 0x4, !UP1 ;  /* 0x000000043f087887 */ /* 0x000fe2000c800000 */
[----:B-1----:R-:W-:-:S02]  /*4b440*/  IMAD.MOV.U32 R115, RZ, RZ, R9 ;  /* 0x000000ffff737224 */ /* 0x002fc400078e0009 */
[----:B------:R-:W-:Y:S01]  /*4b450*/  IMAD.MOV.U32 R114, RZ, RZ, R7 ;  /* 0x000000ffff727224 */ /* 0x000fe200078e0007 */
[----:B--2---:R-:W2:Y:S04]  /*4b460*/  LDL.LU R9, [R1+0x1418] ;  /* 0x0014180001097983 */ /* 0x004ea80000300800 */
[----:B------:R-:W2:Y:S01]  /*4b470*/  LDL.LU R7, [R1+0x141c] ;  /* 0x00141c0001077983 */ /* 0x000ea20000300800 */
[----:B------:R-:W-:Y:S01]  /*4b480*/  USEL UR8, UR8, URZ, !UP0 ;  /* 0x0000003f08087287 */ /* 0x000fe2000c000000 */
[----:B------:R-:W-:-:S05]  /*4b490*/  IADD3 R6, P0, R6, R4, RZ ;  /* 0x0000000406067210 */ /* 0x000fca0007f1e0ff */
[----:B------:R-:W-:Y:S01]  /*4b4a0*/  ISETP.NE.U32.AND P1, PT, RZ, UR8, PT ;  /* 0x00000008ff007c0c */ /* 0x000fe2000bf25070 */
[----:B------:R-:W-:-:S12]  /*4b4b0*/  STL [R1+0x13fc], R6 ;  /* 0x0013fc0601007387 */ /* 0x000fd80000100800 */
[----:B------:R-:W-:Y:S01]  /*4b4c0*/  LDGSTS.E [R5+-0x38000], desc[UR4][R114.64], P1 ;  /* 0xc800000072057fae */ /* 0x000fe20008921844 */
[----:B----4-:R-:W-:-:S04]  /*4b4d0*/  IMAD.X R106, R106, 0x1, R3, P0 ;  /* 0x000000016a6a7824 */ /* 0x010fc800000e0603 */
[----:B------:R-:W-:Y:S01]  /*4b4e0*/  IMAD.MOV.U32 R107, RZ, RZ, R106 ;  /* 0x000000ffff6b7224 */ /* 0x000fe200078e006a */
[----:B------:R1:W-:Y:S04]  /*4b4f0*/  STL [R1+0x13f8], R106 ;  /* 0x0013f86a01007387 */ /* 0x0003e80000100800 */
[----:B------:R-:W4:Y:S01]  /*4b500*/  LDL.LU R108, [R1+0x1420] ;  /* 0x00142000016c7983 */ /* 0x000f220000300800 */
[----:B-1----:R-:W-:-:S05]  /*4b510*/  MOV R106, R6 ;  /* 0x00000006006a7202 */ /* 0x002fca0000000f00 */
[----:B------:R-:W-:Y:S04]  /*4b520*/  LDGSTS.E [R5+-0x34000], desc[UR4][R106.64], P1 ;  /* 0xcc0000006a057fae */ /* 0x000fe80008921844 */
[----:B------:R-:W4:Y:S04]  /*4b530*/  LDL.LU R107, [R1+0x1424] ;  /* 0x00142400016b7983 */ /* 0x000f280000300800 */
[----:B------:R-:W4:Y:S04]  /*4b540*/  LDL.LU R106, [R1+0x1428] ;  /* 0x00142800016a7983 */ /* 0x000f280000300800 */
        /* <DEDUP_REMOVED lines=21> */
[----:B------:R3:W-:Y:S01]  /*4b6a0*/  STL [R1+0x1414], R8 ;  /* 0x0014140801007387 */ /* 0x0007e20000100800 */
[----:B-1----:R-:W-:-:S02]  /*4b6b0*/  IMAD.MOV.U32 R110, RZ, RZ, R8 ;  /* 0x000000ffff6e7224 */ /* 0x002fc400078e0008 */
[----:B---3--:R-:W-:Y:S01]  /*4b6c0*/  IMAD.MOV.U32 R111, RZ, RZ, R109 ;  /* 0x000000ffff6f7224 */ /* 0x008fe200078e006d */
[----:B------:R-:W-:Y:S04]  /*4b6d0*/  STL [R1+0x1410], R109 ;  /* 0x0014106d01007387 */ /* 0x000fe80000100800 */
[----:B------:R-:W-:Y:S04]  /*4b6e0*/  LDGSTS.E [R5+-0x37ff8], desc[UR4][R110.64], P1 ;  /* 0xc80080006e057fae */ /* 0x000fe80008921844 */
[----:B------:R-:W3:Y:S04]  /*4b6f0*/  LDL.LU R111, [R1+0x1430] ;  /* 0x00143000016f7983 */ /* 0x000ee80000300800 */
[----:B------:R-:W3:Y:S01]  /*4b700*/  LDL.LU R8, [R1+0x1434] ;  /* 0x0014340001087983 */ /* 0x000ee20000300800 */
[----:B--2---:R-:W-:-:S05]  /*4b710*/  IADD3 R7, P0, R7, R4, RZ ;  /* 0x0000000407077210 */ /* 0x004fca0007f1e0ff */
[----:B------:R-:W-:Y:S01]  /*4b720*/  IMAD.X R9, R9, 0x1, R3, P0 ;  /* 0x0000000109097824 */ /* 0x000fe200000e0603 */
[----:B------:R1:W-:Y:S01]  /*4b730*/  STL [R1+0x141c], R7 ;  /* 0x00141c0701007387 */ /* 0x0003e20000100800 */
[----:B------:R-:W-:Y:S02]  /*4b740*/  MOV R112, R7 ;  /* 0x0000000700707202 */ /* 0x000fe40000000f00 */
[----:B------:R-:W-:Y:S01]  /*4b750*/  IMAD.MOV.U32 R113, RZ, RZ, R9 ;  /* 0x000000ffff717224 */ /* 0x000fe200078e0009 */
[----:B------:R-:W-:Y:S04]  /*4b760*/  STL [R1+0x1418], R9 ;  /* 0x0014180901007387 */ /* 0x000fe80000100800 */
[----:B------:R-:W2:Y:S04]  /*4b770*/  LDL.LU R110, [R1+0x1450] ;  /* 0x00145000016e7983 */ /* 0x000ea80000300800 */
[----:B-1----:R-:W2:Y:S01]  /*4b780*/  LDL.LU R7, [R1+0x1454] ;  /* 0x0014540001077983 */ /* 0x002ea20000300800 */
[----:B------:R-:W-:-:S03]  /*4b790*/  UISETP.GT.AND UP1, UPT, UR9, 0x3f, UPT ;  /* 0x0000003f0900788c */ /* 0x000fc6000bf24270 */
[----:B------:R-:W-:Y:S01]  /*4b7a0*/  LDGSTS.E [R5+-0x33ff8], desc[UR4][R112.64], P1 ;  /* 0xcc00800070057fae */ /* 0x000fe20008921844 */
[----:B------:R-:W-:-:S03]  /*4b7b0*/  USEL UR8, URZ, 0x4, !UP1 ;  /* 0x000000043f087887 */ /* 0x000fc6000c800000 */
[----:B------:R-:W2:Y:S04]  /*4b7c0*/  LDL.LU R113, [R1+0x1470] ;  /* 0x0014700001717983 */ /* 0x000ea80000300800 */
[----:B------:R-:W2:Y:S01]  /*4b7d0*/  LDL.LU R109, [R1+0x1474] ;  /* 0x00147400016d7983 */ /* 0x000ea20000300800 */
[----:B------:R-:W-:-:S06]  /*4b7e0*/  USEL UR8, UR8, URZ, !UP0 ;  /* 0x0000003f08087287 */ /* 0x000fcc000c000000 */
[----:B------:R-:W-:Y:S02]  /*4b7f0*/  ISETP.NE.U32.AND P0, PT, RZ, UR8, PT ;  /* 0x00000008ff007c0c */ /* 0x000fe4000bf05070 */
[----:B----4-:R-:W-:-:S05]  /*4b800*/  IADD3 R107, P1, R107, R4, RZ ;  /* 0x000000046b6b7210 */ /* 0x010fca0007f3e0ff */
[----:B------:R-:W-:Y:S01]  /*4b810*/  IMAD.X R108, R108, 0x1, R3, P1 ;  /* 0x000000016c6c7824 */ /* 0x000fe200008e0603 */
[----:B------:R-:W-:Y:S01]  /*4b820*/  IADD3 R6, P2, R6, R4, RZ ;  /* 0x0000000406067210 */ /* 0x000fe20007f5e0ff */
[----:B------:R1:W-:Y:S01]  /*4b830*/  STL [R1+0x1424], R107 ;  /* 0x0014246b01007387 */ /* 0x0003e20000100800 */
[----:B------:R-:W-:-:S03]  /*4b840*/  IMAD.MOV.U32 R114, RZ, RZ, R107 ;  /* 0x000000ffff727224 */ /* 0x000fc600078e006b */
[----:B------:R-:W-:Y:S01]  /*4b850*/  IMAD.X R106, R106, 0x1, R3, P2 ;  /* 0x000000016a6a7824 */ /* 0x000fe200010e0603 */
[----:B------:R-:W-:Y:S01]  /*4b860*/  STL [R1+0x1420], R108 ;  /* 0x0014206c01007387 */ /* 0x000fe20000100800 */
[----:B------:R-:W-:-:S03]  /*4b870*/  IMAD.MOV.U32 R115, RZ, RZ, R108 ;  /* 0x000000ffff737224 */ /* 0x000fc600078e006c */
[----:B------:R-:W-:Y:S04]  /*4b880*/  STL [R1+0x142c], R6 ;  /* 0x00142c0601007387 */ /* 0x000fe80000100800 */
[----:B------:R4:W-:Y:S04]  /*4b890*/  STL [R1+0x1428], R106 ;  /* 0x0014286a01007387 */ /* 0x0009e80000100800 */
[----:B-1----:R-:W2:Y:S04]  /*4b8a0*/  LDL.LU R107, [R1+0x1494] ;  /* 0x00149400016b7983 */ /* 0x002ea80000300800 */
[----:B------:R1:W-:Y:S02]  /*4b8b0*/  LDGSTS.E [R5+-0x37ff4], desc[UR4][R114.64], P0 ;  /* 0xc800c00072057fae */ /* 0x0003e40008121844 */
[----:B-1----:R-:W-:-:S02]  /*4b8c0*/  MOV R115, R106 ;  /* 0x0000006a00737202 */ /* 0x002fc40000000f00 */
[----:B----4-:R-:W4:Y:S04]  /*4b8d0*/  LDL.LU R106, [R1+0x14b4] ;  /* 0x0014b400016a7983 */ /* 0x010f280000300800 */
[----:B------:R-:W4:Y:S01]  /*4b8e0*/  LDL.LU R108, [R1+0x1490] ;  /* 0x00149000016c7983 */ /* 0x000f220000300800 */
[----:B------:R-:W1:Y:S01]  /*4b8f0*/  S2R R9, SR_TID.X ;  /* 0x0000000000097919 */ /* 0x000e620000002100 */
[----:B------:R-:W-:Y:S01]  /*4b900*/  IMAD.MOV.U32 R114, RZ, RZ, R6 ;  /* 0x000000ffff727224 */ /* 0x000fe200078e0006 */
[----:B------:R-:W-:Y:S01]  /*4b910*/  PLOP3.LUT P1, PT, PT, PT, UP0, 0x80, 0x0 ;  /* 0x000000000000781c */ /* 0x000fe20003f2f008 */
[----:B------:R-:W-:Y:S01]  /*4b920*/  ULEA UR8, UR6, UR61, 0x11 ;  /* 0x0000003d06087291 */ /* 0x000fe2000f8e883f */
[----:B------:R-:W4:Y:S04]  /*4b930*/  LDL.LU R112, [R1+0x14b0] ;  /* 0x0014b00001707983 */ /* 0x000f280000300800 */
[----:B------:R1:W-:Y:S04]  /*4b940*/  LDGSTS.E [R5+-0x33ff4], desc[UR4][R114.64], P0 ;  /* 0xcc00c00072057fae */ /* 0x0003e80008121844 */
[----:B------:R-:W0:Y:S01]  /*4b950*/  LDGDEPBAR ;  /* 0x00000000000079af */ /* 0x000e220000000000 */
[----:B-1----:R-:W-:-:S03]  /*4b960*/  LOP3.LUT R6, R9, 0x3f, RZ, 0xc0, !PT ;  /* 0x0000003f09067812 */ /* 0x002fc600078ec0ff */
[----:B------:R-:W4:Y:S01]  /*4b970*/  LDL.LU R9, [R1+0x14d0] ;  /* 0x0014d00001097983 */ /* 0x000f220000300800 */
[----:B------:R-:W-:-:S04]  /*4b980*/  ISETP.GE.AND P0, PT, R6, UR9, PT ;  /* 0x0000000906007c0c */ /* 0x000fc8000bf06270 */
[----:B------:R-:W-:-:S04]  /*4b990*/  SEL R5, RZ, 0x4, P0 ;  /* 0x00000004ff057807 */ /* 0x000fc80000000000 */
[----:B------:R-:W-:-:S04]  /*4b9a0*/  SEL R5, R5, RZ, !P1 ;  /* 0x000000ff05057207 */ /* 0x000fc80004800000 */
[----:B------:R-:W-:Y:S01]  /*4b9b0*/  ISETP.NE.U32.AND P0, PT, R5, RZ, PT ;  /* 0x000000ff0500720c */ /* 0x000fe20003f05070 */
[----:B------:R-:W-:Y:S01]  /*4b9c0*/  VIADD R6, R252, UR8 ;  /* 0x00000008fc067c36 */ /* 0x000fe20008000000 */
[----:B---3--:R-:W-:-:S05]  /*4b9d0*/  IADD3 R8, P1, R8, R2, RZ ;  /* 0x0000000208087210 */ /* 0x008fca0007f3e0ff */
[----:B------:R-:W-:Y:S01]  /*4b9e0*/  IMAD.X R111, R111, 0x1, R0, P1 ;  /* 0x000000016f6f7824 */ /* 0x000fe200008e0600 */
[----:B------:R1:W-:Y:S01]  /*4b9f0*/  STL [R1+0x1434], R8 ;  /* 0x0014340801007387 */ /* 0x0003e20000100800 */
[----:B------:R-:W-:Y:S02]  /*4ba00*/  IMAD.MOV.U32 R114, RZ, RZ, R8 ;  /* 0x000000ffff727224 */ /* 0x000fe400078e0008 */
[----:B------:R-:W-:Y:S01]  /*4ba10*/  IMAD.MOV.U32 R115, RZ, RZ, R111 ;  /* 0x000000ffff737224 */ /* 0x000fe200078e006f */
[----:B------:R3:W-:Y:S04]  /*4ba20*/  STL [R1+0x1430], R111 ;  /* 0x0014306f01007387 */ /* 0x0007e80000100800 */
[----:B------:R2:W-:Y:S04]  /*4ba30*/  LDGSTS.E [R6], desc[UR4][R114.64], P0 ;  /* 0x0000000072067fae */ /* 0x0005e80008121844 */
[----:B-1----:R-:W4:Y:S04]  /*4ba40*/  LDL.LU R8, [R1+0x14d4] ;  /* 0x0014d40001087983 */ /* 0x002f280000300800 */
[----:B---3--:R-:W3:Y:S01]  /*4ba50*/  LDL.LU R111, [R1+0x14f0] ;  /* 0x0014f000016f7983 */ /* 0x008ee20000300800 */
[----:B--2---:R-:W-:-:S05]  /*4ba60*/  IADD3 R7, P1, R7, R2, RZ ;  /* 0x0000000207077210 */ /* 0x004fca0007f3e0ff */
[----:B------:R-:W-:Y:S01]  /*4ba70*/  IMAD.X R110, R110, 0x1, R0, P1 ;  /* 0x000000016e6e7824 */ /* 0x000fe200008e0600 */
[----:B------:R1:W-:Y:S01]  /*4ba80*/  STL [R1+0x1454], R7 ;  /* 0x0014540701007387 */ /* 0x0003e20000100800 */
[----:B------:R-:W-:-:S03]  /*4ba90*/  MOV R114, R7 ;  /* 0x0000000700727202 */ /* 0x000fc60000000f00 */
[----:B------:R2:W-:Y:S01]  /*4baa0*/  STL [R1+0x1450], R110 ;  /* 0x0014506e01007387 */ /* 0x0005e20000100800 */
[----:B------:R-:W-:-:S05]  /*4bab0*/  IADD3 R109, P2, R109, R2, RZ ;  /* 0x000000026d6d7210 */ /* 0x000fca0007f5e0ff */
[----:B------:R2:W-:Y:S04]  /*4bac0*/  STL [R1+0x1474], R109 ;  /* 0x0014746d01007387 */ /* 0x0005e80000100800 */
[----:B-1----:R-:W3:Y:S01]  /*4bad0*/  LDL.LU R7, [R1+0x14f4] ;  /* 0x0014f40001077983 */ /* 0x002ee20000300800 */
[----:B------:R-:W-:Y:S02]  /*4bae0*/  IMAD.MOV.U32 R115, RZ, RZ, R110 ;  /* 0x000000ffff737224 */ /* 0x000fe400078e006e */
[----:B------:R-:W-:-:S03]  /*4baf0*/  IMAD.X R113, R113, 0x1, R0, P2 ;  /* 0x0000000171717824 */ /* 0x000fc600010e0600 */
[----:B------:R1:W-:Y:S04]  /*4bb00*/  LDGSTS.E [R6+0x400], desc[UR4][R114.64], P0 ;  /* 0x0040000072067fae */ /* 0x0003e80008121844 */
[----:B------:R-:W-:Y:S04]  /*4bb10*/  STL [R1+0x1470], R113 ;  /* 0x0014707101007387 */ /* 0x000fe80000100800 */
[----:B--2---:R-:W2:Y:S01]  /*4bb20*/  LDL.LU R110, [R1+0x1510] ;  /* 0x00151000016e7983 */ /* 0x004ea20000300800 */
[----:B-1----:R-:W-:-:S03]  /*4bb30*/  IMAD.MOV.U32 R114, RZ, RZ, R109 ;  /* 0x000000ffff727224 */ /* 0x002fc600078e006d */
[----:B------:R-:W2:Y:S01]  /*4bb40*/  LDL.LU R5, [R1+0x1514] ;  /* 0x0015140001057983 */ /* 0x000ea20000300800 */
[----:B------:R-:W-:-:S03]  /*4bb50*/  IMAD.MOV.U32 R115, RZ, RZ, R113 ;  /* 0x000000ffff737224 */ /* 0x000fc600078e0071 */
[----:B------:R-:W2:Y:S04]  /*4bb60*/  LDL.LU R109, [R1+0x1530] ;  /* 0x00153000016d7983 */ /* 0x000ea80000300800 */
[----:B------:R1:W-:Y:S01]  /*4bb70*/  LDGSTS.E [R6+0x800], desc[UR4][R114.64], P0 ;  /* 0x0080000072067fae */ /* 0x0003e20008121844 */
[----:B------:R-:W-:-:S05]  /*4bb80*/  IADD3 R107, P1, R107, R2, RZ ;  /* 0x000000026b6b7210 */ /* 0x000fca0007f3e0ff */
[----:B------:R4:W-:Y:S01]  /*4bb90*/  STL [R1+0x1494], R107 ;  /* 0x0014946b01007387 */ /* 0x0009e20000100800 */
[----:B-1----:R-:W-:Y:S01]  /*4bba0*/  IMAD.MOV.U32 R114, RZ, RZ, R107 ;  /* 0x000000ffff727224 */ /* 0x002fe200078e006b */
[----:B----4-:R-:W-:Y:S01]  /*4bbb0*/  IADD3 R106, P2, R106, R2, RZ ;  /* 0x000000026a6a7210 */ /* 0x010fe20007f5e0ff */
[----:B------:R-:W-:-:S05]  /*4bbc0*/  IMAD.X R108, R108, 0x1, R0, P1 ;  /* 0x000000016c6c7824 */ /* 0x000fca00008e0600 */
[----:B------:R1:W-:Y:S04]  /*4bbd0*/  STL [R1+0x1490], R108 ;  /* 0x0014906c01007387 */ /* 0x0003e80000100800 */
[----:B------:R-:W-:Y:S04]  /*4bbe0*/  STL [R1+0x14b4], R106 ;  /* 0x0014b46a01007387 */ /* 0x000fe80000100800 */
[----:B------:R-:W4:Y:S01]  /*4bbf0*/  LDL.LU R107, [R1+0x1534] ;  /* 0x00153400016b7983 */ /* 0x000f220000300800 */
[----:B------:R-:W-:Y:S01]  /*4bc00*/  IMAD.X R112, R112, 0x1, R0, P2 ;  /* 0x0000000170707824 */ /* 0x000fe200010e0600 */
[----:B------:R-:W-:-:S03]  /*4bc10*/  MOV R115, R108 ;  /* 0x0000006c00737202 */ /* 0x000fc60000000f00 */
[----:B------:R-:W-:Y:S01]  /*4bc20*/  IMAD.MOV.U32 R113, RZ, RZ, R112 ;  /* 0x000000ffff717224 */ /* 0x000fe200078e0070 */
[----:B------:R1:W-:Y:S04]  /*4bc30*/  STL [R1+0x14b0], R112 ;  /* 0x0014b07001007387 */ /* 0x0003e80000100800 */
[----:B-1----:R-:W4:Y:S04]  /*4bc40*/  LDL.LU R108, [R1+0x1550] ;  /* 0x00155000016c7983 */ /* 0x002f280000300800 */
[----:B------:R-:W-:Y:S01]  /*4bc50*/  LDGSTS.E [R6+0xc00], desc[UR4][R114.64], P0 ;  /* 0x00c0000072067fae */ /* 0x000fe20008121844 */
[----:B------:R-:W-:-:S03]  /*4bc60*/  IMAD.MOV.U32 R112, RZ, RZ, R106 ;  /* 0x000000ffff707224 */ /* 0x000fc600078e006a */
[----:B------:R-:W4:Y:S04]  /*4bc70*/  LDL.LU R106, [R1+0x1554] ;  /* 0x00155400016a7983 */ /* 0x000f280000300800 */
[----:B------:R1:W-:Y:S01]  /*4bc80*/  LDGSTS.E [R6+0x1000], desc[UR4][R112.64], P0 ;  /* 0x0100000070067fae */ /* 0x0003e20008121844 */
[----:B------:R-:W-:-:S05]  /*4bc90*/  IADD3 R8, P1, R8, R2, RZ ;  /* 0x0000000208087210 */ /* 0x000fca0007f3e0ff */
[----:B------:R-:W-:Y:S01]  /*4bca0*/  IMAD.X R9, R9, 0x1, R0, P1 ;  /* 0x0000000109097824 */ /* 0x000fe200008e0600 */
[----:B------:R-:W-:Y:S01]  /*4bcb0*/  STL [R1+0x14d4], R8 ;  /* 0x0014d40801007387 */ /* 0x000fe20000100800 */
[----:B-1----:R-:W-:Y:S02]  /*4bcc0*/  IMAD.MOV.U32 R112, RZ, RZ, R8 ;  /* 0x000000ffff707224 */ /* 0x002fe400078e0008 */
[----:B------:R-:W-:Y:S01]  /*4bcd0*/  IMAD.MOV.U32 R113, RZ, RZ, R9 ;  /* 0x000000ffff717224 */ /* 0x000fe200078e0009 */
[----:B------:R1:W-:Y:S04]  /*4bce0*/  STL [R1+0x14d0], R9 ;  /* 0x0014d00901007387 */ /* 0x0003e80000100800 */
[----:B------:R2:W-:Y:S01]  /*4bcf0*/  LDGSTS.E [R6+0x1400], desc[UR4][R112.64], P0 ;  /* 0x0140000070067fae */ /* 0x0005e20008121844 */
[----:B---3--:R-:W-:-:S05]  /*4bd00*/  IADD3 R7, P2, R7, R2, RZ ;  /* 0x0000000207077210 */ /* 0x008fca0007f5e0ff */
[----:B------:R-:W-:Y:S01]  /*4bd10*/  IMAD.X R111, R111, 0x1, R0, P2 ;  /* 0x000000016f6f7824 */ /* 0x000fe200010e0600 */
[----:B------:R-:W-:Y:S04]  /*4bd20*/  STL [R1+0x14f4], R7 ;  /* 0x0014f40701007387 */ /* 0x000fe80000100800 */
[----:B-1----:R-:W3:Y:S04]  /*4bd30*/  LDL.LU R9, [R1+0x1570] ;  /* 0x0015700001097983 */ /* 0x002ee80000300800 */
[----:B------:R1:W-:Y:S04]  /*4bd40*/  STL [R1+0x14f0], R111 ;  /* 0x0014f06f01007387 */ /* 0x0003e80000100800 */
[----:B------:R-:W3:Y:S01]  /*4bd50*/  LDL.LU R8, [R1+0x1574] ;  /* 0x0015740001087983 */ /* 0x000ee20000300800 */
[----:B--2---:R-:W-:Y:S01]  /*4bd60*/  IADD3 R5, P1, R5, R2, RZ ;  /* 0x0000000205057210 */ /* 0x004fe20007f3e0ff */
[----:B------:R-:W-:Y:S01]  /*4bd70*/  IMAD.MOV.U32 R113, RZ, RZ, R111 ;  /* 0x000000ffff717224 */ /* 0x000fe200078e006f */
[----:B------:R-:W-:-:S03]  /*4bd80*/  MOV R112, R7 ;  /* 0x0000000700707202 */ /* 0x000fc60000000f00 */
[----:B------:R-:W-:Y:S01]  /*4bd90*/  IMAD.X R110, R110, 0x1, R0, P1 ;  /* 0x000000016e6e7824 */ /* 0x000fe200008e0600 */
[----:B-1----:R-:W2:Y:S04]  /*4bda0*/  LDL.LU R111, [R1+0x1590] ;  /* 0x00159000016f7983 */ /* 0x002ea80000300800 */
[----:B------:R-:W2:Y:S04]  /*4bdb0*/  LDL.LU R7, [R1+0x1594] ;  /* 0x0015940001077983 */ /* 0x000ea80000300800 */
[----:B------:R-:W-:Y:S04]  /*4bdc0*/  STL [R1+0x1514], R5 ;  /* 0x0015140501007387 */ /* 0x000fe80000100800 */
[----:B------:R1:W-:Y:S04]  /*4bdd0*/  LDGSTS.E [R6+0x1800], desc[UR4][R112.64], P0 ;  /* 0x0180000070067fae */ /* 0x0003e80008121844 */
[----:B------:R4:W-:Y:S01]  /*4bde0*/  STL [R1+0x1510], R110 ;  /* 0x0015106e01007387 */ /* 0x0009e20000100800 */
[----:B-1----:R-:W-:-:S02]  /*4bdf0*/  IMAD.MOV.U32 R113, RZ, RZ, R110 ;  /* 0x000000ffff717224 */ /* 0x002fc400078e006e */
[----:B------:R-:W-:-:S05]  /*4be00*/  IMAD.MOV.U32 R112, RZ, RZ, R5 ;  /* 0x000000ffff707224 */ /* 0x000fca00078e0005 */
[----:B------:R1:W-:Y:S01]  /*4be10*/  LDGSTS.E [R6+0x1c00], desc[UR4][R112.64], P0 ;  /* 0x01c0000070067fae */ /* 0x0003e20008121844 */
[----:B----4-:R-:W-:-:S05]  /*4be20*/  IADD3 R107, P2, R107, R2, RZ ;  /* 0x000000026b6b7210 */ /* 0x010fca0007f5e0ff */
[----:B------:R-:W-:Y:S01]  /*4be30*/  IMAD.X R109, R109, 0x1, R0, P2 ;  /* 0x000000016d6d7824 */ /* 0x000fe200010e0600 */
[----:B------:R-:W-:Y:S04]  /*4be40*/  STL [R1+0x1534], R107 ;  /* 0x0015346b01007387 */ /* 0x000fe80000100800 */
[----:B------:R-:W4:Y:S04]  /*4be50*/  LDL.LU R110, [R1+0x15b0] ;  /* 0x0015b000016e7983 */ /* 0x000f280000300800 */
[----:B------:R1:W-:Y:S04]  /*4be60*/  STL [R1+0x1530], R109 ;  /* 0x0015306d01007387 */ /* 0x0003e80000100800 */
[----:B------:R-:W4:Y:S01]  /*4be70*/  LDL.LU R5, [R1+0x15b4] ;  /* 0x0015b40001057983 */ /* 0x000f220000300800 */
[----:B------:R-:W-:Y:S01]  /*4be80*/  IADD3 R106, P1, R106, R2, RZ ;  /* 0x000000026a6a7210 */ /* 0x000fe20007f3e0ff */
[----:B-1----:R-:W-:Y:S01]  /*4be90*/  IMAD.MOV.U32 R112, RZ, RZ, R107 ;  /* 0x000000ffff707224 */ /* 0x002fe200078e006b */
[----:B------:R-:W-:-:S03]  /*4bea0*/  MOV R113, R109 ;  /* 0x0000006d00717202 */ /* 0x000fc60000000f00 */
[----:B------:R-:W-:Y:S01]  /*4beb0*/  IMAD.X R108, R108, 0x1, R0, P1 ;  /* 0x000000016c6c7824 */ /* 0x000fe200008e0600 */
[----:B------:R-:W4:Y:S04]  /*4bec0*/  LDL.LU R109, [R1+0x15d0] ;  /* 0x0015d000016d7983 */ /* 0x000f280000300800 */
[----:B------:R-:W4:Y:S04]  /*4bed0*/  LDL.LU R107, [R1+0x15d4] ;  /* 0x0015d400016b7983 */ /* 0x000f280000300800 */
[----:B------:R1:W-:Y:S01]  /*4bee0*/  STL [R1+0x1554], R106 ;  /* 0x0015546a01007387 */ /* 0x0003e20000100800 */
[----:B------:R-:W-:-:S03]  /*4bef0*/  IMAD.MOV.U32 R114, RZ, RZ, R106 ;  /* 0x000000ffff727224 */ /* 0x000fc600078e006a */
[----:B------:R2:W-:Y:S04]  /*4bf00*/  STL [R1+0x1550], R108 ;  /* 0x0015506c01007387 */ /* 0x0005e80000100800 */
[----:B------:R-:W-:Y:S01]  /*4bf10*/  LDGSTS.E [R6+0x2000], desc[UR4][R112.64], P0 ;  /* 0x0200000070067fae */ /* 0x000fe20008121844 */
[----:B------:R-:W-:-:S05]  /*4bf20*/  IMAD.MOV.U32 R115, RZ, RZ, R108 ;  /* 0x000000ffff737224 */ /* 0x000fca00078e006c */
[----:B------:R2:W-:Y:S01]  /*4bf30*/  LDGSTS.E [R6+0x2400], desc[UR4][R114.64], P0 ;  /* 0x0240000072067fae */ /* 0x0005e20008121844 */
[----:B---3--:R-:W-:-:S05]  /*4bf40*/  IADD3 R8, P2, R8, R2, RZ ;  /* 0x0000000208087210 */ /* 0x008fca0007f5e0ff */
[----:B------:R-:W-:Y:S01]  /*4bf50*/  IMAD.X R9, R9, 0x1, R0, P2 ;  /* 0x0000000109097824 */ /* 0x000fe200010e0600 */
[----:B------:R-:W-:Y:S04]  /*4bf60*/  STL [R1+0x1574], R8 ;  /* 0x0015740801007387 */ /* 0x000fe80000100800 */
[----:B------:R-:W3:Y:S04]  /*4bf70*/  LDL.LU R112, [R1+0x15f0] ;  /* 0x0015f00001707983 */ /* 0x000ee80000300800 */
[----:B------:R2:W-:Y:S04]  /*4bf80*/  STL [R1+0x1570], R9 ;  /* 0x0015700901007387 */ /* 0x0005e80000100800 */
[----:B-1----:R-:W3:Y:S01]  /*4bf90*/  LDL.LU R106, [R1+0x15f4] ;  /* 0x0015f400016a7983 */ /* 0x002ee20000300800 */
[----:B--2---:R-:W-:Y:S01]  /*4bfa0*/  IADD3 R7, P1, R7, R2, RZ ;  /* 0x0000000207077210 */ /* 0x004fe20007f3e0ff */
[----:B------:R-:W-:-:S02]  /*4bfb0*/  IMAD.MOV.U32 R114, RZ, RZ, R8 ;  /* 0x000000ffff727224 */ /* 0x000fc400078e0008 */
[----:B------:R-:W-:Y:S01]  /*4bfc0*/  IMAD.MOV.U32 R115, RZ, RZ, R9 ;  /* 0x000000ffff737224 */ /* 0x000fe200078e0009 */
[----:B------:R-:W-:Y:S01]  /*4bfd0*/  IADD3.X R111, R111, R0, RZ, P1, !PT ;  /* 0x000000006f6f7210 */ /* 0x000fe20000ffe4ff */
[----:B------:R-:W2:Y:S04]  /*4bfe0*/  LDL.LU R108, [R1+0x1610] ;  /* 0x00161000016c7983 */ /* 0x000ea80000300800 */
[----:B------:R-:W2:Y:S04]  /*4bff0*/  LDL.LU R9, [R1+0x1614] ;  /* 0x0016140001097983 */ /* 0x000ea80000300800 */
[----:B------:R-:W2:Y:S04]  /*4c000*/  LDL.LU R8, [R1+0x1630] ;  /* 0x0016300001087983 */ /* 0x000ea80000300800 */
[----:B------:R1:W-:Y:S04]  /*4c010*/  STL [R1+0x1594], R7 ;  /* 0x0015940701007387 */ /* 0x0003e80000100800 */
[----:B------:R1:W-:Y:S04]  /*4c020*/  LDGSTS.E [R6+0x2800], desc[UR4][R114.64], P0 ;  /* 0x0280000072067fae */ /* 0x0003e80008121844 */
[----:B------:R4:W-:Y:S01]  /*4c030*/  STL [R1+0x1590], R111 ;  /* 0x0015906f01007387 */ /* 0x0009e20000100800 */
[----:B-1----:R-:W-:Y:S01]  /*4c040*/  IMAD.MOV.U32 R114, RZ, RZ, R7 ;  /* 0x000000ffff727224 */ /* 0x002fe200078e0007 */
[----:B----4-:R-:W-:-:S05]  /*4c050*/  IADD3 R5, P2, R5, R2, RZ ;  /* 0x0000000205057210 */ /* 0x010fca0007f5e0ff */
[----:B------:R1:W-:Y:S04]  /*4c060*/  STL [R1+0x15b4], R5 ;  /* 0x0015b40501007387 */ /* 0x0003e80000100800 */
[----:B------:R-:W4:Y:S01]  /*4c070*/  LDL.LU R7, [R1+0x1634] ;  /* 0x0016340001077983 */ /* 0x000f220000300800 */
[----:B------:R-:W-:Y:S01]  /*4c080*/  IMAD.MOV.U32 R115, RZ, RZ, R111 ;  /* 0x000000ffff737224 */ /* 0x000fe200078e006f */
[----:B------:R-:W-:Y:S01]  /*4c090*/  IADD3 R107, P1, R107, R2, RZ ;  /* 0x000000026b6b7210 */ /* 0x000fe20007f3e0ff */
[----:B------:R-:W-:-:S03]  /*4c0a0*/  IMAD.X R110, R110, 0x1, R0, P2 ;  /* 0x000000016e6e7824 */ /* 0x000fc600010e0600 */
[----:B------:R1:W-:Y:S01]  /*4c0b0*/  LDGSTS.E [R6+0x2c00], desc[UR4][R114.64], P0 ;  /* 0x02c0000072067fae */ /* 0x0003e20008121844 */
[----:B------:R-:W-:-:S03]  /*4c0c0*/  IMAD.X R109, R109, 0x1, R0, P1 ;  /* 0x000000016d6d7824 */ /* 0x000fc600008e0600 */
[----:B------:R1:W-:Y:S04]  /*4c0d0*/  STL [R1+0x15b0], R110 ;  /* 0x0015b06e01007387 */ /* 0x0003e80000100800 */
[----:B------:R-:W4:Y:S01]  /*4c0e0*/  LDL.LU R111, [R1+0x1650] ;  /* 0x00165000016f7983 */ /* 0x000f220000300800 */
[----:B-1----:R-:W-:Y:S02]  /*4c0f0*/  IMAD.MOV.U32 R114, RZ, RZ, R5 ;  /* 0x000000ffff727224 */ /* 0x002fe400078e0005 */
[----:B------:R-:W-:Y:S01]  /*4c100*/  IMAD.MOV.U32 R115, RZ, RZ, R110 ;  /* 0x000000ffff737224 */ /* 0x000fe200078e006e */
[----:B------:R-:W4:Y:S04]  /*4c110*/  LDL.LU R5, [R1+0x1654] ;  /* 0x0016540001057983 */ /* 0x000f280000300800 */
[----:B------:R-:W4:Y:S04]  /*4c120*/  LDL.LU R110, [R1+0x1670] ;  /* 0x00167000016e7983 */ /* 0x000f280000300800 */
[----:B------:R1:W-:Y:S04]  /*4c130*/  STL [R1+0x15d4], R107 ;  /* 0x0015d46b01007387 */ /* 0x0003e80000100800 */
[----:B------:R1:W-:Y:S04]  /*4c140*/  LDGSTS.E [R6+0x3000], desc[UR4][R114.64], P0 ;  /* 0x0300000072067fae */ /* 0x0003e80008121844 */
[----:B------:R2:W-:Y:S01]  /*4c150*/  STL [R1+0x15d0], R109 ;  /* 0x0015d06d01007387 */ /* 0x0005e20000100800 */
[----:B-1----:R-:W-:-:S02]  /*4c160*/  IMAD.MOV.U32 R114, RZ, RZ, R107 ;  /* 0x000000ffff727224 */ /* 0x002fc400078e006b */
[----:B------:R-:W-:-:S05]  /*4c170*/  IMAD.MOV.U32 R115, RZ, RZ, R109 ;  /* 0x000000ffff737224 */ /* 0x000fca00078e006d */
[----:B------:R-:W-:Y:S01]  /*4c180*/  LDGSTS.E [R6+0x3400], desc[UR4][R114.64], P0 ;  /* 0x0340000072067fae */ /* 0x000fe20008121844 */
[----:B---3--:R-:W-:-:S05]  /*4c190*/  IADD3 R106, P2, R106, R2, RZ ;  /* 0x000000026a6a7210 */ /* 0x008fca0007f5e0ff */
[----:B------:R-:W-:Y:S04]  /*4c1a0*/  STL [R1+0x15f4], R106 ;  /* 0x0015f46a01007387 */ /* 0x000fe80000100800 */
[----:B------:R-:W3:Y:S01]  /*4c1b0*/  LDL.LU R107, [R1+0x1674] ;  /* 0x00167400016b7983 */ /* 0x000ee20000300800 */
[----:B------:R-:W-:Y:S02]  /*4c1c0*/  IADD3.X R112, R112, R0, RZ, P2, !PT ;  /* 0x0000000070707210 */ /* 0x000fe400017fe4ff */
[----:B--2---:R-:W-:-:S03]  /*4c1d0*/  IADD3 R9, P1, R9, R2, RZ ;  /* 0x0000000209097210 */ /* 0x004fc60007f3e0ff */
[----:B------:R1:W-:Y:S01]  /*4c1e0*/  STL [R1+0x15f0], R112 ;  /* 0x0015f07001007387 */ /* 0x0003e20000100800 */
[----:B------:R-:W-:Y:S02]  /*4c1f0*/  IMAD.MOV.U32 R113, RZ, RZ, R112 ;  /* 0x000000ffff717224 */ /* 0x000fe400078e0070 */
[----:B------:R-:W-:Y:S01]  /*4c200*/  IMAD.X R108, R108, 0x1, R0, P1 ;  /* 0x000000016c6c7824 */ /* 0x000fe200008e0600 */
[----:B------:R-:W2:Y:S01]  /*4c210*/  LDL.LU R109, [R1+0x1690] ;  /* 0x00169000016d7983 */ /* 0x000ea20000300800 */
[----:B-1----:R-:W-:-:S03]  /*4c220*/  IMAD.MOV.U32 R112, RZ, RZ, R106 ;  /* 0x000000ffff707224 */ /* 0x002fc600078e006a */
[----:B------:R-:W2:Y:S04]  /*4c230*/  LDL.LU R106, [R1+0x1694] ;  /* 0x00169400016a7983 */ /* 0x000ea80000300800 */
[----:B------:R-:W-:Y:S04]  /*4c240*/  STL [R1+0x1614], R9 ;  /* 0x0016140901007387 */ /* 0x000fe80000100800 */
[----:B------:R1:W-:Y:S04]  /*4c250*/  LDGSTS.E [R6+0x3800], desc[UR4][R112.64], P0 ;  /* 0x0380000070067fae */ /* 0x0003e80008121844 */
[----:B------:R4:W-:Y:S01]  /*4c260*/  STL [R1+0x1610], R108 ;  /* 0x0016106c01007387 */ /* 0x0009e20000100800 */
[----:B-1----:R-:W-:Y:S01]  /*4c270*/  IMAD.MOV.U32 R113, RZ, RZ, R108 ;  /* 0x000000ffff717224 */ /* 0x002fe200078e006c */
[----:B------:R-:W-:-:S05]  /*4c280*/  MOV R112, R9 ;  /* 0x0000000900707202 */ /* 0x000fca0000000f00 */
        /* <DEDUP_REMOVED lines=8> */
[----:B-1----:R-:W-:-:S02]  /*4c310*/  IMAD.MOV.U32 R112, RZ, RZ, R7 ;  /* 0x000000ffff707224 */ /* 0x002fc400078e0007 */
[----:B------:R-:W-:Y:S02]  /*4c320*/  IMAD.MOV.U32 R113, RZ, RZ, R8 ;  /* 0x000000ffff717224 */ /* 0x000fe400078e0008 */
[----:B------:R-:W-:Y:S01]  /*4c330*/  IMAD.X R111, R111, 0x1, R0, P1 ;  /* 0x000000016f6f7824 */ /* 0x000fe200008e0600 */
[----:B------:R-:W4:Y:S04]  /*4c340*/  LDL.LU R8, [R1+0x16d0] ;  /* 0x0016d00001087983 */ /* 0x000f280000300800 */
[----:B------:R-:W4:Y:S04]  /*4c350*/  LDL.LU R7, [R1+0x16d4] ;  /* 0x0016d40001077983 */ /* 0x000f280000300800 */
[----:B------:R-:W-:Y:S04]  /*4c360*/  STL [R1+0x1654], R5 ;  /* 0x0016540501007387 */ /* 0x000fe80000100800 */
[----:B------:R1:W-:Y:S04]  /*4c370*/  LDGSTS.E [R6+0x4000], desc[UR4][R112.64], P0 ;  /* 0x0400000070067fae */ /* 0x0003e80008121844 */
[----:B------:R3:W-:Y:S01]  /*4c380*/  STL [R1+0x1650], R111 ;  /* 0x0016506f01007387 */ /* 0x0007e20000100800 */
[----:B-1----:R-:W-:Y:S01]  /*4c390*/  MOV R113, R111 ;  /* 0x0000006f00717202 */ /* 0x002fe20000000f00 */
[----:B------:R-:W-:-:S05]  /*4c3a0*/  IMAD.MOV.U32 R112, RZ, RZ, R5 ;  /* 0x000000ffff707224 */ /* 0x000fca00078e0005 */
[----:B------:R1:W-:Y:S01]  /*4c3b0*/  LDGSTS.E [R6+0x4400], desc[UR4][R112.64], P0 ;  /* 0x0440000070067fae */ /* 0x0003e20008121844 */
[----:B---3--:R-:W-:-:S05]  /*4c3c0*/  IADD3 R107, P2, R107, R2, RZ ;  /* 0x000000026b6b7210 */ /* 0x008fca0007f5e0ff */
[----:B------:R-:W-:Y:S01]  /*4c3d0*/  IMAD.X R110, R110, 0x1, R0, P2 ;  /* 0x000000016e6e7824 */ /* 0x000fe200010e0600 */
[----:B------:R-:W-:Y:S04]  /*4c3e0*/  STL [R1+0x1674], R107 ;  /* 0x0016746b01007387 */ /* 0x000fe80000100800 */
[----:B------:R-:W3:Y:S04]  /*4c3f0*/  LDL.LU R111, [R1+0x16f0] ;  /* 0x0016f000016f7983 */ /* 0x000ee80000300800 */
[----:B------:R1:W-:Y:S04]  /*4c400*/  STL [R1+0x1670], R110 ;  /* 0x0016706e01007387 */ /* 0x0003e80000100800 */
[----:B------:R-:W3:Y:S01]  /*4c410*/  LDL.LU R5, [R1+0x16f4] ;  /* 0x0016f40001057983 */ /* 0x000ee20000300800 */
[----:B--2---:R-:W-:Y:S01]  /*4c420*/  IADD3 R106, P1, R106, R2, RZ ;  /* 0x000000026a6a7210 */ /* 0x004fe20007f3e0ff */
[----:B-1----:R-:W-:-:S02]  /*4c430*/  IMAD.MOV.U32 R112, RZ, RZ, R107 ;  /* 0x000000ffff707224 */ /* 0x002fc400078e006b */
[----:B------:R-:W-:Y:S02]  /*4c440*/  IMAD.MOV.U32 R113, RZ, RZ, R110 ;  /* 0x000000ffff717224 */ /* 0x000fe400078e006e */
[----:B------:R-:W-:Y:S01]  /*4c450*/  IMAD.X R109, R109, 0x1, R0, P1 ;  /* 0x000000016d6d7824 */ /* 0x000fe200008e0600 */
[----:B------:R-:W2:Y:S04]  /*4c460*/  LDL.LU R110, [R1+0x1710] ;  /* 0x00171000016e7983 */ /* 0x000ea80000300800 */
[----:B------:R-:W2:Y:S04]  /*4c470*/  LDL.LU R107, [R1+0x1714] ;  /* 0x00171400016b7983 */ /* 0x000ea80000300800 */
[----:B------:R1:W-:Y:S01]  /*4c480*/  STL [R1+0x1694], R106 ;  /* 0x0016946a01007387 */ /* 0x0003e20000100800 */
[----:B------:R-:W-:-:S03]  /*4c490*/  IMAD.MOV.U32 R114, RZ, RZ, R106 ;  /* 0x000000ffff727224 */ /* 0x000fc600078e006a */
[----:B------:R1:W-:Y:S04]  /*4c4a0*/  STL [R1+0x1690], R109 ;  /* 0x0016906d01007387 */ /* 0x0003e80000100800 */
[----:B------:R-:W-:Y:S01]  /*4c4b0*/  LDGSTS.E [R6+0x4800], desc[UR4][R112.64], P0 ;  /* 0x0480000070067fae */ /* 0x000fe20008121844 */
[----:B----4-:R-:W-:-:S05]  /*4c4c0*/  IADD3 R9, P2, R9, R2, RZ ;  /* 0x0000000209097210 */ /* 0x010fca0007f5e0ff */
[----:B------:R-:W-:Y:S01]  /*4c4d0*/  IMAD.X R108, R108, 0x1, R0, P2 ;  /* 0x000000016c6c7824 */ /* 0x000fe200010e0600 */
[----:B------:R-:W-:Y:S04]  /*4c4e0*/  STL [R1+0x16b4], R9 ;  /* 0x0016b40901007387 */ /* 0x000fe80000100800 */
[----:B------:R-:W4:Y:S04]  /*4c4f0*/  LDL.LU R112, [R1+0x1730] ;  /* 0x0017300001707983 */ /* 0x000f280000300800 */
[----:B------:R1:W-:Y:S04]  /*4c500*/  STL [R1+0x16b0], R108 ;  /* 0x0016b06c01007387 */ /* 0x0003e80000100800 */
[----:B-1----:R-:W4:Y:S01]  /*4c510*/  LDL.LU R106, [R1+0x1734] ;  /* 0x00173400016a7983 */ /* 0x002f220000300800 */
[----:B------:R-:W-:Y:S01]  /*4c520*/  IMAD.MOV.U32 R115, RZ, RZ, R109 ;  /* 0x000000ffff737224 */ /* 0x000fe200078e006d */
[----:B------:R-:W-:-:S02]  /*4c530*/  IADD3 R7, P1, R7, R2, RZ ;  /* 0x0000000207077210 */ /* 0x000fc40007f3e0ff */
[----:B------:R-:W4:Y:S03]  /*4c540*/  LDL.LU R109, [R1+0x1750] ;  /* 0x00175000016d7983 */ /* 0x000f260000300800 */
[----:B------:R-:W-:Y:S01]  /*4c550*/  IMAD.X R8, R8, 0x1, R0, P1 ;  /* 0x0000000108087824 */ /* 0x000fe200008e0600 */
[----:B------:R1:W-:Y:S02]  /*4c560*/  LDGSTS.E [R6+0x4c00], desc[UR4][R114.64], P0 ;  /* 0x04c0000072067fae */ /* 0x0003e40008121844 */
[----:B-1----:R-:W-:Y:S01]  /*4c570*/  MOV R114, R9 ;  /* 0x0000000900727202 */ /* 0x002fe20000000f00 */
[----:B------:R-:W-:Y:S02]  /*4c580*/  IMAD.MOV.U32 R115, RZ, RZ, R108 ;  /* 0x000000ffff737224 */ /* 0x000fe400078e006c */
[----:B------:R-:W4:Y:S04]  /*4c590*/  LDL.LU R108, [R1+0x1754] ;  /* 0x00175400016c7983 */ /* 0x000f280000300800 */
[----:B------:R-:W4:Y:S04]  /*4c5a0*/  LDL.LU R9, [R1+0x1770] ;  /* 0x0017700001097983 */ /* 0x000f280000300800 */
[----:B------:R-:W-:Y:S04]  /*4c5b0*/  STL [R1+0x16d4], R7 ;  /* 0x0016d40701007387 */ /* 0x000fe80000100800 */
[----:B------:R1:W-:Y:S04]  /*4c5c0*/  LDGSTS.E [R6+0x5000], desc[UR4][R114.64], P0 ;  /* 0x0500000072067fae */ /* 0x0003e80008121844 */
[----:B------:R3:W-:Y:S01]  /*4c5d0*/  STL [R1+0x16d0], R8 ;  /* 0x0016d00801007387 */ /* 0x0007e20000100800 */
[----:B-1----:R-:W-:-:S02]  /*4c5e0*/  IMAD.MOV.U32 R115, RZ, RZ, R8 ;  /* 0x000000ffff737224 */ /* 0x002fc400078e0008 */
[----:B------:R-:W-:-:S05]  /*4c5f0*/  IMAD.MOV.U32 R114, RZ, RZ, R7 ;  /* 0x000000ffff727224 */ /* 0x000fca00078e0007 */
[----:B------:R1:W-:Y:S01]  /*4c600*/  LDGSTS.E [R6+0x5400], desc[UR4][R114.64], P0 ;  /* 0x0540000072067fae */ /* 0x0003e20008121844 */
[----:B---3--:R-:W-:-:S05]  /*4c610*/  IADD3 R5, P2, R5, R2, RZ ;  /* 0x0000000205057210 */ /* 0x008fca0007f5e0ff */
[----:B------:R3:W-:Y:S04]  /*4c620*/  STL [R1+0x16f4], R5 ;  /* 0x0016f40501007387 */ /* 0x0007e80000100800 */
[----:B------:R-:W4:Y:S01]  /*4c630*/  LDL.LU R8, [R1+0x1774] ;  /* 0x0017740001087983 */ /* 0x000f220000300800 */
[----:B------:R-:W-:Y:S01]  /*4c640*/  IMAD.X R111, R111, 0x1, R0, P2 ;  /* 0x000000016f6f7824 */ /* 0x000fe200010e0600 */
[----:B--2---:R-:W-:Y:S01]  /*4c650*/  IADD3 R107, P1, R107, R2, RZ ;  /* 0x000000026b6b7210 */ /* 0x004fe20007f3e0ff */
[----:B-1----:R-:W-:-:S03]  /*4c660*/  IMAD.MOV.U32 R114, RZ, RZ, R5 ;  /* 0x000000ffff727224 */ /* 0x002fc600078e0005 */
[----:B------:R1:W-:Y:S01]  /*4c670*/  STL [R1+0x16f0], R111 ;  /* 0x0016f06f01007387 */ /* 0x0003e20000100800 */
[----:B------:R-:W-:Y:S01]  /*4c680*/  MOV R115, R111 ;  /* 0x0000006f00737202 */ /* 0x000fe20000000f00 */
[----:B------:R-:W-:Y:S02]  /*4c690*/  IMAD.X R110, R110, 0x1, R0, P1 ;  /* 0x000000016e6e7824 */ /* 0x000fe400008e0600 */
[----:B------:R-:W2:Y:S04]  /*4c6a0*/  LDL.LU R7, [R1+0x1790] ;  /* 0x0017900001077983 */ /* 0x000ea80000300800 */
[----:B---3--:R-:W3:Y:S04]  /*4c6b0*/  LDL.LU R5, [R1+0x1794] ;  /* 0x0017940001057983 */ /* 0x008ee80000300800 */
[----:B-1----:R-:W2:Y:S04]  /*4c6c0*/  LDL.LU R111, [R1+0x17b0] ;  /* 0x0017b000016f7983 */ /* 0x002ea80000300800 */
[----:B------:R-:W-:Y:S04]  /*4c6d0*/  STL [R1+0x1714], R107 ;  /* 0x0017146b01007387 */ /* 0x000fe80000100800 */
[----:B------:R1:W-:Y:S04]  /*4c6e0*/  LDGSTS.E [R6+0x5800], desc[UR4][R114.64], P0 ;  /* 0x0580000072067fae */ /* 0x0003e80008121844 */
[----:B------:R4:W-:Y:S01]  /*4c6f0*/  STL [R1+0x1710], R110 ;  /* 0x0017106e01007387 */ /* 0x0009e20000100800 */
[----:B-1----:R-:W-:Y:S01]  /*4c700*/  IMAD.MOV.U32 R115, RZ, RZ, R110 ;  /* 0x000000ffff737224 */ /* 0x002fe200078e006e */
[----:B----4-:R-:W-:-:S05]  /*4c710*/  IADD3 R106, P2, R106, R2, RZ ;  /* 0x000000026a6a7210 */ /* 0x010fca0007f5e0ff */
[----:B------:R-:W-:Y:S04]  /*4c720*/  STL [R1+0x1734], R106 ;  /* 0x0017346a01007387 */ /* 0x000fe80000100800 */
[----:B------:R-:W4:Y:S01]  /*4c730*/  LDL.LU R110, [R1+0x17b4] ;  /* 0x0017b400016e7983 */ /* 0x000f220000300800 */
[----:B------:R-:W-:Y:S02]  /*4c740*/  IMAD.X R112, R112, 0x1, R0, P2 ;  /* 0x0000000170707824 */ /* 0x000fe400010e0600 */
[----:B------:R-:W-:Y:S02]  /*4c750*/  IMAD.MOV.U32 R114, RZ, RZ, R107 ;  /* 0x000000ffff727224 */ /* 0x000fe400078e006b */
[----:B------:R-:W-:Y:S01]  /*4c760*/  IMAD.MOV.U32 R113, RZ, RZ, R112 ;  /* 0x000000ffff717224 */ /* 0x000fe200078e0070 */
[----:B------:R1:W-:Y:S04]  /*4c770*/  STL [R1+0x1730], R112 ;  /* 0x0017307001007387 */ /* 0x0003e80000100800 */
[----:B------:R-:W4:Y:S01]  /*4c780*/  LDL.LU R107, [R1+0x17d0] ;  /* 0x0017d000016b7983 */ /* 0x000f220000300800 */
[----:B------:R-:W-:-:S03]  /*4c790*/  IADD3 R108, P1, R108, R2, RZ ;  /* 0x000000026c6c7210 */ /* 0x000fc60007f3e0ff */
[----:B------:R-:W-:Y:S01]  /*4c7a0*/  LDGSTS.E [R6+0x5c00], desc[UR4][R114.64], P0 ;  /* 0x05c0000072067fae */ /* 0x000fe20008121844 */
[----:B-1----:R-:W-:Y:S01]  /*4c7b0*/  IMAD.MOV.U32 R112, RZ, RZ, R106 ;  /* 0x000000ffff707224 */ /* 0x002fe200078e006a */
[----:B------:R-:W-:Y:S02]  /*4c7c0*/  IADD3.X R109, R109, R0, RZ, P1, !PT ;  /* 0x000000006d6d7210 */ /* 0x000fe40000ffe4ff */
[----:B------:R-:W4:Y:S04]  /*4c7d0*/  LDL.LU R106, [R1+0x17d4] ;  /* 0x0017d400016a7983 */ /* 0x000f280000300800 */
[----:B------:R-:W-:Y:S04]  /*4c7e0*/  STL [R1+0x1754], R108 ;  /* 0x0017546c01007387 */ /* 0x000fe80000100800 */
[----:B------:R1:W-:Y:S04]  /*4c7f0*/  LDGSTS.E [R6+0x6000], desc[UR4][R112.64], P0 ;  /* 0x0600000070067fae */ /* 0x0003e80008121844 */
[----:B------:R1:W-:Y:S02]  /*4c800*/  STL [R1+0x1750], R109 ;  /* 0x0017506d01007387 */ /* 0x0003e40000100800 */
[----:B-1----:R-:W-:-:S02]  /*4c810*/  IMAD.MOV.U32 R113, RZ, RZ, R109 ;  /* 0x000000ffff717224 */ /* 0x002fc400078e006d */
[----:B------:R-:W-:-:S05]  /*4c820*/  IMAD.MOV.U32 R112, RZ, RZ, R108 ;  /* 0x000000ffff707224 */ /* 0x000fca00078e006c */
[----:B------:R1:W-:Y:S01]  /*4c830*/  LDGSTS.E [R6+0x6400], desc[UR4][R112.64], P0 ;  /* 0x0640000070067fae */ /* 0x0003e20008121844 */
[----:B------:R-:W-:-:S05]  /*4c840*/  IADD3 R8, P2, R8, R2, RZ ;  /* 0x0000000208087210 */ /* 0x000fca0007f5e0ff */
[----:B------:R-:W-:Y:S01]  /*4c850*/  IMAD.X R9, R9, 0x1, R0, P2 ;  /* 0x0000000109097824 */ /* 0x000fe200010e0600 */
[----:B------:R-:W-:Y:S04]  /*4c860*/  STL [R1+0x1774], R8 ;  /* 0x0017740801007387 */ /* 0x000fe80000100800 */
[----:B------:R-:W4:Y:S04]  /*4c870*/  LDL.LU R109, [R1+0x17f0] ;  /* 0x0017f000016d7983 */ /* 0x000f280000300800 */
[----:B------:R2:W-:Y:S04]  /*4c880*/  STL [R1+0x1770], R9 ;  /* 0x0017700901007387 */ /* 0x0005e80000100800 */
[----:B------:R-:W4:Y:S01]  /*4c890*/  LDL.LU R108, [R1+0x17f4] ;  /* 0x0017f400016c7983 */ /* 0x000f220000300800 */
[----:B---3--:R-:W-:Y:S01]  /*4c8a0*/  IADD3 R5, P1, R5, R2, RZ ;  /* 0x0000000205057210 */ /* 0x008fe20007f3e0ff */
[----:B-1----:R-:W-:-:S02]  /*4c8b0*/  IMAD.MOV.U32 R112, RZ, RZ, R8 ;  /* 0x000000ffff707224 */ /* 0x002fc400078e0008 */
[----:B------:R-:W-:Y:S02]  /*4c8c0*/  IMAD.MOV.U32 R113, RZ, RZ, R9 ;  /* 0x000000ffff717224 */ /* 0x000fe400078e0009 */
[----:B--2---:R-:W-:Y:S01]  /*4c8d0*/  IMAD.X R7, R7, 0x1, R0, P1 ;  /* 0x0000000107077824 */ /* 0x004fe200008e0600 */
[----:B------:R-:W2:Y:S04]  /*4c8e0*/  LDL.LU R9, [R1+0x1810] ;  /* 0x0018100001097983 */ /* 0x000ea80000300800 */
[----:B------:R-:W3:Y:S04]  /*4c8f0*/  LDL.LU R8, [R1+0x1814] ;  /* 0x0018140001087983 */ /* 0x000ee80000300800 */
[----:B------:R-:W-:Y:S04]  /*4c900*/  STL [R1+0x1794], R5 ;  /* 0x0017940501007387 */ /* 0x000fe80000100800 */
[----:B------:R1:W-:Y:S04]  /*4c910*/  LDGSTS.E [R6+0x6800], desc[UR4][R112.64], P0 ;  /* 0x0680000070067fae */ /* 0x0003e80008121844 */
[----:B------:R4:W-:Y:S01]  /*4c920*/  STL [R1+0x1790], R7 ;  /* 0x0017900701007387 */ /* 0x0009e20000100800 */
[----:B-1----:R-:W-:-:S02]  /*4c930*/  IMAD.MOV.U32 R113, RZ, RZ, R7 ;  /* 0x000000ffff717224 */ /* 0x002fc400078e0007 */
[----:B------:R-:W-:-:S05]  /*4c940*/  IMAD.MOV.U32 R112, RZ, RZ, R5 ;  /* 0x000000ffff707224 */ /* 0x000fca00078e0005 */
[----:B------:R-:W-:Y:S01]  /*4c950*/  LDGSTS.E [R6+0x6c00], desc[UR4][R112.64], P0 ;  /* 0x06c0000070067fae */ /* 0x000fe20008121844 */
[----:B----4-:R-:W-:-:S04]  /*4c960*/  IADD3 R110, P2, R110, R2, RZ ;  /* 0x000000026e6e7210 */ /* 0x010fc80007f5e0ff */
[----:B------:R-:W-:Y:S01]  /*4c970*/  IADD3.X R111, R111, R0, RZ, P2, !PT ;  /* 0x000000006f6f7210 */ /* 0x000fe200017fe4ff */
[----:B------:R1:W-:Y:S04]  /*4c980*/  STL [R1+0x17b4], R110 ;  /* 0x0017b46e01007387 */ /* 0x0003e80000100800 */
[----:B------:R-:W4:Y:S04]  /*4c990*/  LDL.LU R7, [R1+0x1830] ;  /* 0x0018300001077983 */ /* 0x000f280000300800 */
[----:B------:R1:W-:Y:S04]  /*4c9a0*/  STL [R1+0x17b0], R111 ;  /* 0x0017b06f01007387 */ /* 0x0003e80000100800 */
[----:B------:R-:W4:Y:S01]  /*4c9b0*/  LDL.LU R5, [R1+0x1834] ;  /* 0x0018340001057983 */ /* 0x000f220000300800 */
[----:B------:R-:W-:-:S03]  /*4c9c0*/  IADD3 R106, P1, R106, R2, RZ ;  /* 0x000000026a6a7210 */ /* 0x000fc60007f3e0ff */
[----:B------:R-:W4:Y:S02]  /*4c9d0*/  LDL.LU.64 R120, [R1+0x1010] ;  /* 0x0010100001787983 */ /* 0x000f240000300a00 */
[----:B------:R-:W-:Y:S02]  /*4c9e0*/  IMAD.X R107, R107, 0x1, R0, P1 ;  /* 0x000000016b6b7824 */ /* 0x000fe400008e0600 */
[----:B------:R-:W-:Y:S04]  /*4c9f0*/  STL [R1+0x17d4], R106 ;  /* 0x0017d46a01007387 */ /* 0x000fe80000100800 */
[----:B------:R2:W-:Y:S04]  /*4ca00*/  STL [R1+0x17d0], R107 ;  /* 0x0017d06b01007387 */ /* 0x0005e80000100800 */
[----:B------:R1:W-:Y:S02]  /*4ca10*/  LDGSTS.E [R6+0x7000], desc[UR4][R110.64], P0 ;  /* 0x070000006e067fae */ /* 0x0003e40008121844 */
[----:B-1----:R-:W-:-:S02]  /*4ca20*/  IMAD.MOV.U32 R110, RZ, RZ, R106 ;  /* 0x000000ffff6e7224 */ /* 0x002fc400078e006a */
[----:B------:R-:W-:-:S05]  /*4ca30*/  IMAD.MOV.U32 R111, RZ, RZ, R107 ;  /* 0x000000ffff6f7224 */ /* 0x000fca00078e006b */
[----:B------:R-:W-:Y:S01]  /*4ca40*/  LDGSTS.E [R6+0x7400], desc[UR4][R110.64], P0 ;  /* 0x074000006e067fae */ /* 0x000fe20008121844 */
[----:B------:R-:W-:-:S05]  /*4ca50*/  IADD3 R108, P2, R108, R2, RZ ;  /* 0x000000026c6c7210 */ /* 0x000fca0007f5e0ff */
[----:B------:R-:W-:Y:S01]  /*4ca60*/  STL [R1+0x17f4], R108 ;  /* 0x0017f46c01007387 */ /* 0x000fe20000100800 */
[----:B------:R-:W-:-:S03]  /*4ca70*/  IMAD.X R109, R109, 0x1, R0, P2 ;  /* 0x000000016d6d7824 */ /* 0x000fc600010e0600 */
[----:B------:R-:W4:Y:S04]  /*4ca80*/  LDL.LU.64 R118, [R1+0xff0] ;  /* 0x000ff00001767983 */ /* 0x000f280000300a00 */
[----:B------:R1:W-:Y:S04]  /*4ca90*/  STL [R1+0x17f0], R109 ;  /* 0x0017f06d01007387 */ /* 0x0003e80000100800 */
[----:B--2---:R-:W2:Y:S01]  /*4caa0*/  LDL.LU.64 R106, [R1+0xfd0] ;  /* 0x000fd000016a7983 */ /* 0x004ea20000300a00 */
[----:B---3--:R-:W-:-:S03]  /*4cab0*/  IADD3 R8, P1, R8, R2, RZ ;  /* 0x0000000208087210 */ /* 0x008fc60007f3e0ff */
[----:B------:R-:W3:Y:S01]  /*4cac0*/  LDL.LU.64 R116, [R1+0xfb0] ;  /* 0x000fb00001747983 */ /* 0x000ee20000300a00 */
[----:B------:R-:W-:-:S03]  /*4cad0*/  IADD3.X R9, R9, R0, RZ, P1, !PT ;  /* 0x0000000009097210 */ /* 0x000fc60000ffe4ff */
[----:B------:R1:W-:Y:S04]  /*4cae0*/  STL [R1+0x1814], R8 ;  /* 0x0018140801007387 */ /* 0x0003e80000100800 */
[----:B------:R-:W-:Y:S04]  /*4caf0*/  STL [R1+0x1810], R9 ;  /* 0x0018100901007387 */ /* 0x000fe80000100800 */
[----:B------:R-:W-:Y:S04]  /*4cb00*/  LDGSTS.E [R6+0x7800], desc[UR4][R108.64], P0 ;  /* 0x078000006c067fae */ /* 0x000fe80008121844 */
[----:B------:R1:W-:Y:S01]  /*4cb10*/  LDGSTS.E [R6+0x7c00], desc[UR4][R8.64], P0 ;  /* 0x07c0000008067fae */ /* 0x0003e20008121844 */
[----:B----4-:R-:W-:-:S05]  /*4cb20*/  IADD3 R5, P2, R5, R2, RZ ;  /* 0x0000000205057210 */ /* 0x010fca0007f5e0ff */
[----:B------:R4:W-:Y:S01]  /*4cb30*/  STL [R1+0x1834], R5 ;  /* 0x0018340501007387 */ /* 0x0009e20000100800 */
[----:B------:R-:W-:-:S03]  /*4cb40*/  IMAD.X R7, R7, 0x1, R0, P2 ;  /* 0x0000000107077824 */ /* 0x000fc600010e0600 */
[----:B------:R-:W3:Y:S04]  /*4cb50*/  LDL.LU.64 R114, [R1+0xf90] ;  /* 0x000f900001727983 */ /* 0x000ee80000300a00 */
[----:B------:R3:W-:Y:S04]  /*4cb60*/  STL [R1+0x1830], R7 ;  /* 0x0018300701007387 */ /* 0x0007e80000100800 */
[----:B------:R-:W3:Y:S04]  /*4cb70*/  LDL.LU.64 R112, [R1+0xf70] ;  /* 0x000f700001707983 */ /* 0x000ee80000300a00 */
[----:B------:R-:W3:Y:S04]  /*4cb80*/  LDL.LU.64 R110, [R1+0xf50] ;  /* 0x000f5000016e7983 */ /* 0x000ee80000300a00 */
[----:B-1----:R-:W3:Y:S01]  /*4cb90*/  LDL.LU.64 R108, [R1+0xf30] ;  /* 0x000f3000016c7983 */ /* 0x002ee20000300a00 */
[----:B------:R-:W-:Y:S01]  /*4cba0*/  IADD3 R138, P1, R120, R2, RZ ;  /* 0x00000002788a7210 */ /* 0x000fe20007f3e0ff */
[----:B------:R-:W-:-:S04]  /*4cbb0*/  IMAD.MOV.U32 R8, RZ, RZ, R5 ;  /* 0x000000ffff087224 */ /* 0x000fc800078e0005 */
[----:B----4-:R-:W-:Y:S02]  /*4cbc0*/  IMAD.X R5, R121, 0x1, R0, P1 ;  /* 0x0000000179057824 */ /* 0x010fe400008e0600 */
[----:B------:R-:W-:-:S05]  /*4cbd0*/  IMAD.MOV.U32 R9, RZ, RZ, R7 ;  /* 0x000000ffff097224 */ /* 0x000fca00078e0007 */
[----:B------:R1:W-:Y:S04]  /*4cbe0*/  LDGSTS.E [R6+0x10000], desc[UR4][R8.64], P0 ;  /* 0x1000000008067fae */ /* 0x0003e80008121844 */
[----:B------:R-:W4:Y:S01]  /*4cbf0*/  LDL.LU R9, [R1+0x143c] ;  /* 0x00143c0001097983 */ /* 0x000f220000300800 */
[----:B------:R-:W-:-:S05]  /*4cc00*/  IADD3 R136, P1, R118, R2, RZ ;  /* 0x0000000276887210 */ /* 0x000fca0007f3e0ff */
[----:B------:R-:W-:Y:S01]  /*4cc10*/  IMAD.X R137, R119, 0x1, R0, P1 ;  /* 0x0000000177897824 */ /* 0x000fe200008e0600 */
[----:B--2---:R-:W-:-:S05]  /*4cc20*/  IADD3 R134, P1, R106, R2, RZ ;  /* 0x000000026a867210 */ /* 0x004fca0007f3e0ff */
[----:B------:R-:W-:Y:S02]  /*4cc30*/  IMAD.X R135, R107, 0x1, R0, P1 ;  /* 0x000000016b877824 */ /* 0x000fe400008e0600 */
[----:B------:R-:W2:Y:S04]  /*4cc40*/  LDL.LU.64 R106, [R1+0xf10] ;  /* 0x000f1000016a7983 */ /* 0x000ea80000300a00 */
[----:B------:R-:W4:Y:S01]  /*4cc50*/  LDL.LU.64 R120, [R1+0xef0] ;  /* 0x000ef00001787983 */ /* 0x000f220000300a00 */
[----:B---3--:R-:W-:-:S03]  /*4cc60*/  IADD3 R132, P1, R116, R2, RZ ;  /* 0x0000000274847210 */ /* 0x008fc60007f3e0ff */
[----:B------:R-:W3:Y:S01]  /*4cc70*/  LDL.LU.64 R118, [R1+0xed0] ;  /* 0x000ed00001767983 */ /* 0x000ee20000300a00 */
[----:B------:R-:W-:-:S03]  /*4cc80*/  IADD3.X R133, R117, R0, RZ, P1, !PT ;  /* 0x0000000075857210 */ /* 0x000fc60000ffe4ff */
[----:B------:R-:W3:Y:S01]  /*4cc90*/  LDL.LU.64 R116, [R1+0xeb0] ;  /* 0x000eb00001747983 */ /* 0x000ee20000300a00 */
[----:B------:R-:W-:-:S05]  /*4cca0*/  IADD3 R130, P1, R114, R2, RZ ;  /* 0x0000000272827210 */ /* 0x000fca0007f3e0ff */
[----:B------:R-:W-:Y:S02]  /*4ccb0*/  IMAD.X R131, R115, 0x1, R0, P1 ;  /* 0x0000000173837824 */ /* 0x000fe400008e0600 */
[----:B------:R-:W3:Y:S01]  /*4ccc0*/  LDL.LU.64 R114, [R1+0xe90] ;  /* 0x000e900001727983 */ /* 0x000ee20000300a00 */
[----:B------:R-:W-:-:S05]  /*4ccd0*/  IADD3 R128, P1, R112, R2, RZ ;  /* 0x0000000270807210 */ /* 0x000fca0007f3e0ff */
[--C-:B------:R-:W-:Y:S01]  /*4cce0*/  IMAD.X R129, R113, 0x1, R0.reuse, P1 ;  /* 0x0000000171817824 */ /* 0x100fe200008e0600 */
[-C--:B------:R-:W-:Y:S01]  /*4ccf0*/  IADD3 R126, P1, R110, R2.reuse, RZ ;  /* 0x000000026e7e7210 */ /* 0x080fe20007f3e0ff */
[----:B------:R-:W3:Y:S04]  /*4cd00*/  LDL.LU.64 R112, [R1+0xe70] ;  /* 0x000e700001707983 */ /* 0x000ee80000300a00 */
[--C-:B------:R-:W-:Y:S01]  /*4cd10*/  IMAD.X R127, R111, 0x1, R0.reuse, P1 ;  /* 0x000000016f7f7824 */ /* 0x100fe200008e0600 */
[----:B------:R-:W-:Y:S01]  /*4cd20*/  IADD3 R124, P1, R108, R2, RZ ;  /* 0x000000026c7c7210 */ /* 0x000fe20007f3e0ff */
[----:B------:R-:W3:Y:S04]  /*4cd30*/  LDL.LU.64 R110, [R1+0xe50] ;  /* 0x000e5000016e7983 */ /* 0x000ee80000300a00 */
[----:B------:R-:W-:-:S02]  /*4cd40*/  IMAD.X R125, R109, 0x1, R0, P1 ;  /* 0x000000016d7d7824 */ /* 0x000fc400008e0600 */
[----:B------:R-:W3:Y:S04]  /*4cd50*/  LDL.LU.64 R108, [R1+0xe30] ;  /* 0x000e3000016c7983 */ /* 0x000ee80000300a00 */
[----:B------:R-:W3:Y:S01]  /*4cd60*/  LDL.LU.64 R140, [R1+0xe10] ;  /* 0x000e1000018c7983 */ /* 0x000ee20000300a00 */
[----:B--2---:R-:W-:-:S05]  /*4cd70*/  IADD3 R122, P1, R106, R2, RZ ;  /* 0x000000026a7a7210 */ /* 0x004fca0007f3e0ff */
[----:B------:R-:W-:Y:S01]  /*4cd80*/  IMAD.X R123, R107, 0x1, R0, P1 ;  /* 0x000000016b7b7824 */ /* 0x000fe200008e0600 */
[----:B----4-:R-:W-:-:S05]  /*4cd90*/  IADD3 R106, P1, R120, R2, RZ ;  /* 0x00000002786a7210 */ /* 0x010fca0007f3e0ff */
[----:B------:R-:W-:Y:S01]  /*4cda0*/  IMAD.X R107, R121, 0x1, R0, P1 ;  /* 0x00000001796b7824 */ /* 0x000fe200008e0600 */
[----:B---3--:R-:W-:-:S04]  /*4cdb0*/  IADD3 R120, P1, R118, R2, RZ ;  /* 0x0000000276787210 */ /* 0x008fc80007f3e0ff */
[----:B------:R-:W-:Y:S02]  /*4cdc0*/  IADD3.X R121, R119, R0, RZ, P1, !PT ;  /* 0x0000000077797210 */ /* 0x000fe40000ffe4ff */
[----:B------:R-:W-:-:S05]  /*4cdd0*/  IADD3 R118, P1, R116, R2, RZ ;  /* 0x0000000274767210 */ /* 0x000fca0007f3e0ff */
[----:B------:R-:W-:Y:S01]  /*4cde0*/  IMAD.X R119, R117, 0x1, R0, P1 ;  /* 0x0000000175777824 */ /* 0x000fe200008e0600 */
[----:B------:R-:W-:-:S05]  /*4cdf0*/  MOV R139, R5 ;  /* 0x00000005008b7202 */ /* 0x000fca0000000f00 */
        /* <DEDUP_REMOVED lines=12> */
[----:B------:R-:W-:-:S05]  /*4cec0*/  IADD3 R116, P1, R114, R2, RZ ;  /* 0x0000000272747210 */ /* 0x000fca0007f3e0ff */
[----:B------:R-:W-:Y:S01]  /*4ced0*/  IMAD.X R117, R115, 0x1, R0, P1 ;  /* 0x0000000173757824 */ /* 0x000fe200008e0600 */
[----:B------:R-:W-:-:S04]  /*4cee0*/  IADD3 R114, P1, R112, R2, RZ ;  /* 0x0000000270727210 */ /* 0x000fc80007f3e0ff */
[----:B------:R-:W-:Y:S01]  /*4cef0*/  LDGSTS.E [R6+0x13400], desc[UR4][R116.64], P0 ;  /* 0x1340000074067fae */ /* 0x000fe20008121844 */
[----:B------:R-:W-:Y:S01]  /*4cf00*/  IMAD.X R115, R113, 0x1, R0, P1 ;  /* 0x0000000171737824 */ /* 0x000fe200008e0600 */
[----:B------:R-:W-:-:S04]  /*4cf10*/  IADD3 R112, P1, R110, R2, RZ ;  /* 0x000000026e707210 */ /* 0x000fc80007f3e0ff */
[----:B------:R2:W-:Y:S01]  /*4cf20*/  LDGSTS.E [R6+0x13800], desc[UR4][R114.64], P0 ;  /* 0x1380000072067fae */ /* 0x0005e20008121844 */
        /* <DEDUP_REMOVED lines=8> */
[----:B------:R-:W-:Y:S01]  /*4cfb0*/  IADD3.X R248, R249, R0, RZ, P1, !PT ;  /* 0x00000000f9f87210 */ /* 0x000fe20000ffe4ff */
[----:B------:R-:W-:Y:S01]  /*4cfc0*/  LDGSTS.E [R6+0x14400], desc[UR4][R108.64], P0 ;  /* 0x144000006c067fae */ /* 0x000fe20008121844 */
[----:B------:R-:W-:-:S05]  /*4cfd0*/  IADD3 R150, P1, R240, R2, RZ ;  /* 0x00000002f0967210 */ /* 0x000fca0007f3e0ff */
[----:B------:R-:W-:Y:S01]  /*4cfe0*/  IMAD.X R240, R241, 0x1, R0, P1 ;  /* 0x00000001f1f07824 */ /* 0x000fe200008e0600 */
        /* <DEDUP_REMOVED lines=10> */
[----:B------:R-:W-:-:S04]  /*4d090*/  IADD3 R144, P1, R192, R2, RZ ;  /* 0x00000002c0907210 */ /* 0x000fc80007f3e0ff */
[----:B------:R-:W-:Y:S02]  /*4d0a0*/  IADD3.X R192, R193, R0, RZ, P1, !PT ;  /* 0x00000000c1c07210 */ /* 0x000fe40000ffe4ff */
        /* <DEDUP_REMOVED lines=8> */
[----:B-1----:R-:W-:-:S05]  /*4d130*/  IADD3 R8, P1, R152, R2, RZ ;  /* 0x0000000298087210 */ /* 0x002fca0007f3e0ff */
[----:B------:R-:W-:Y:S01]  /*4d140*/  IMAD.X R152, R153, 0x1, R0, P1 ;  /* 0x0000000199987824 */ /* 0x000fe200008e0600 */
[----:B------:R-:W-:-:S05]  /*4d150*/  IADD3 R7, P1, R16, R2, RZ ;  /* 0x0000000210077210 */ /* 0x000fca0007f3e0ff */
[----:B------:R-:W-:Y:S01]  /*4d160*/  IMAD.X R16, R17, 0x1, R0, P1 ;  /* 0x0000000111107824 */ /* 0x000fe200008e0600 */
[----:B------:R-:W-:-:S05]  /*4d170*/  IADD3 R9, P1, R9, R2, RZ ;  /* 0x0000000209097210 */ /* 0x000fca0007f3e0ff */
        /* <DEDUP_REMOVED lines=13> */
[----:B------:R-:W-:Y:S01]  /*4d250*/  STL.64 [R1+0xe90], R116 ;  /* 0x000e907401007387 */ /* 0x000fe20000100a00 */
[----:B------:R-:W-:-:S03]  /*4d260*/  IMAD.MOV.U32 R153, RZ, RZ, R152 ;  /* 0x000000ffff997224 */ /* 0x000fc600078e0098 */
[----:B------:R-:W-:Y:S01]  /*4d270*/  STL.64 [R1+0xe70], R114 ;  /* 0x000e707201007387 */ /* 0x000fe20000100a00 */
[----:B------:R-:W-:-:S03]  /*4d280*/  IMAD.MOV.U32 R152, RZ, RZ, R8 ;  /* 0x000000ffff987224 */ /* 0x000fc600078e0008 */
[----:B------:R-:W-:Y:S04]  /*4d290*/  STL.64 [R1+0xe50], R112 ;  /* 0x000e507001007387 */ /* 0x000fe80000100a00 */
[----:B------:R4:W-:Y:S04]  /*4d2a0*/  STL.64 [R1+0xe30], R110 ;  /* 0x000e306e01007387 */ /* 0x0009e80000100a00 */
[----:B------:R2:W-:Y:S01]  /*4d2b0*/  STL.64 [R1+0xe10], R108 ;  /* 0x000e106c01007387 */ /* 0x0005e20000100a00 */
[----:B------:R-:W-:-:S03]  /*4d2c0*/  IMAD.MOV.U32 R17, RZ, RZ, R16 ;  /* 0x000000ffff117224 */ /* 0x000fc600078e0010 */
[----:B-1----:R-:W3:Y:S01]  /*4d2d0*/  LDL.LU R106, [R1+0x1438] ;  /* 0x00143800016a7983 */ /* 0x002ee20000300800 */
[----:B------:R-:W-:-:S03]  /*4d2e0*/  MOV R16, R7 ;  /* 0x0000000700107202 */ /* 0x000fc60000000f00 */
[----:B------:R-:W3:Y:S04]  /*4d2f0*/  LDL.LU R8, [R1+0x145c] ;  /* 0x00145c0001087983 */ /* 0x000ee80000300800 */
[----:B------:R-:W3:Y:S04]  /*4d300*/  LDL.LU R7, [R1+0x147c] ;  /* 0x00147c0001077983 */ /* 0x000ee80000300800 */
[----:B----4-:R-:W4:Y:S04]  /*4d310*/  LDL.LU R111, [R1+0x1458] ;  /* 0x00145800016f7983 */ /* 0x010f280000300800 */
[----:B------:R-:W4:Y:S04]  /*4d320*/  LDL.LU R110, [R1+0x1478] ;  /* 0x00147800016e7983 */ /* 0x000f280000300800 */
[----:B------:R-:W4:Y:S04]  /*4d330*/  LDL.LU R113, [R1+0x1498] ;  /* 0x0014980001717983 */ /* 0x000f280000300800 */
[----:B--2---:R-:W2:Y:S04]  /*4d340*/  LDL.LU R109, [R1+0x149c] ;  /* 0x00149c00016d7983 */ /* 0x004ea80000300800 */
[----:B------:R-:W2:Y:S04]  /*4d350*/  LDL.LU R108, [R1+0x14b8] ;  /* 0x0014b800016c7983 */ /* 0x000ea80000300800 */
[----:B------:R-:W2:Y:S01]  /*4d360*/  LDL.LU R107, [R1+0x14bc] ;  /* 0x0014bc00016b7983 */ /* 0x000ea20000300800 */
[----:B------:R-:W-:-:S02]  /*4d370*/  IMAD.MOV.U32 R249, RZ, RZ, R248 ;  /* 0x000000fffff97224 */ /* 0x000fc400078e00f8 */
[----:B------:R-:W-:Y:S02]  /*4d380*/  IMAD.MOV.U32 R248, RZ, RZ, R151 ;  /* 0x000000fffff87224 */ /* 0x000fe400078e0097 */
[----:B------:R-:W-:Y:S01]  /*4d390*/  IMAD.MOV.U32 R241, RZ, RZ, R240 ;  /* 0x000000fffff17224 */ /* 0x000fe200078e00f0 */
[----:B------:R-:W-:Y:S01]  /*4d3a0*/  MOV R225, R224 ;  /* 0x000000e000e17202 */ /* 0x000fe20000000f00 */
[----:B------:R-:W-:Y:S01]  /*4d3b0*/  IMAD.MOV.U32 R240, RZ, RZ, R150 ;  /* 0x000000fffff07224 */ /* 0x000fe200078e0096 */
[----:B------:R-:W-:Y:S01]  /*4d3c0*/  LDGSTS.E [R6+0x14800], desc[UR4][R248.64], P0 ;  /* 0x14800000f8067fae */ /* 0x000fe20008121844 */
[----:B------:R-:W-:Y:S02]  /*4d3d0*/  IMAD.MOV.U32 R233, RZ, RZ, R232 ;  /* 0x000000ffffe97224 */ /* 0x000fe400078e00e8 */
[----:B------:R-:W-:Y:S01]  /*4d3e0*/  IMAD.MOV.U32 R232, RZ, RZ, R149 ;  /* 0x000000ffffe87224 */ /* 0x000fe200078e0095 */
[----:B------:R-:W-:Y:S01]  /*4d3f0*/  LDGSTS.E [R6+0x14c00], desc[UR4][R240.64], P0 ;  /* 0x14c00000f0067fae */ /* 0x000fe20008121844 */
[----:B------:R-:W-:-:S02]  /*4d400*/  IMAD.MOV.U32 R224, RZ, RZ, R148 ;  /* 0x000000ffffe07224 */ /* 0x000fc400078e0094 */
[----:B------:R-:W-:Y:S01]  /*4d410*/  IMAD.MOV.U32 R217, RZ, RZ, R216 ;  /* 0x000000ffffd97224 */ /* 0x000fe200078e00d8 */
[----:B------:R-:W-:Y:S01]  /*4d420*/  LDGSTS.E [R6+0x15000], desc[UR4][R232.64], P0 ;  /* 0x15000000e8067fae */ /* 0x000fe20008121844 */
[----:B------:R-:W-:Y:S02]  /*4d430*/  IMAD.MOV.U32 R216, RZ, RZ, R147 ;  /* 0x000000ffffd87224 */ /* 0x000fe400078e0093 */
[----:B------:R-:W-:Y:S01]  /*4d440*/  IMAD.MOV.U32 R209, RZ, RZ, R208 ;  /* 0x000000ffffd17224 */ /* 0x000fe200078e00d0 */
[----:B------:R-:W-:Y:S01]  /*4d450*/  LDGSTS.E [R6+0x15400], desc[UR4][R224.64], P0 ;  /* 0x15400000e0067fae */ /* 0x000fe20008121844 */
[----:B------:R-:W-:Y:S02]  /*4d460*/  IMAD.MOV.U32 R208, RZ, RZ, R146 ;  /* 0x000000ffffd07224 */ /* 0x000fe400078e0092 */
[----:B------:R-:W-:Y:S01]  /*4d470*/  IMAD.MOV.U32 R201, RZ, RZ, R200 ;  /* 0x000000ffffc97224 */ /* 0x000fe200078e00c8 */
[----:B------:R-:W-:Y:S01]  /*4d480*/  MOV R200, R145 ;  /* 0x0000009100c87202 */ /* 0x000fe20000000f00 */
[----:B------:R-:W-:-:S02]  /*4d490*/  IMAD.MOV.U32 R193, RZ, RZ, R192 ;  /* 0x000000ffffc17224 */ /* 0x000fc400078e00c0 */
[----:B------:R-:W-:Y:S01]  /*4d4a0*/  IMAD.MOV.U32 R185, RZ, RZ, R184 ;  /* 0x000000ffffb97224 */ /* 0x000fe200078e00b8 */
[----:B------:R-:W-:Y:S01]  /*4d4b0*/  MOV R169, R168 ;  /* 0x000000a800a97202 */ /* 0x000fe20000000f00 */
[----:B------:R-:W-:Y:S01]  /*4d4c0*/  IMAD.MOV.U32 R192, RZ, RZ, R144 ;  /* 0x000000ffffc07224 */ /* 0x000fe200078e0090 */
[----:B------:R-:W-:Y:S01]  /*4d4d0*/  LDGSTS.E [R6+0x15800], desc[UR4][R216.64], P0 ;  /* 0x15800000d8067fae */ /* 0x000fe20008121844 */
[----:B------:R-:W-:Y:S01]  /*4d4e0*/  IMAD.MOV.U32 R184, RZ, RZ, R143 ;  /* 0x000000ffffb87224 */ /* 0x000fe200078e008f */
[----:B------:R-:W-:Y:S01]  /*4d4f0*/  LOP3.LUT R5, R252, 0x20, RZ, 0x3c, !PT ;  /* 0x00000020fc057812 */ /* 0x000fe200078e3cff */
        /* <DEDUP_REMOVED lines=8> */
[----:B------:R-:W-:Y:S02]  /*4d580*/  VIADD R5, R5, UR8 ;  /* 0x0000000805057c36 */ /* 0x000fe40008000000 */
[----:B------:R-:W-:Y:S01]  /*4d590*/  IMAD.MOV.U32 R114, RZ, RZ, R9 ;  /* 0x000000ffff727224 */ /* 0x000fe200078e0009 */
[----:B------:R-:W-:Y:S04]  /*4d5a0*/  LDGSTS.E [R6+0x16800], desc[UR4][R184.64], P0 ;  /* 0x16800000b8067fae */ /* 0x000fe80008121844 */
[----:B------:R-:W-:Y:S04]  /*4d5b0*/  LDGSTS.E [R6+0x16c00], desc[UR4][R176.64], P0 ;  /* 0x16c00000b0067fae */ /* 0x000fe80008121844 */
[----:B------:R-:W-:Y:S04]  /*4d5c0*/  LDGSTS.E [R6+0x17000], desc[UR4][R168.64], P0 ;  /* 0x17000000a8067fae */ /* 0x000fe80008121844 */
[----:B------:R-:W-:Y:S04]  /*4d5d0*/  LDGSTS.E [R6+0x17400], desc[UR4][R160.64], P0 ;  /* 0x17400000a0067fae */ /* 0x000fe80008121844 */
[----:B------:R-:W-:Y:S04]  /*4d5e0*/  LDGSTS.E [R6+0x17800], desc[UR4][R152.64], P0 ;  /* 0x1780000098067fae */ /* 0x000fe80008121844 */
[----:B------:R-:W-:Y:S01]  /*4d5f0*/  LDGSTS.E [R6+0x17c00], desc[UR4][R16.64], P0 ;  /* 0x17c0000010067fae */ /* 0x000fe20008121844 */
[----:B---3--:R-:W-:Y:S01]  /*4d600*/  IMAD.X R106, R106, 0x1, R0, P1 ;  /* 0x000000016a6a7824 */ /* 0x008fe200008e0600 */
[----:B------:R-:W-:-:S04]  /*4d610*/  IADD3 R8, P1, R8, R2, RZ ;  /* 0x0000000208087210 */ /* 0x000fc80007f3e0ff */
[----:B------:R1:W-:Y:S01]  /*4d620*/  STL [R1+0x1438], R106 ;  /* 0x0014386a01007387 */ /* 0x0003e20000100800 */
[----:B------:R-:W-:Y:S01]  /*4d630*/  IMAD.MOV.U32 R115, RZ, RZ, R106 ;  /* 0x000000ffff737224 */ /* 0x000fe200078e006a */
[----:B------:R-:W-:Y:S02]  /*4d640*/  IADD3 R7, P2, R7, R2, RZ ;  /* 0x0000000207077210 */ /* 0x000fe40007f5e0ff */
[----:B------:R-:W3:Y:S01]  /*4d650*/  LDL.LU R112, [R1+0x14d8] ;  /* 0x0014d80001707983 */ /* 0x000ee20000300800 */
[----:B----4-:R-:W-:-:S03]  /*4d660*/  IMAD.X R111, R111, 0x1, R0, P1 ;  /* 0x000000016f6f7824 */ /* 0x010fc600008e0600 */
[----:B------:R4:W-:Y:S04]  /*4d670*/  LDGSTS.E [R5+0x100], desc[UR4][R114.64], P0 ;  /* 0x0010000072057fae */ /* 0x0009e80008121844 */
[----:B-1----:R-:W3:Y:S04]  /*4d680*/  LDL.LU R106, [R1+0x14dc] ;  /* 0x0014dc00016a7983 */ /* 0x002ee80000300800 */
[----:B------:R-:W3:Y:S04]  /*4d690*/  LDL.LU R9, [R1+0x14f8] ;  /* 0x0014f80001097983 */ /* 0x000ee80000300800 */
[----:B------:R1:W-:Y:S01]  /*4d6a0*/  STL [R1+0x145c], R8 ;  /* 0x00145c0801007387 */ /* 0x0003e20000100800 */
[----:B----4-:R-:W-:-:S03]  /*4d6b0*/  MOV R114, R8 ;  /* 0x0000000800727202 */ /* 0x010fc60000000f00 */
[----:B------:R4:W-:Y:S04]  /*4d6c0*/  STL [R1+0x1458], R111 ;  /* 0x0014586f01007387 */ /* 0x0009e80000100800 */
[----:B------:R4:W-:Y:S04]  /*4d6d0*/  STL [R1+0x147c], R7 ;  /* 0x00147c0701007387 */ /* 0x0009e80000100800 */
[----:B-1----:R-:W3:Y:S01]  /*4d6e0*/  LDL.LU R8, [R1+0x14fc] ;  /* 0x0014fc0001087983 */ /* 0x002ee20000300800 */
[----:B------:R-:W-:Y:S01]  /*4d6f0*/  IMAD.X R110, R110, 0x1, R0, P2 ;  /* 0x000000016e6e7824 */ /* 0x000fe200010e0600 */
[-C--:B--2---:R-:W-:Y:S01]  /*4d700*/  IADD3 R109, P1, R109, R2.reuse, RZ ;  /* 0x000000026d6d7210 */ /* 0x084fe20007f3e0ff */
[----:B------:R-:W-:Y:S01]  /*4d710*/  IMAD.MOV.U32 R115, RZ, RZ, R111 ;  /* 0x000000ffff737224 */ /* 0x000fe200078e006f */
[----:B------:R-:W-:-:S02]  /*4d720*/  IADD3 R107, P2, R107, R2, RZ ;  /* 0x000000026b6b7210 */ /* 0x000fc40007f5e0ff */
[----:B------:R1:W-:Y:S01]  /*4d730*/  STL [R1+0x1478], R110 ;  /* 0x0014786e01007387 */ /* 0x0003e20000100800 */
[----:B------:R-:W-:-:S03]  /*4d740*/  IMAD.X R113, R113, 0x1, R0, P1 ;  /* 0x0000000171717824 */ /* 0x000fc600008e0600 */
[----:B------:R2:W-:Y:S04]  /*4d750*/  LDGSTS.E [R5+0x500], desc[UR4][R114.64], P0 ;  /* 0x0050000072057fae */ /* 0x0005e80008121844 */
[----:B----4-:R-:W4:Y:S01]  /*4d760*/  LDL.LU R111, [R1+0x1518] ;  /* 0x00151800016f7983 */ /* 0x010f220000300800 */
[----:B--2---:R-:W-:Y:S02]  /*4d770*/  IMAD.MOV.U32 R114, RZ, RZ, R7 ;  /* 0x000000ffff727224 */ /* 0x004fe400078e0007 */
[----:B------:R-:W-:Y:S01]  /*4d780*/  IMAD.MOV.U32 R115, RZ, RZ, R110 ;  /* 0x000000ffff737224 */ /* 0x000fe200078e006e */
[----:B------:R-:W2:Y:S04]  /*4d790*/  LDL.LU R7, [R1+0x151c] ;  /* 0x00151c0001077983 */ /* 0x000ea80000300800 */
[----:B-1----:R-:W4:Y:S04]  /*4d7a0*/  LDL.LU R110, [R1+0x1538] ;  /* 0x00153800016e7983 */ /* 0x002f280000300800 */
[----:B------:R1:W-:Y:S04]  /*4d7b0*/  STL [R1+0x149c], R109 ;  /* 0x00149c6d01007387 */ /* 0x0003e80000100800 */
[----:B------:R-:W-:Y:S04]  /*4d7c0*/  STL [R1+0x1498], R113 ;  /* 0x0014987101007387 */ /* 0x000fe80000100800 */
[----:B------:R-:W-:Y:S04]  /*4d7d0*/  STL [R1+0x14bc], R107 ;  /* 0x0014bc6b01007387 */ /* 0x000fe80000100800 */
[----:B------:R-:W4:Y:S01]  /*4d7e0*/  LDL.LU R6, [R1+0x153c] ;  /* 0x00153c0001067983 */ /* 0x000f220000300800 */
[----:B------:R-:W-:-:S03]  /*4d7f0*/  IMAD.X R108, R108, 0x1, R0, P2 ;  /* 0x000000016c6c7824 */ /* 0x000fc600010e0600 */
[----:B------:R1:W-:Y:S04]  /*4d800*/  LDGSTS.E [R5+0x900], desc[UR4][R114.64], P0 ;  /* 0x0090000072057fae */ /* 0x0003e80008121844 */
[----:B------:R1:W-:Y:S02]  /*4d810*/  STL [R1+0x14b8], R108 ;  /* 0x0014b86c01007387 */ /* 0x0003e40000100800 */
[----:B-1----:R-:W-:Y:S01]  /*4d820*/  IMAD.MOV.U32 R114, RZ, RZ, R109 ;  /* 0x000000ffff727224 */ /* 0x002fe200078e006d */
[----:B------:R-:W-:Y:S01]  /*4d830*/  MOV R115, R113 ;  /* 0x0000007100737202 */ /* 0x000fe20000000f00 */
[----:B------:R-:W4:Y:S04]  /*4d840*/  LDL.LU R109, [R1+0x1558] ;  /* 0x00155800016d7983 */ /* 0x000f280000300800 */
[----:B------:R1:W-:Y:S02]  /*4d850*/  LDGSTS.E [R5+0xd00], desc[UR4][R114.64], P0 ;  /* 0x00d0000072057fae */ /* 0x0003e40008121844 */
[----:B-1----:R-:W-:-:S02]  /*4d860*/  IMAD.MOV.U32 R115, RZ, RZ, R108 ;  /* 0x000000ffff737224 */ /* 0x002fc400078e006c */
[----:B------:R-:W-:Y:S01]  /*4d870*/  IMAD.MOV.U32 R114, RZ, RZ, R107 ;  /* 0x000000ffff727224 */ /* 0x000fe200078e006b */
[----:B------:R-:W4:Y:S04]  /*4d880*/  LDL.LU R108, [R1+0x155c] ;  /* 0x00155c00016c7983 */ /* 0x000f280000300800 */
[----:B------:R-:W4:Y:S04]  /*4d890*/  LDL.LU R107, [R1+0x1578] ;  /* 0x00157800016b7983 */ /* 0x000f280000300800 */
[----:B------:R-:W-:Y:S01]  /*4d8a0*/  LDGSTS.E [R5+0x1100], desc[UR4][R114.64], P0 ;  /* 0x0110000072057fae */ /* 0x000fe20008121844 */
[----:B---3--:R-:W-:-:S05]  /*4d8b0*/  IADD3 R106, P1, R106, R2, RZ ;  /* 0x000000026a6a7210 */ /* 0x008fca0007f3e0ff */
[----:B------:R-:W-:Y:S01]  /*4d8c0*/  IMAD.X R112, R112, 0x1, R0, P1 ;  /* 0x0000000170707824 */ /* 0x000fe200008e0600 */
[----:B------:R-:W-:Y:S03]  /*4d8d0*/  STL [R1+0x14dc], R106 ;  /* 0x0014dc6a01007387 */ /* 0x000fe60000100800 */
[----:B------:R-:W-:Y:S01]  /*4d8e0*/  IMAD.MOV.U32 R113, RZ, RZ, R112 ;  /* 0x000000ffff717224 */ /* 0x000fe200078e0070 */
[----:B------:R1:W-:Y:S01]  /*4d8f0*/  STL [R1+0x14d8], R112 ;  /* 0x0014d87001007387 */ /* 0x0003e20000100800 */
[----:B------:R-:W-:Y:S01]  /*4d900*/  IADD3 R8, P2, R8, R2, RZ ;  /* 0x0000000208087210 */ /* 0x000fe20007f5e0ff */
[----:B-1----:R-:W-:-:S04]  /*4d910*/  IMAD.MOV.U32 R112, RZ, RZ, R106 ;  /* 0x000000ffff707224 */ /* 0x002fc800078e006a */
[----:B------:R-:W-:Y:S04]  /*4d920*/  STL [R1+0x14fc], R8 ;  /* 0x0014fc0801007387 */ /* 0x000fe80000100800 */
[----:B------:R-:W3:Y:S01]  /*4d930*/  LDL.LU R106, [R1+0x157c] ;  /* 0x00157c00016a7983 */ /* 0x000ee20000300800 */
[----:B------:R-:W-:-:S03]  /*4d940*/  IMAD.X R9, R9, 0x1, R0, P2 ;  /* 0x0000000109097824 */ /* 0x000fc600010e0600 */
[----:B------:R1:W-:Y:S04]  /*4d950*/  LDGSTS.E [R5+0x1500], desc[UR4][R112.64], P0 ;  /* 0x0150000070057fae */ /* 0x0003e80008121844 */
[----:B------:R1:W-:Y:S01]  /*4d960*/  STL [R1+0x14f8], R9 ;  /* 0x0014f80901007387 */ /* 0x0003e20000100800 */
[----:B--2---:R-:W-:Y:S01]  /*4d970*/  IADD3 R7, P1, R7, R2, RZ ;  /* 0x0000000207077210 */ /* 0x004fe20007f3e0ff */
[----:B-1----:R-:W-:Y:S01]  /*4d980*/  IMAD.MOV.U32 R113, RZ, RZ, R9 ;  /* 0x000000ffff717224 */ /* 0x002fe200078e0009 */
[----:B------:R-:W-:Y:S01]  /*4d990*/  MOV R112, R8 ;  /* 0x0000000800707202 */ /* 0x000fe20000000f00 */
[----:B------:R-:W2:Y:S02]  /*4d9a0*/  LDL.LU R9, [R1+0x1598] ;  /* 0x0015980001097983 */ /* 0x000ea40000300800 */
[----:B----4-:R-:W-:-:S02]  /*4d9b0*/  IMAD.X R111, R111, 0x1, R0, P1 ;  /* 0x000000016f6f7824 */ /* 0x010fc400008e0600 */
[----:B------:R-:W4:Y:S04]  /*4d9c0*/  LDL.LU R8, [R1+0x159c] ;  /* 0x00159c0001087983 */ /* 0x000f280000300800 */
[----:B------:R-:W-:Y:S04]  /*4d9d0*/  STL [R1+0x151c], R7 ;  /* 0x00151c0701007387 */ /* 0x000fe80000100800 */
[----:B------:R1:W-:Y:S01]  /*4d9e0*/  LDGSTS.E [R5+0x1900], desc[UR4][R112.64], P0 ;  /* 0x0190000070057fae */ /* 0x0003e20008121844 */
[----:B------:R-:W-:-:S03]  /*4d9f0*/  IADD3 R6, P2, R6, R2, RZ ;  /* 0x0000000206067210 */ /* 0x000fc60007f5e0ff */
[----:B------:R1:W-:Y:S02]  /*4da00*/  STL [R1+0x1518], R111 ;  /* 0x0015186f01007387 */ /* 0x0003e40000100800 */
[----:B------:R-:W-:Y:S02]  /*4da10*/  IMAD.X R110, R110, 0x1, R0, P2 ;  /* 0x000000016e6e7824 */ /* 0x000fe400010e0600 */
[----:B------:R-:W-:Y:S01]  /*4da20*/  STL [R1+0x153c], R6 ;  /* 0x00153c0601007387 */ /* 0x000fe20000100800 */
[----:B-1----:R-:W-:Y:S02]  /*4da30*/  IMAD.MOV.U32 R113, RZ, RZ, R111 ;  /* 0x000000ffff717224 */ /* 0x002fe400078e006f */
[----:B------:R-:W-:Y:S01]  /*4da40*/  IMAD.MOV.U32 R112, RZ, RZ, R7 ;  /* 0x000000ffff707224 */ /* 0x000fe200078e0007 */
[----:B------:R-:W2:Y:S04]  /*4da50*/  LDL.LU R111, [R1+0x15b8] ;  /* 0x0015b800016f7983 */ /* 0x000ea80000300800 */
[----:B------:R1:W-:Y:S04]  /*4da60*/  STL [R1+0x1538], R110 ;  /* 0x0015386e01007387 */ /* 0x0003e80000100800 */
[----:B------:R-:W2:Y:S04]  /*4da70*/  LDL.LU R7, [R1+0x15bc] ;  /* 0x0015bc0001077983 */ /* 0x000ea80000300800 */
[----:B------:R1:W-:Y:S01]  /*4da80*/  LDGSTS.E [R5+0x1d00], desc[UR4][R112.64], P0 ;  /* 0x01d0000070057fae */ /* 0x0003e20008121844 */
[----:B------:R-:W-:Y:S01]  /*4da90*/  IADD3 R108, P1, R108, R2, RZ ;  /* 0x000000026c6c7210 */ /* 0x000fe20007f3e0ff */
[----:B-1----:R-:W-:Y:S01]  /*4daa0*/  IMAD.MOV.U32 R112, RZ, RZ, R6 ;  /* 0x000000ffff707224 */ /* 0x002fe200078e0006 */
[----:B------:R-:W-:-:S02]  /*4dab0*/  MOV R113, R110 ;  /* 0x0000006e00717202 */ /* 0x000fc40000000f00 */
[----:B------:R-:W2:Y:S01]  /*4dac0*/  LDL.LU R110, [R1+0x15d8] ;  /* 0x0015d800016e7983 */ /* 0x000ea20000300800 */
[----:B------:R-:W-:-:S03]  /*4dad0*/  IMAD.X R109, R109, 0x1, R0, P1 ;  /* 0x000000016d6d7824 */ /* 0x000fc600008e0600 */
[----:B------:R-:W2:Y:S04]  /*4dae0*/  LDL.LU R6, [R1+0x15dc] ;  /* 0x0015dc0001067983 */ /* 0x000ea80000300800 */
[----:B------:R-:W-:Y:S04]  /*4daf0*/  STL [R1+0x155c], R108 ;  /* 0x00155c6c01007387 */ /* 0x000fe80000100800 */
[----:B------:R1:W-:Y:S04]  /*4db00*/  LDGSTS.E [R5+0x2100], desc[UR4][R112.64], P0 ;  /* 0x0210000070057fae */ /* 0x0003e80008121844 */
[----:B------:R3:W-:Y:S01]  /*4db10*/  STL [R1+0x1558], R109 ;  /* 0x0015586d01007387 */ /* 0x0007e20000100800 */
[----:B-1----:R-:W-:-:S02]  /*4db20*/  IMAD.MOV.U32 R113, RZ, RZ, R109 ;  /* 0x000000ffff717224 */ /* 0x002fc400078e006d */
[----:B------:R-:W-:-:S05]  /*4db30*/  IMAD.MOV.U32 R112, RZ, RZ, R108 ;  /* 0x000000ffff707224 */ /* 0x000fca00078e006c */
[----:B------:R-:W-:Y:S01]  /*4db40*/  LDGSTS.E [R5+0x2500], desc[UR4][R112.64], P0 ;  /* 0x0250000070057fae */ /* 0x000fe20008121844 */
[----:B---3--:R-:W-:-:S05]  /*4db50*/  IADD3 R106, P2, R106, R2, RZ ;  /* 0x000000026a6a7210 */ /* 0x008fca0007f5e0ff */
[----:B------:R-:W-:Y:S01]  /*4db60*/  IMAD.X R107, R107, 0x1, R0, P2 ;  /* 0x000000016b6b7824 */ /* 0x000fe200010e0600 */
[----:B------:R-:W-:Y:S04]  /*4db70*/  STL [R1+0x157c], R106 ;  /* 0x00157c6a01007387 */ /* 0x000fe80000100800 */
[----:B------:R-:W3:Y:S04]  /*4db80*/  LDL.LU R109, [R1+0x15f8] ;  /* 0x0015f800016d7983 */ /* 0x000ee80000300800 */
[----:B------:R1:W-:Y:S04]  /*4db90*/  STL [R1+0x1578], R107 ;  /* 0x0015786b01007387 */ /* 0x0003e80000100800 */
[----:B------:R-:W3:Y:S01]  /*4dba0*/  LDL.LU R108, [R1+0x15fc] ;  /* 0x0015fc00016c7983 */ /* 0x000ee20000300800 */
[----:B------:R-:W-:Y:S01]  /*4dbb0*/  IMAD.MOV.U32 R114, RZ, RZ, R106 ;  /* 0x000000ffff727224 */ /* 0x000fe200078e006a */
[----:B----4-:R-:W-:Y:S01]  /*4dbc0*/  IADD3 R8, P1, R8, R2, RZ ;  /* 0x0000000208087210 */ /* 0x010fe20007f3e0ff */
[----:B------:R-:W-:Y:S01]  /*4dbd0*/  IMAD.MOV.U32 R115, RZ, RZ, R107 ;  /* 0x000000ffff737224 */ /* 0x000fe200078e006b */
[----:B------:R-:W4:Y:S02]  /*4dbe0*/  LDL.LU R112, [R1+0x1618] ;  /* 0x0016180001707983 */ /* 0x000f240000300800 */
[----:B--2---:R-:W-:-:S02]  /*4dbf0*/  IADD3.X R9, R9, R0, RZ, P1, !PT ;  /* 0x0000000009097210 */ /* 0x004fc40000ffe4ff */
[----:B-1----:R-:W2:Y:S04]  /*4dc00*/  LDL.LU R107, [R1+0x161c] ;  /* 0x00161c00016b7983 */ /* 0x002ea80000300800 */
[----:B------:R-:W4:Y:S04]  /*4dc10*/  LDL.LU R106, [R1+0x1638] ;  /* 0x00163800016a7983 */ /* 0x000f280000300800 */
[----:B------:R-:W-:Y:S04]  /*4dc20*/  STL [R1+0x159c], R8 ;  /* 0x00159c0801007387 */ /* 0x000fe80000100800 */
[----:B------:R1:W-:Y:S04]  /*4dc30*/  LDGSTS.E [R5+0x2900], desc[UR4][R114.64], P0 ;  /* 0x0290000072057fae */ /* 0x0003e80008121844 */
[----:B------:R1:W-:Y:S01]  /*4dc40*/  STL [R1+0x1598], R9 ;  /* 0x0015980901007387 */ /* 0x0003e20000100800 */
[----:B------:R-:W-:Y:S01]  /*4dc50*/  IADD3 R7, P2, R7, R2, RZ ;  /* 0x0000000207077210 */ /* 0x000fe20007f5e0ff */
[----:B-1----:R-:W-:-:S04]  /*4dc60*/  IMAD.MOV.U32 R115, RZ, RZ, R9 ;  /* 0x000000ffff737224 */ /* 0x002fc800078e0009 */
[----:B------:R1:W-:Y:S04]  /*4dc70*/  STL [R1+0x15bc], R7 ;  /* 0x0015bc0701007387 */ /* 0x0003e80000100800 */
[----:B------:R-:W4:Y:S01]  /*4dc80*/  LDL.LU R9, [R1+0x163c] ;  /* 0x00163c0001097983 */ /* 0x000f220000300800 */
[----:B------:R-:W-:Y:S02]  /*4dc90*/  IMAD.MOV.U32 R114, RZ, RZ, R8 ;  /* 0x000000ffff727224 */ /* 0x000fe400078e0008 */
[----:B------:R-:W-:-:S03]  /*4dca0*/  IMAD.X R111, R111, 0x1, R0, P2 ;  /* 0x000000016f6f7824 */ /* 0x000fc600010e0600 */
[----:B------:R1:W-:Y:S04]  /*4dcb0*/  LDGSTS.E [R5+0x2d00], desc[UR4][R114.64], P0 ;  /* 0x02d0000072057fae */ /* 0x0003e80008121844 */
[----:B------:R1:W-:Y:S04]  /*4dcc0*/  STL [R1+0x15b8], R111 ;  /* 0x0015b86f01007387 */ /* 0x0003e80000100800 */
[----:B------:R-:W4:Y:S01]  /*4dcd0*/  LDL.LU R8, [R1+0x1658] ;  /* 0x0016580001087983 */ /* 0x000f220000300800 */
[----:B------:R-:W-:Y:S01]  /*4dce0*/  IADD3 R6, P1, R6, R2, RZ ;  /* 0x0000000206067210 */ /* 0x000fe20007f3e0ff */
[----:B-1----:R-:W-:-:S02]  /*4dcf0*/  IMAD.MOV.U32 R114, RZ, RZ, R7 ;  /* 0x000000ffff727224 */ /* 0x002fc400078e0007 */
[----:B------:R-:W-:Y:S01]  /*4dd00*/  IMAD.MOV.U32 R115, RZ, RZ, R111 ;  /* 0x000000ffff737224 */ /* 0x000fe200078e006f */
[----:B------:R-:W4:Y:S01]  /*4dd10*/  LDL.LU R7, [R1+0x165c] ;  /* 0x00165c0001077983 */ /* 0x000f220000300800 */
[----:B------:R-:W-:-:S03]  /*4dd20*/  IMAD.X R110, R110, 0x1, R0, P1 ;  /* 0x000000016e6e7824 */ /* 0x000fc600008e0600 */
[----:B------:R-:W4:Y:S04]  /*4dd30*/  LDL.LU R111, [R1+0x1678] ;  /* 0x00167800016f7983 */ /* 0x000f280000300800 */
[----:B------:R1:W-:Y:S04]  /*4dd40*/  STL [R1+0x15dc], R6 ;  /* 0x0015dc0601007387 */ /* 0x0003e80000100800 */
[----:B------:R1:W-:Y:S04]  /*4dd50*/  LDGSTS.E [R5+0x3100], desc[UR4][R114.64], P0 ;  /* 0x0310000072057fae */ /* 0x0003e80008121844 */
[----:B------:R4:W-:Y:S01]  /*4dd60*/  STL [R1+0x15d8], R110 ;  /* 0x0015d86e01007387 */ /* 0x0009e20000100800 */
[----:B-1----:R-:W-:-:S02]  /*4dd70*/  IMAD.MOV.U32 R114, RZ, RZ, R6 ;  /* 0x000000ffff727224 */ /* 0x002fc400078e0006 */
[----:B------:R-:W-:-:S05]  /*4dd80*/  IMAD.MOV.U32 R115, RZ, RZ, R110 ;  /* 0x000000ffff737224 */ /* 0x000fca00078e006e */
[----:B------:R1:W-:Y:S01]  /*4dd90*/  LDGSTS.E [R5+0x3500], desc[UR4][R114.64], P0 ;  /* 0x0350000072057fae */ /* 0x0003e20008121844 */
[----:B---3--:R-:W-:-:S05]  /*4dda0*/  IADD3 R108, P2, R108, R2, RZ ;  /* 0x000000026c6c7210 */ /* 0x008fca0007f5e0ff */
[----:B------:R-:W-:Y:S04]  /*4ddb0*/  STL [R1+0x15fc], R108 ;  /* 0x0015fc6c01007387 */ /* 0x000fe80000100800 */
[----:B------:R-:W3:Y:S01]  /*4ddc0*/  LDL.LU R6, [R1+0x167c] ;  /* 0x00167c0001067983 */ /* 0x000ee20000300800 */
[----:B------:R-:W-:Y:S02]  /*4ddd0*/  IADD3.X R109, R109, R0, RZ, P2, !PT ;  /* 0x000000006d6d7210 */ /* 0x000fe400017fe4ff */
[----:B--2---:R-:W-:Y:S01]  /*4dde0*/  IADD3 R107, P1, R107, R2, RZ ;  /* 0x000000026b6b7210 */ /* 0x004fe20007f3e0ff */
[----:B-1----:R-:W-:Y:S02]  /*4ddf0*/  IMAD.MOV.U32 R114, RZ, RZ, R108 ;  /* 0x000000ffff727224 */ /* 0x002fe400078e006c */
[----:B------:R1:W-:Y:S01]  /*4de00*/  STL [R1+0x15f8], R109 ;  /* 0x0015f86d01007387 */ /* 0x0003e20000100800 */
[----:B------:R-:W-:-:S02]  /*4de10*/  IMAD.MOV.U32 R115, RZ, RZ, R109 ;  /* 0x000000ffff737224 */ /* 0x000fc400078e006d */
[----:B----4-:R-:W-:Y:S01]  /*4de20*/  IMAD.X R112, R112, 0x1, R0, P1 ;  /* 0x0000000170707824 */ /* 0x010fe200008e0600 */
[----:B------:R-:W2:Y:S04]  /*4de30*/  LDL.LU R110, [R1+0x1698] ;  /* 0x00169800016e7983 */ /* 0x000ea80000300800 */
[----:B------:R-:W-:Y:S01]  /*4de40*/  LDGSTS.E [R5+0x3900], desc[UR4][R114.64], P0 ;  /* 0x0390000072057fae */ /* 0x000fe20008121844 */
[----:B------:R-:W-:-:S03]  /*4de50*/  MOV R113, R112 ;  /* 0x0000007000717202 */ /* 0x000fc60000000f00 */
[----:B-1----:R-:W4:Y:S04]  /*4de60*/  LDL.LU R109, [R1+0x169c] ;  /* 0x00169c00016d7983 */ /* 0x002f280000300800 */
[----:B------:R-:W2:Y:S04]  /*4de70*/  LDL.LU R108, [R1+0x16b8] ;  /* 0x0016b800016c7983 */ /* 0x000ea80000300800 */
[----:B------:R-:W-:Y:S04]  /*4de80*/  STL [R1+0x161c], R107 ;  /* 0x00161c6b01007387 */ /* 0x000fe80000100800 */
[----:B------:R1:W-:Y:S01]  /*4de90*/  STL [R1+0x1618], R112 ;  /* 0x0016187001007387 */ /* 0x0003e20000100800 */
[----:B------:R-:W-:Y:S01]  /*4dea0*/  IADD3 R9, P2, R9, R2, RZ ;  /* 0x0000000209097210 */ /* 0x000fe20007f5e0ff */
[----:B-1----:R-:W-:-:S04]  /*4deb0*/  IMAD.MOV.U32 R112, RZ, RZ, R107 ;  /* 0x000000ffff707224 */ /* 0x002fc800078e006b */
[----:B------:R-:W-:Y:S04]  /*4dec0*/  STL [R1+0x163c], R9 ;  /* 0x00163c0901007387 */ /* 0x000fe80000100800 */
[----:B------:R-:W2:Y:S01]  /*4ded0*/  LDL.LU R107, [R1+0x16bc] ;  /* 0x0016bc00016b7983 */ /* 0x000ea20000300800 */
[----:B------:R-:W-:-:S03]  /*4dee0*/  IMAD.X R106, R106, 0x1, R0, P2 ;  /* 0x000000016a6a7824 */ /* 0x000fc600010e0600 */
[----:B------:R1:W-:Y:S01]  /*4def0*/  LDGSTS.E [R5+0x3d00], desc[UR4][R112.64], P0 ;  /* 0x03d0000070057fae */ /* 0x0003e20008121844 */
[----:B------:R-:W-:-:S03]  /*4df00*/  IADD3 R7, P1, R7, R2, RZ ;  /* 0x0000000207077210 */ /* 0x000fc60007f3e0ff */
[----:B------:R1:W-:Y:S02]  /*4df10*/  STL [R1+0x1638], R106 ;  /* 0x0016386a01007387 */ /* 0x0003e40000100800 */
[----:B-1----:R-:W-:Y:S02]  /*4df20*/  IMAD.MOV.U32 R112, RZ, RZ, R9 ;  /* 0x000000ffff707224 */ /* 0x002fe400078e0009 */
[----:B------:R-:W-:Y:S02]  /*4df30*/  IMAD.MOV.U32 R113, RZ, RZ, R106 ;  /* 0x000000ffff717224 */ /* 0x000fe400078e006a */
[----:B------:R-:W-:Y:S01]  /*4df40*/  IMAD.X R8, R8, 0x1, R0, P1 ;  /* 0x0000000108087824 */ /* 0x000fe200008e0600 */
[----:B------:R-:W2:Y:S04]  /*4df50*/  LDL.LU R106, [R1+0x16d8] ;  /* 0x0016d800016a7983 */ /* 0x000ea80000300800 */
[----:B------:R-:W2:Y:S04]  /*4df60*/  LDL.LU R9, [R1+0x16dc] ;  /* 0x0016dc0001097983 */ /* 0x000ea80000300800 */
        /* <DEDUP_REMOVED lines=12> */
[----:B----4-:R-:W-:Y:S01]  /*4e030*/  IADD3 R109, P1, R109, R2, RZ ;  /* 0x000000026d6d7210 */ /* 0x010fe20007f3e0ff */
[----:B-1----:R-:W-:-:S02]  /*4e040*/  IMAD.MOV.U32 R112, RZ, RZ, R6 ;  /* 0x000000ffff707224 */ /* 0x002fc400078e0006 */
[----:B------:R-:W-:Y:S02]  /*4e050*/  IMAD.MOV.U32 R113, RZ, RZ, R111 ;  /* 0x000000ffff717224 */ /* 0x000fe400078e006f */
[----:B--2---:R-:W-:Y:S01]  /*4e060*/  IMAD.X R110, R110, 0x1, R0, P1 ;  /* 0x000000016e6e7824 */ /* 0x004fe200008e0600 */
[----:B------:R-:W2:Y:S04]  /*4e070*/  LDL.LU R111, [R1+0x1718] ;  /* 0x00171800016f7983 */ /* 0x000ea80000300800 */
        /* <DEDUP_REMOVED lines=11> */
[----:B------:R-:W2:Y:S01]  /*4e130*/  LDL.LU R109, [R1+0x173c] ;  /* 0x00173c00016d7983 */ /* 0x000ea20000300800 */
[----:B------:R-:W-:Y:S01]  /*4e140*/  MOV R114, R107 ;  /* 0x0000006b00727202 */ /* 0x000fe20000000f00 */
[----:B------:R-:W-:-:S02]  /*4e150*/  IMAD.MOV.U32 R115, RZ, RZ, R108 ;  /* 0x000000ffff737224 */ /* 0x000fc400078e006c */
[----:B------:R-:W-:Y:S01]  /*4e160*/  LDGSTS.E [R5+0x4d00], desc[UR4][R112.64], P0 ;  /* 0x04d0000070057fae */ /* 0x000fe20008121844 */
[----:B------:R-:W-:-:S03]  /*4e170*/  IADD3 R9, P1, R9, R2, RZ ;  /* 0x0000000209097210 */ /* 0x000fc60007f3e0ff */
[----:B------:R1:W-:Y:S02]  /*4e180*/  LDGSTS.E [R5+0x5100], desc[UR4][R114.64], P0 ;  /* 0x0510000072057fae */ /* 0x0003e40008121844 */
[----:B------:R-:W-:Y:S02]  /*4e190*/  IMAD.X R106, R106, 0x1, R0, P1 ;  /* 0x000000016a6a7824 */ /* 0x000fe400008e0600 */
[----:B------:R-:W2:Y:S04]  /*4e1a0*/  LDL.LU R112, [R1+0x1758] ;  /* 0x0017580001707983 */ /* 0x000ea80000300800 */
[----:B-1----:R-:W2:Y:S01]  /*4e1b0*/  LDL.LU R108, [R1+0x175c] ;  /* 0x00175c00016c7983 */ /* 0x002ea20000300800 */
[----:B------:R-:W-:-:S03]  /*4e1c0*/  IMAD.MOV.U32 R115, RZ, RZ, R106 ;  /* 0x000000ffff737224 */ /* 0x000fc600078e006a */
[----:B------:R-:W2:Y:S04]  /*4e1d0*/  LDL.LU R107, [R1+0x1778] ;  /* 0x00177800016b7983 */ /* 0x000ea80000300800 */
[----:B------:R-:W-:Y:S04]  /*4e1e0*/  STL [R1+0x16dc], R9 ;  /* 0x0016dc0901007387 */ /* 0x000fe80000100800 */
[----:B------:R1:W-:Y:S01]  /*4e1f0*/  STL [R1+0x16d8], R106 ;  /* 0x0016d86a01007387 */ /* 0x0003e20000100800 */
[----:B------:R-:W-:-:S05]  /*4e200*/  IMAD.MOV.U32 R114, RZ, RZ, R9 ;  /* 0x000000ffff727224 */ /* 0x000fca00078e0009 */
[----:B------:R4:W-:Y:S01]  /*4e210*/  LDGSTS.E [R5+0x5500], desc[UR4][R114.64], P0 ;  /* 0x0550000072057fae */ /* 0x0009e20008121844 */
[----:B---3--:R-:W-:-:S05]  /*4e220*/  IADD3 R7, P2, R7, R2, RZ ;  /* 0x0000000207077210 */ /* 0x008fca0007f5e0ff */
[----:B------:R-:W-:Y:S04]  /*4e230*/  STL [R1+0x16fc], R7 ;  /* 0x0016fc0701007387 */ /* 0x000fe80000100800 */
[----:B-1----:R-:W3:Y:S01]  /*4e240*/  LDL.LU R106, [R1+0x177c] ;  /* 0x00177c00016a7983 */ /* 0x002ee20000300800 */
[----:B------:R-:W-:Y:S01]  /*4e250*/  IMAD.X R8, R8, 0x1, R0, P2 ;  /* 0x0000000108087824 */ /* 0x000fe200010e0600 */
[----:B----4-:R-:W-:Y:S01]  /*4e260*/  IADD3 R6, P1, R6, R2, RZ ;  /* 0x0000000206067210 */ /* 0x010fe20007f3e0ff */
[----:B------:R-:W-:-:S03]  /*4e270*/  IMAD.MOV.U32 R114, RZ, RZ, R7 ;  /* 0x000000ffff727224 */ /* 0x000fc600078e0007 */
[----:B------:R1:W-:Y:S01]  /*4e280*/  STL [R1+0x16f8], R8 ;  /* 0x0016f80801007387 */ /* 0x0003e20000100800 */
[----:B------:R-:W-:Y:S01]  /*4e290*/  MOV R115, R8 ;  /* 0x0000000800737202 */ /* 0x000fe20000000f00 */
[----:B--2---:R-:W-:Y:S02]  /*4e2a0*/  IMAD.X R111, R111, 0x1, R0, P1 ;  /* 0x000000016f6f7824 */ /* 0x004fe400008e0600 */
[----:B------:R-:W2:Y:S04]  /*4e2b0*/  LDL.LU R9, [R1+0x1798] ;  /* 0x0017980001097983 */ /* 0x000ea80000300800 */
[----:B------:R4:W-:Y:S04]  /*4e2c0*/  LDGSTS.E [R5+0x5900], desc[UR4][R114.64], P0 ;  /* 0x0590000072057fae */ /* 0x0009e80008121844 */
[----:B-1----:R-:W2:Y:S04]  /*4e2d0*/  LDL.LU R8, [R1+0x179c] ;  /* 0x00179c0001087983 */ /* 0x002ea80000300800 */
[----:B------:R-:W2:Y:S04]  /*4e2e0*/  LDL.LU R7, [R1+0x17b8] ;  /* 0x0017b80001077983 */ /* 0x000ea80000300800 */
[----:B------:R1:W-:Y:S01]  /*4e2f0*/  STL [R1+0x171c], R6 ;  /* 0x00171c0601007387 */ /* 0x0003e20000100800 */
[----:B----4-:R-:W-:-:S03]  /*4e300*/  IMAD.MOV.U32 R114, RZ, RZ, R6 ;  /* 0x000000ffff727224 */ /* 0x010fc600078e0006 */
[----:B------:R4:W-:Y:S01]  /*4e310*/  STL [R1+0x1718], R111 ;  /* 0x0017186f01007387 */ /* 0x0009e20000100800 */
[----:B------:R-:W-:-:S05]  /*4e320*/  IADD3 R109, P2, R109, R2, RZ ;  /* 0x000000026d6d7210 */ /* 0x000fca0007f5e0ff */
[----:B------:R-:W-:Y:S04]  /*4e330*/  STL [R1+0x173c], R109 ;  /* 0x00173c6d01007387 */ /* 0x000fe80000100800 */
[----:B-1----:R-:W2:Y:S01]  /*4e340*/  LDL.LU R6, [R1+0x17bc] ;  /* 0x0017bc0001067983 */ /* 0x002ea20000300800 */
[----:B------:R-:W-:Y:S02]  /*4e350*/  IMAD.X R110, R110, 0x1, R0, P2 ;  /* 0x000000016e6e7824 */ /* 0x000fe400010e0600 */
[----:B------:R-:W-:-:S03]  /*4e360*/  IMAD.MOV.U32 R115, RZ, RZ, R111 ;  /* 0x000000ffff737224 */ /* 0x000fc600078e006f */
[----:B------:R1:W-:Y:S04]  /*4e370*/  STL [R1+0x1738], R110 ;  /* 0x0017386e01007387 */ /* 0x0003e80000100800 */
[----:B------:R1:W-:Y:S01]  /*4e380*/  LDGSTS.E [R5+0x5d00], desc[UR4][R114.64], P0 ;  /* 0x05d0000072057fae */ /* 0x0003e20008121844 */
[----:B------:R-:W-:-:S03]  /*4e390*/  IADD3 R108, P1, R108, R2, RZ ;  /* 0x000000026c6c7210 */ /* 0x000fc60007f3e0ff */
[----:B----4-:R-:W4:Y:S01]  /*4e3a0*/  LDL.LU R111, [R1+0x17d8] ;  /* 0x0017d800016f7983 */ /* 0x010f220000300800 */
[----:B------:R-:W-:Y:S01]  /*4e3b0*/  IADD3.X R112, R112, R0, RZ, P1, !PT ;  /* 0x0000000070707210 */ /* 0x000fe20000ffe4ff */
[----:B-1----:R-:W-:Y:S02]  /*4e3c0*/  IMAD.MOV.U32 R115, RZ, RZ, R110 ;  /* 0x000000ffff737224 */ /* 0x002fe400078e006e */
[----:B------:R-:W4:Y:S01]  /*4e3d0*/  LDL.LU R110, [R1+0x17dc] ;  /* 0x0017dc00016e7983 */ /* 0x000f220000300800 */
[----:B------:R-:W-:-:S03]  /*4e3e0*/  IMAD.MOV.U32 R114, RZ, RZ, R109 ;  /* 0x000000ffff727224 */ /* 0x000fc600078e006d */
[----:B------:R-:W4:Y:S01]  /*4e3f0*/  LDL.LU R109, [R1+0x17f8] ;  /* 0x0017f800016d7983 */ /* 0x000f220000300800 */
[----:B------:R-:W-:-:S03]  /*4e400*/  IMAD.MOV.U32 R113, RZ, RZ, R112 ;  /* 0x000000ffff717224 */ /* 0x000fc600078e0070 */
[----:B------:R-:W-:Y:S04]  /*4e410*/  STL [R1+0x175c], R108 ;  /* 0x00175c6c01007387 */ /* 0x000fe80000100800 */
[----:B------:R1:W-:Y:S04]  /*4e420*/  STL [R1+0x1758], R112 ;  /* 0x0017587001007387 */ /* 0x0003e80000100800 */
[----:B------:R-:W-:Y:S01]  /*4e430*/  LDGSTS.E [R5+0x6100], desc[UR4][R114.64], P0 ;  /* 0x0610000072057fae */ /* 0x000fe20008121844 */
[----:B-1----:R-:W-:-:S05]  /*4e440*/  IMAD.MOV.U32 R112, RZ, RZ, R108 ;  /* 0x000000ffff707224 */ /* 0x002fca00078e006c */
[----:B------:R1:W-:Y:S01]  /*4e450*/  LDGSTS.E [R5+0x6500], desc[UR4][R112.64], P0 ;  /* 0x0650000070057fae */ /* 0x0003e20008121844 */
[----:B---3--:R-:W-:-:S05]  /*4e460*/  IADD3 R106, P2, R106, R2, RZ ;  /* 0x000000026a6a7210 */ /* 0x008fca0007f5e0ff */
[----:B------:R-:W-:Y:S04]  /*4e470*/  STL [R1+0x177c], R106 ;  /* 0x00177c6a01007387 */ /* 0x000fe80000100800 */
[----:B------:R-:W3:Y:S01]  /*4e480*/  LDL.LU R108, [R1+0x17fc] ;  /* 0x0017fc00016c7983 */ /* 0x000ee20000300800 */
[----:B------:R-:W-:Y:S02]  /*4e490*/  IMAD.X R107, R107, 0x1, R0, P2 ;  /* 0x000000016b6b7824 */ /* 0x000fe400010e0600 */
[----:B-1----:R-:W-:Y:S01]  /*4e4a0*/  IMAD.MOV.U32 R112, RZ, RZ, R106 ;  /* 0x000000ffff707224 */ /* 0x002fe200078e006a */
[----:B--2---:R-:W-:Y:S01]  /*4e4b0*/  IADD3 R8, P1, R8, R2, RZ ;  /* 0x0000000208087210 */ /* 0x004fe20007f3e0ff */
[----:B------:R-:W-:Y:S01]  /*4e4c0*/  IMAD.MOV.U32 R113, RZ, RZ, R107 ;  /* 0x000000ffff717224 */ /* 0x000fe200078e006b */
[----:B------:R1:W-:Y:S03]  /*4e4d0*/  STL [R1+0x1778], R107 ;  /* 0x0017786b01007387 */ /* 0x0003e60000100800 */
[----:B------:R-:W-:Y:S01]  /*4e4e0*/  IMAD.X R9, R9, 0x1, R0, P1 ;  /* 0x0000000109097824 */ /* 0x000fe200008e0600 */
[----:B------:R2:W-:Y:S04]  /*4e4f0*/  LDGSTS.E [R5+0x6900], desc[UR4][R112.64], P0 ;  /* 0x0690000070057fae */ /* 0x0005e80008121844 */
[----:B-1----:R-:W3:Y:S04]  /*4e500*/  LDL.LU R107, [R1+0x1818] ;  /* 0x00181800016b7983 */ /* 0x002ee80000300800 */
[----:B------:R-:W3:Y:S01]  /*4e510*/  LDL.LU R106, [R1+0x181c] ;  /* 0x00181c00016a7983 */ /* 0x000ee20000300800 */
[----:B--2---:R-:W-:-:S03]  /*4e520*/  IMAD.MOV.U32 R113, RZ, RZ, R9 ;  /* 0x000000ffff717224 */ /* 0x004fc600078e0009 */
[----:B------:R-:W-:Y:S01]  /*4e530*/  STL [R1+0x179c], R8 ;  /* 0x00179c0801007387 */ /* 0x000fe20000100800 */
[----:B------:R-:W-:-:S03]  /*4e540*/  IADD3 R6, P2, R6, R2, RZ ;  /* 0x0000000206067210 */ /* 0x000fc60007f5e0ff */
[----:B------:R1:W-:Y:S01]  /*4e550*/  STL [R1+0x1798], R9 ;  /* 0x0017980901007387 */ /* 0x0003e20000100800 */
[----:B------:R-:W-:-:S03]  /*4e560*/  IADD3.X R7, R7, R0, RZ, P2, !PT ;  /* 0x0000000007077210 */ /* 0x000fc600017fe4ff */
[----:B------:R-:W-:Y:S01]  /*4e570*/  STL [R1+0x17bc], R6 ;  /* 0x0017bc0601007387 */ /* 0x000fe20000100800 */
[----:B------:R-:W-:-:S03]  /*4e580*/  IMAD.MOV.U32 R112, RZ, RZ, R8 ;  /* 0x000000ffff707224 */ /* 0x000fc600078e0008 */
[----:B-1----:R-:W2:Y:S04]  /*4e590*/  LDL.LU R9, [R1+0x1838] ;  /* 0x0018380001097983 */ /* 0x002ea80000300800 */
[----:B------:R1:W-:Y:S04]  /*4e5a0*/  STL [R1+0x17b8], R7 ;  /* 0x0017b80701007387 */ /* 0x0003e80000100800 */
[----:B------:R-:W2:Y:S04]  /*4e5b0*/  LDL.LU R8, [R1+0x183c] ;  /* 0x00183c0001087983 */ /* 0x000ea80000300800 */
[----:B------:R1:W-:Y:S01]  /*4e5c0*/  LDGSTS.E [R5+0x6d00], desc[UR4][R112.64], P0 ;  /* 0x06d0000070057fae */ /* 0x0003e20008121844 */
[----:B----4-:R-:W-:-:S05]  /*4e5d0*/  IADD3 R110, P1, R110, R2, RZ ;  /* 0x000000026e6e7210 */ /* 0x010fca0007f3e0ff */
[----:B------:R-:W-:Y:S02]  /*4e5e0*/  IMAD.X R111, R111, 0x1, R0, P1 ;  /* 0x000000016f6f7824 */ /* 0x000fe400008e0600 */
[----:B-1----:R-:W-:Y:S02]  /*4e5f0*/  IMAD.MOV.U32 R112, RZ, RZ, R6 ;  /* 0x000000ffff707224 */ /* 0x002fe400078e0006 */
[----:B------:R-:W-:Y:S02]  /*4e600*/  IMAD.MOV.U32 R113, RZ, RZ, R7 ;  /* 0x000000ffff717224 */ /* 0x000fe400078e0007 */
[----:B------:R-:W4:Y:S04]  /*4e610*/  LDL.LU.64 R6, [R1+0x1008] ;  /* 0x0010080001067983 */ /* 0x000f280000300a00 */
[----:B------:R-:W-:Y:S04]  /*4e620*/  STL [R1+0x17dc], R110 ;  /* 0x0017dc6e01007387 */ /* 0x000fe80000100800 */
[----:B------:R1:W-:Y:S04]  /*4e630*/  STL [R1+0x17d8], R111 ;  /* 0x0017d86f01007387 */ /* 0x0003e80000100800 */
[----:B------:R-:W-:Y:S04]  /*4e640*/  LDGSTS.E [R5+0x7100], desc[UR4][R112.64], P0 ;  /* 0x0710000070057fae */ /* 0x000fe80008121844 */
[----:B------:R-:W-:Y:S01]  /*4e650*/  LDGSTS.E [R5+0x7500], desc[UR4][R110.64], P0 ;  /* 0x075000006e057fae */ /* 0x000fe20008121844 */
[----:B---3--:R-:W-:-:S05]  /*4e660*/  IADD3 R108, P2, R108, R2, RZ ;  /* 0x000000026c6c7210 */ /* 0x008fca0007f5e0ff */
[----:B------:R-:W-:Y:S01]  /*4e670*/  STL [R1+0x17fc], R108 ;  /* 0x0017fc6c01007387 */ /* 0x000fe20000100800 */
[----:B------:R-:W-:-:S03]  /*4e680*/  IMAD.X R109, R109, 0x1, R0, P2 ;  /* 0x000000016d6d7824 */ /* 0x000fc600010e0600 */
[----:B------:R-:W3:Y:S04]  /*4e690*/  LDL.LU.64 R116, [R1+0xfe8] ;  /* 0x000fe80001747983 */ /* 0x000ee80000300a00 */
[----:B------:R2:W-:Y:S04]  /*4e6a0*/  STL [R1+0x17f8], R109 ;  /* 0x0017f86d01007387 */ /* 0x0005e80000100800 */
[----:B------:R-:W3:Y:S04]  /*4e6b0*/  LDL.LU.64 R114, [R1+0xfc8] ;  /* 0x000fc80001727983 */ /* 0x000ee80000300a00 */
[----:B-1----:R-:W3:Y:S01]  /*4e6c0*/  LDL.LU.64 R110, [R1+0xfa8] ;  /* 0x000fa800016e7983 */ /* 0x002ee20000300a00 */
[----:B------:R-:W-:-:S03]  /*4e6d0*/  IADD3 R106, P1, R106, R2, RZ ;  /* 0x000000026a6a7210 */ /* 0x000fc60007f3e0ff */
[----:B------:R-:W-:Y:S01]  /*4e6e0*/  LDGSTS.E [R5+0x7900], desc[UR4][R108.64], P0 ;  /* 0x079000006c057fae */ /* 0x000fe20008121844 */
[----:B------:R-:W-:-:S03]  /*4e6f0*/  IADD3.X R107, R107, R0, RZ, P1, !PT ;  /* 0x000000006b6b7210 */ /* 0x000fc60000ffe4ff */
[----:B------:R-:W-:Y:S04]  /*4e700*/  STL [R1+0x181c], R106 ;  /* 0x00181c6a01007387 */ /* 0x000fe80000100800 */
[----:B------:R1:W-:Y:S04]  /*4e710*/  STL [R1+0x1818], R107 ;  /* 0x0018186b01007387 */ /* 0x0003e80000100800 */
[----:B------:R-:W-:Y:S01]  /*4e720*/  LDGSTS.E [R5+0x7d00], desc[UR4][R106.64], P0 ;  /* 0x07d000006a057fae */ /* 0x000fe20008121844 */
[----:B--2---:R-:W-:-:S05]  /*4e730*/  IADD3 R8, P2, R8, R2, RZ ;  /* 0x0000000208087210 */ /* 0x004fca0007f5e0ff */
[----:B------:R-:W-:Y:S01]  /*4e740*/  STL [R1+0x183c], R8 ;  /* 0x00183c0801007387 */ /* 0x000fe20000100800 */
[----:B------:R-:W-:-:S03]  /*4e750*/  IMAD.X R9, R9, 0x1, R0, P2 ;  /* 0x0000000109097824 */ /* 0x000fc600010e0600 */
[----:B------:R-:W2:Y:S04]  /*4e760*/  LDL.LU.64 R112, [R1+0xf88] ;  /* 0x000f880001707983 */ /* 0x000ea80000300a00 */
[----:B------:R4:W-:Y:S04]  /*4e770*/  STL [R1+0x1838], R9 ;  /* 0x0018380901007387 */ /* 0x0009e80000100800 */
[----:B------:R-:W2:Y:S04]  /*4e780*/  LDL.LU.64 R108, [R1+0xf68] ;  /* 0x000f6800016c7983 */ /* 0x000ea80000300a00 */
[----:B-1----:R-:W2:Y:S01]  /*4e790*/  LDL.LU.64 R106, [R1+0xf48] ;  /* 0x000f4800016a7983 */ /* 0x002ea20000300a00 */
[----:B----4-:R-:W-:Y:S01]  /*4e7a0*/  IADD3 R134, P1, R6, R2, RZ ;  /* 0x0000000206867210 */ /* 0x010fe20007f3e0ff */
[----:B------:R-:W-:-:S02]  /*4e7b0*/  IMAD.MOV.U32 R118, RZ, RZ, R8 ;  /* 0x000000ffff767224 */ /* 0x000fc400078e0008 */
[----:B------:R-:W-:Y:S02]  /*4e7c0*/  IMAD.MOV.U32 R119, RZ, RZ, R9 ;  /* 0x000000ffff777224 */ /* 0x000fe400078e0009 */
[----:B------:R-:W4:Y:S01]  /*4e7d0*/  LDL.LU.64 R8, [R1+0xf28] ;  /* 0x000f280001087983 */ /* 0x000f220000300a00 */
[----:B------:R-:W-:-:S03]  /*4e7e0*/  IMAD.X R6, R7, 0x1, R0, P1 ;  /* 0x0000000107067824 */ /* 0x000fc600008e0600 */
[----:B------:R-:W4:Y:S04]  /*4e7f0*/  LDL.LU.64 R138, [R1+0xf08] ;  /* 0x000f0800018a7983 */ /* 0x000f280000300a00 */
[----:B------:R1:W-:Y:S04]  /*4e800*/  LDGSTS.E [R5+0x10100], desc[UR4][R118.64], P0 ;  /* 0x1010000076057fae */ /* 0x0003e80008121844 */
[----:B------:R-:W4:Y:S01]  /*4e810*/  LDL.LU.64 R118, [R1+0xee8] ;  /* 0x000ee80001767983 */ /* 0x000f220000300a00 */
[----:B---3--:R-:W-:-:S05]  /*4e820*/  IADD3 R132, P1, R116, R2, RZ ;  /* 0x0000000274847210 */ /* 0x008fca0007f3e0ff */
[----:B------:R-:W-:Y:S01]  /*4e830*/  IMAD.X R133, R117, 0x1, R0, P1 ;  /* 0x0000000175857824 */ /* 0x000fe200008e0600 */
[----:B------:R-:W-:-:S05]  /*4e840*/  IADD3 R130, P1, R114, R2, RZ ;  /* 0x0000000272827210 */ /* 0x000fca0007f3e0ff */
[----:B------:R-:W-:Y:S01]  /*4e850*/  IMAD.X R131, R115, 0x1, R0, P1 ;  /* 0x0000000173837824 */ /* 0x000fe200008e0600 */
[----:B------:R-:W-:-:S04]  /*4e860*/  IADD3 R128, P1, R110, R2, RZ ;  /* 0x000000026e807210 */ /* 0x000fc80007f3e0ff */
[----:B------:R-:W-:Y:S02]  /*4e870*/  IADD3.X R129, R111, R0, RZ, P1, !PT ;  /* 0x000000006f817210 */ /* 0x000fe40000ffe4ff */
[----:B------:R-:W1:Y:S04]  /*4e880*/  LDL.LU.64 R110, [R1+0xec8] ;  /* 0x000ec800016e7983 */ /* 0x000e680000300a00 */
[----:B------:R-:W3:Y:S04]  /*4e890*/  LDL.LU.64 R116, [R1+0xea8] ;  /* 0x000ea80001747983 */ /* 0x000ee80000300a00 */
[----:B------:R-:W3:Y:S01]  /*4e8a0*/  LDL.LU.64 R114, [R1+0xe88] ;  /* 0x000e880001727983 */ /* 0x000ee20000300a00 */
[----:B--2---:R-:W-:-:S05]  /*4e8b0*/  IADD3 R126, P1, R112, R2, RZ ;  /* 0x00000002707e7210 */ /* 0x004fca0007f3e0ff */
[----:B------:R-:W-:Y:S02]  /*4e8c0*/  IMAD.X R127, R113, 0x1, R0, P1 ;  /* 0x00000001717f7824 */ /* 0x000fe400008e0600 */
[----:B------:R-:W2:Y:S01]  /*4e8d0*/  LDL.LU.64 R112, [R1+0xe68] ;  /* 0x000e680001707983 */ /* 0x000ea20000300a00 */
[----:B------:R-:W-:-:S05]  /*4e8e0*/  IADD3 R124, P1, R108, R2, RZ ;  /* 0x000000026c7c7210 */ /* 0x000fca0007f3e0ff */
[--C-:B------:R-:W-:Y:S01]  /*4e8f0*/  IMAD.X R125, R109, 0x1, R0.reuse, P1 ;  /* 0x000000016d7d7824 */ /* 0x100fe200008e0600 */
[-C--:B------:R-:W-:Y:S01]  /*4e900*/  IADD3 R122, P1, R106, R2.reuse, RZ ;  /* 0x000000026a7a7210 */ /* 0x080fe20007f3e0ff */
[----:B------:R-:W2:Y:S04]  /*4e910*/  LDL.LU.64 R108, [R1+0xe48] ;  /* 0x000e4800016c7983 */ /* 0x000ea80000300a00 */
[----:B------:R-:W-:Y:S02]  /*4e920*/  IMAD.X R123, R107, 0x1, R0, P1 ;  /* 0x000000016b7b7824 */ /* 0x000fe400008e0600 */
[----:B------:R-:W2:Y:S04]  /*4e930*/  LDL.LU.64 R106, [R1+0xe28] ;  /* 0x000e2800016a7983 */ /* 0x000ea80000300a00 */
[----:B------:R-:W2:Y:S01]  /*4e940*/  LDL.LU.64 R136, [R1+0xe08] ;  /* 0x000e080001887983 */ /* 0x000ea20000300a00 */
[----:B----4-:R-:W-:-:S05]  /*4e950*/  IADD3 R120, P1, R8, R2, RZ ;  /* 0x0000000208787210 */ /* 0x010fca0007f3e0ff */
[----:B------:R-:W-:Y:S01]  /*4e960*/  IMAD.X R121, R9, 0x1, R0, P1 ;  /* 0x0000000109797824 */ /* 0x000fe200008e0600 */
[----:B------:R-:W-:-:S05]  /*4e970*/  IADD3 R8, P1, R138, R2, RZ ;  /* 0x000000028a087210 */ /* 0x000fca0007f3e0ff */
[----:B------:R-:W-:Y:S01]  /*4e980*/  IMAD.X R9, R139, 0x1, R0, P1 ;  /* 0x000000018b097824 */ /* 0x000fe200008e0600 */
[----:B------:R-:W-:-:S05]  /*4e990*/  IADD3 R7, P1, R118, R2, RZ ;  /* 0x0000000276077210 */ /* 0x000fca0007f3e0ff */
[----:B------:R-:W-:Y:S01]  /*4e9a0*/  IMAD.X R150, R119, 0x1, R0, P1 ;  /* 0x0000000177967824 */ /* 0x000fe200008e0600 */
[----:B------:R-:W-:Y:S01]  /*4e9b0*/  MOV R135, R6 ;  /* 0x0000000600877202 */ /* 0x000fe20000000f00 */
[----:B------:R-:W-:-:S04]  /*4e9c0*/  IMAD.MOV.U32 R6, RZ, RZ, R7 ;  /* 0x000000ffff067224 */ /* 0x000fc800078e0007 */
[----:B------:R-:W-:Y:S01]  /*4e9d0*/  STL.64 [R1+0x1008], R134 ;  /* 0x0010088601007387 */ /* 0x000fe20000100a00 */
[----:B------:R-:W-:-:S03]  /*4e9e0*/  IMAD.MOV.U32 R7, RZ, RZ, R150 ;  /* 0x000000ffff077224 */ /* 0x000fc600078e0096 */
        /* <DEDUP_REMOVED lines=8> */
[----:B------:R-:W-:Y:S04]  /*4ea70*/  LDGSTS.E [R5+0x10500], desc[UR4][R134.64], P0 ;  /* 0x1050000086057fae */ /* 0x000fe80008121844 */
[----:B------:R4:W-:Y:S04]  /*4ea80*/  STL.64 [R1+0xee8], R6 ;  /* 0x000ee80601007387 */ /* 0x0009e80000100a00 */
        /* <DEDUP_REMOVED lines=9> */
[----:B-1----:R-:W-:-:S04]  /*4eb20*/  IADD3 R118, P1, R110, R2, RZ ;  /* 0x000000026e767210 */ /* 0x002fc80007f3e0ff */
[----:B------:R-:W-:Y:S02]  /*4eb30*/  IADD3.X R119, R111, R0, RZ, P1, !PT ;  /* 0x000000006f777210 */ /* 0x000fe40000ffe4ff */
[----:B---3--:R-:W-:-:S03]  /*4eb40*/  IADD3 R110, P1, R116, R2, RZ ;  /* 0x00000002746e7210 */ /* 0x008fc60007f3e0ff */
[----:B------:R-:W-:Y:S02]  /*4eb50*/  LDGSTS.E [R5+0x12d00], desc[UR4][R118.64], P0 ;  /* 0x12d0000076057fae */ /* 0x000fe40008121844 */
[--C-:B------:R-:W-:Y:S01]  /*4eb60*/  IMAD.X R111, R117, 0x1, R0.reuse, P1 ;  /* 0x00000001756f7824 */ /* 0x100fe200008e0600 */
[-C--:B------:R-:W-:Y:S01]  /*4eb70*/  IADD3 R116, P1, R114, R2.reuse, RZ ;  /* 0x0000000272747210 */ /* 0x080fe20007f3e0ff */
[----:B------:R-:W-:Y:S04]  /*4eb80*/  STL.64 [R1+0xec8], R118 ;  /* 0x000ec87601007387 */ /* 0x000fe80000100a00 */
[----:B------:R-:W-:Y:S01]  /*4eb90*/  IMAD.X R117, R115, 0x1, R0, P1 ;  /* 0x0000000173757824 */ /* 0x000fe200008e0600 */
[----:B------:R1:W-:Y:S04]  /*4eba0*/  STL.64 [R1+0xea8], R110 ;  /* 0x000ea86e01007387 */ /* 0x0003e80000100a00 */
[----:B------:R-:W-:Y:S01]  /*4ebb0*/  LDGSTS.E [R5+0x13100], desc[UR4][R110.64], P0 ;  /* 0x131000006e057fae */ /* 0x000fe20008121844 */
[----:B--2---:R-:W-:-:S03]  /*4ebc0*/  IADD3 R114, P1, R112, R2, RZ ;  /* 0x0000000270727210 */ /* 0x004fc60007f3e0ff */
[----:B------:R-:W-:Y:S02]  /*4ebd0*/  STL.64 [R1+0xe88], R116 ;  /* 0x000e887401007387 */ /* 0x000fe40000100a00 */
[----:B------:R-:W-:Y:S02]  /*4ebe0*/  IMAD.X R115, R113, 0x1, R0, P1 ;  /* 0x0000000171737824 */ /* 0x000fe400008e0600 */
[----:B------:R-:W-:Y:S01]  /*4ebf0*/  LDGSTS.E [R5+0x13500], desc[UR4][R116.64], P0 ;  /* 0x1350000074057fae */ /* 0x000fe20008121844 */
[----:B------:R-:W-:-:S03]  /*4ec00*/  IADD3 R112, P1, R108, R2, RZ ;  /* 0x000000026c707210 */ /* 0x000fc60007f3e0ff */
[----:B------:R-:W-:Y:S02]  /*4ec10*/  STL.64 [R1+0xe68], R114 ;  /* 0x000e687201007387 */ /* 0x000fe40000100a00 */
[--C-:B------:R-:W-:Y:S01]  /*4ec20*/  IMAD.X R113, R109, 0x1, R0.reuse, P1 ;  /* 0x000000016d717824 */ /* 0x100fe200008e0600 */
[-C--:B------:R-:W-:Y:S01]  /*4ec30*/  IADD3 R108, P1, R106, R2.reuse, RZ ;  /* 0x000000026a6c7210 */ /* 0x080fe20007f3e0ff */
[----:B------:R-:W-:Y:S04]  /*4ec40*/  LDGSTS.E [R5+0x13900], desc[UR4][R114.64], P0 ;  /* 0x1390000072057fae */ /* 0x000fe80008121844 */
[--C-:B------:R-:W-:Y:S01]  /*4ec50*/  IMAD.X R109, R107, 0x1, R0.reuse, P1 ;  /* 0x000000016b6d7824 */ /* 0x100fe200008e0600 */
[-C--:B------:R-:W-:Y:S01]  /*4ec60*/  IADD3 R106, P1, R136, R2.reuse, RZ ;  /* 0x00000002886a7210 */ /* 0x080fe20007f3e0ff */
[----:B------:R-:W-:Y:S04]  /*4ec70*/  STL.64 [R1+0xe48], R112 ;  /* 0x000e487001007387 */ /* 0x000fe80000100a00 */
[----:B------:R-:W-:Y:S01]  /*4ec80*/  IMAD.X R107, R137, 0x1, R0, P1 ;  /* 0x00000001896b7824 */ /* 0x000fe200008e0600 */
[----:B------:R2:W-:Y:S04]  /*4ec90*/  STL.64 [R1+0xe28], R108 ;  /* 0x000e286c01007387 */ /* 0x0005e80000100a00 */
[----:B------:R3:W-:Y:S04]  /*4eca0*/  STL.64 [R1+0xe08], R106 ;  /* 0x000e086a01007387 */ /* 0x0007e80000100a00 */
[----:B----4-:R-:W4:Y:S04]  /*4ecb0*/  LDL.LU R8, [R1+0x1444] ;  /* 0x0014440001087983 */ /* 0x010f280000300800 */
[----:B------:R-:W4:Y:S04]  /*4ecc0*/  LDL.LU R7, [R1+0x1464] ;  /* 0x0014640001077983 */ /* 0x000f280000300800 */
[----:B-1----:R-:W4:Y:S04]  /*4ecd0*/  LDL.LU R111, [R1+0x1440] ;  /* 0x00144000016f7983 */ /* 0x002f280000300800 */
[----:B------:R-:W4:Y:S04]  /*4ece0*/  LDL.LU R110, [R1+0x1460] ;  /* 0x00146000016e7983 */ /* 0x000f280000300800 */
[----:B------:R1:W-:Y:S04]  /*4ecf0*/  LDGSTS.E [R5+0x13d00], desc[UR4][R112.64], P0 ;  /* 0x13d0000070057fae */ /* 0x0003e80008121844 */
[----:B------:R-:W-:Y:S01]  /*4ed00*/  LDGSTS.E [R5+0x14100], desc[UR4][R108.64], P0 ;  /* 0x141000006c057fae */ /* 0x000fe20008121844 */
[----:B------:R-:W-:-:S03]  /*4ed10*/  IADD3 R149, P1, R246, R2, RZ ;  /* 0x00000002f6957210 */ /* 0x000fc60007f3e0ff */
[----:B------:R-:W-:Y:S04]  /*4ed20*/  LDGSTS.E [R5+0x14500], desc[UR4][R106.64], P0 ;  /* 0x145000006a057fae */ /* 0x000fe80008121844 */
[----:B--2---:R-:W2:Y:S04]  /*4ed30*/  LDL.LU R109, [R1+0x1480] ;  /* 0x00148000016d7983 */ /* 0x004ea80000300800 */
[----:B------:R-:W2:Y:S04]  /*4ed40*/  LDL.LU R6, [R1+0x1484] ;  /* 0x0014840001067983 */ /* 0x000ea80000300800 */
[----:B------:R-:W2:Y:S04]  /*4ed50*/  LDL.LU R112, [R1+0x14a0] ;  /* 0x0014a00001707983 */ /* 0x000ea80000300800 */
[----:B------:R-:W2:Y:S01]  /*4ed60*/  LDL.LU R108, [R1+0x14a4] ;  /* 0x0014a400016c7983 */ /* 0x000ea20000300800 */
[----:B------:R-:W-:-:S02]  /*4ed70*/  IADD3.X R246, R247, R0, RZ, P1, !PT ;  /* 0x00000000f7f67210 */ /* 0x000fc40000ffe4ff */
[-C--:B------:R-:W-:Y:S01]  /*4ed80*/  IADD3 R148, P1, R238, R2.reuse, RZ ;  /* 0x00000002ee947210 */ /* 0x080fe20007f3e0ff */
[----:B---3--:R-:W3:Y:S04]  /*4ed90*/  LDL.LU R107, [R1+0x14c0] ;  /* 0x0014c000016b7983 */ /* 0x008ee80000300800 */
[----:B------:R-:W-:Y:S01]  /*4eda0*/  IMAD.X R238, R239, 0x1, R0, P1 ;  /* 0x00000001efee7824 */ /* 0x000fe200008e0600 */
[-C--:B------:R-:W-:Y:S01]  /*4edb0*/  IADD3 R147, P1, R230, R2.reuse, RZ ;  /* 0x00000002e6937210 */ /* 0x080fe20007f3e0ff */
[----:B------:R-:W-:Y:S01]  /*4edc0*/  IMAD.MOV.U32 R247, RZ, RZ, R246 ;  /* 0x000000fffff77224 */ /* 0x000fe200078e00f6 */
[----:B------:R-:W3:Y:S03]  /*4edd0*/  LDL.LU R106, [R1+0x14c4] ;  /* 0x0014c400016a7983 */ /* 0x000ee60000300800 */
[--C-:B------:R-:W-:Y:S01]  /*4ede0*/  IMAD.X R230, R231, 0x1, R0.reuse, P1 ;  /* 0x00000001e7e67824 */ /* 0x100fe200008e0600 */
[-C--:B------:R-:W-:Y:S01]  /*4edf0*/  IADD3 R146, P1, R222, R2.reuse, RZ ;  /* 0x00000002de927210 */ /* 0x080fe20007f3e0ff */
[----:B------:R-:W-:Y:S01]  /*4ee00*/  IMAD.MOV.U32 R246, RZ, RZ, R149 ;  /* 0x000000fffff67224 */ /* 0x000fe200078e0095 */
[----:B------:R-:W3:Y:S03]  /*4ee10*/  LDL.LU R9, [R1+0x14e0] ;  /* 0x0014e00001097983 */ /* 0x000ee60000300800 */
[----:B------:R-:W-:Y:S01]  /*4ee20*/  IMAD.X R222, R223, 0x1, R0, P1 ;  /* 0x00000001dfde7824 */ /* 0x000fe200008e0600 */
[----:B------:R-:W-:Y:S01]  /*4ee30*/  IADD3 R145, P1, R214, R2, RZ ;  /* 0x00000002d6917210 */ /* 0x000fe20007f3e0ff */
[----:B------:R-:W-:Y:S01]  /*4ee40*/  IMAD.MOV.U32 R239, RZ, RZ, R238 ;  /* 0x000000ffffef7224 */ /* 0x000fe200078e00ee */
[----:B------:R-:W-:Y:S01]  /*4ee50*/  MOV R231, R230 ;  /* 0x000000e600e77202 */ /* 0x000fe20000000f00 */
[----:B------:R-:W-:Y:S02]  /*4ee60*/  LDGSTS.E [R5+0x14900], desc[UR4][R246.64], P0 ;  /* 0x14900000f6057fae */ /* 0x000fe40008121844 */
        /* <DEDUP_REMOVED lines=17> */
[----:B------:R-:W-:Y:S01]  /*4ef80*/  IADD3 R136, P1, R14, R2, RZ ;  /* 0x000000020e887210 */ /* 0x000fe20007f3e0ff */
[----:B------:R-:W-:Y:S02]  /*4ef90*/  IMAD.MOV.U32 R238, RZ, RZ, R148 ;  /* 0x000000ffffee7224 */ /* 0x000fe400078e0094 */
[----:B------:R-:W-:Y:S02]  /*4efa0*/  IMAD.MOV.U32 R230, RZ, RZ, R147 ;  /* 0x000000ffffe67224 */ /* 0x000fe400078e0093 */
[----:B------:R-:W-:Y:S01]  /*4efb0*/  IMAD.X R14, R15, 0x1, R0, P1 ;  /* 0x000000010f0e7824 */ /* 0x000fe200008e0600 */
[----:B------:R-:W-:Y:S01]  /*4efc0*/  LDGSTS.E [R5+0x14d00], desc[UR4][R238.64], P0 ;  /* 0x14d00000ee057fae */ /* 0x000fe20008121844 */
[----:B------:R-:W-:Y:S02]  /*4efd0*/  IMAD.MOV.U32 R223, RZ, RZ, R222 ;  /* 0x000000ffffdf7224 */ /* 0x000fe400078e00de */
[----:B------:R-:W-:Y:S01]  /*4efe0*/  IMAD.MOV.U32 R222, RZ, RZ, R146 ;  /* 0x000000ffffde7224 */ /* 0x000fe200078e0092 */
[----:B------:R-:W-:Y:S01]  /*4eff0*/  LDGSTS.E [R5+0x15100], desc[UR4][R230.64], P0 ;  /* 0x15100000e6057fae */ /* 0x000fe20008121844 */
[----:B------:R-:W-:-:S02]  /*4f000*/  IMAD.MOV.U32 R215, RZ, RZ, R214 ;  /* 0x000000ffffd77224 */ /* 0x000fc400078e00d6 */
[----:B------:R-:W-:Y:S02]  /*4f010*/  IMAD.MOV.U32 R214, RZ, RZ, R145 ;  /* 0x000000ffffd67224 */ /* 0x000fe400078e0091 */
[----:B------:R-:W-:Y:S01]  /*4f020*/  IMAD.MOV.U32 R207, RZ, RZ, R206 ;  /* 0x000000ffffcf7224 */ /* 0x000fe200078e00ce */
[----:B------:R-:W-:Y:S01]  /*4f030*/  MOV R206, R144 ;  /* 0x0000009000ce7202 */ /* 0x000fe20000000f00 */
[----:B------:R-:W-:Y:S02]  /*4f040*/  IMAD.MOV.U32 R199, RZ, RZ, R198 ;  /* 0x000000ffffc77224 */ /* 0x000fe400078e00c6 */
[----:B------:R-:W-:Y:S01]  /*4f050*/  IMAD.MOV.U32 R191, RZ, RZ, R190 ;  /* 0x000000ffffbf7224 */ /* 0x000fe200078e00be */
[----:B------:R-:W-:Y:S01]  /*4f060*/  MOV R175, R174 ;  /* 0x000000ae00af7202 */ /* 0x000fe20000000f00 */
        /* <DEDUP_REMOVED lines=14> */
[----:B------:R-:W-:Y:S01]  /*4f150*/  IMAD.MOV.U32 R23, RZ, RZ, R22 ;  /* 0x000000ffff177224 */ /* 0x000fe200078e0016 */
[----:B------:R-:W-:Y:S01]  /*4f160*/  MOV R22, R137 ;  /* 0x0000008900167202 */ /* 0x000fe20000000f00 */
[----:B------:R-:W-:Y:S01]  /*4f170*/  IMAD.MOV.U32 R15, RZ, RZ, R14 ;  /* 0x000000ffff0f7224 */ /* 0x000fe200078e000e */
[----:B------:R-:W-:Y:S01]  /*4f180*/  LDGSTS.E [R5+0x16900], desc[UR4][R182.64], P0 ;  /* 0x16900000b6057fae */ /* 0x000fe20008121844 */
[----:B------:R-:W-:Y:S01]  /*4f190*/  IMAD.MOV.U32 R14, RZ, RZ, R136 ;  /* 0x000000ffff0e7224 */ /* 0x000fe200078e0088 */
[----:B-1----:R-:W-:Y:S02]  /*4f1a0*/  LOP3.LUT R113, R252, 0x40, RZ, 0x3c, !PT ;  /* 0x00000040fc717812 */ /* 0x002fe400078e3cff */
[----:B------:R-:W-:Y:S04]  /*4f1b0*/  LDGSTS.E [R5+0x16d00], desc[UR4][R174.64], P0 ;  /* 0x16d00000ae057fae */ /* 0x000fe80008121844 */
[----:B------:R-:W-:Y:S04]  /*4f1c0*/  LDGSTS.E [R5+0x17100], desc[UR4][R166.64], P0 ;  /* 0x17100000a6057fae */ /* 0x000fe80008121844 */
[----:B------:R-:W-:Y:S04]  /*4f1d0*/  LDGSTS.E [R5+0x17500], desc[UR4][R158.64], P0 ;  /* 0x175000009e057fae */ /* 0x000fe80008121844 */
[----:B------:R-:W-:Y:S04]  /*4f1e0*/  LDGSTS.E [R5+0x17900], desc[UR4][R22.64], P0 ;  /* 0x1790000016057fae */ /* 0x000fe80008121844 */
[----:B------:R1:W-:Y:S02]  /*4f1f0*/  LDGSTS.E [R5+0x17d00], desc[UR4][R14.64], P0 ;  /* 0x17d000000e057fae */ /* 0x0003e40008121844 */
[----:B-1----:R-:W-:Y:S01]  /*4f200*/  VIADD R5, R113, UR8 ;  /* 0x0000000871057c36 */ /* 0x002fe20008000000 */
[----:B----4-:R-:W-:-:S02]  /*4f210*/  IADD3 R8, P1, R8, R2, RZ ;  /* 0x0000000208087210 */ /* 0x010fc40007f3e0ff */
[----:B------:R-:W-:-:S03]  /*4f220*/  IADD3 R7, P2, R7, R2, RZ ;  /* 0x0000000207077210 */ /* 0x000fc60007f5e0ff */
[--C-:B------:R-:W-:Y:S01]  /*4f230*/  IMAD.X R111, R111, 0x1, R0.reuse, P1 ;  /* 0x000000016f6f7824 */ /* 0x100fe200008e0600 */
[----:B------:R1:W-:Y:S01]  /*4f240*/  STL [R1+0x1444], R8 ;  /* 0x0014440801007387 */ /* 0x0003e20000100800 */
[----:B------:R-:W-:-:S03]  /*4f250*/  IMAD.X R110, R110, 0x1, R0, P2 ;  /* 0x000000016e6e7824 */ /* 0x000fc600010e0600 */
[----:B------:R4:W-:Y:S01]  /*4f260*/  STL [R1+0x1440], R111 ;  /* 0x0014406f01007387 */ /* 0x0009e20000100800 */
[----:B------:R-:W-:-:S03]  /*4f270*/  IMAD.MOV.U32 R114, RZ, RZ, R8 ;  /* 0x000000ffff727224 */ /* 0x000fc600078e0008 */
[----:B------:R2:W-:Y:S04]  /*4f280*/  STL [R1+0x1464], R7 ;  /* 0x0014640701007387 */ /* 0x0005e80000100800 */
[----:B------:R2:W-:Y:S04]  /*4f290*/  STL [R1+0x1460], R110 ;  /* 0x0014606e01007387 */ /* 0x0005e80000100800 */
[----:B-1----:R-:W3:Y:S01]  /*4f2a0*/  LDL.LU R8, [R1+0x14e4] ;  /* 0x0014e40001087983 */ /* 0x002ee20000300800 */
[----:B------:R-:W-:-:S03]  /*4f2b0*/  MOV R115, R111 ;  /* 0x0000006f00737202 */ /* 0x000fc60000000f00 */
[----:B----4-:R-:W4:Y:S04]  /*4f2c0*/  LDL.LU R111, [R1+0x1500] ;  /* 0x00150000016f7983 */ /* 0x010f280000300800 */
[----:B------:R1:W-:Y:S01]  /*4f2d0*/  LDGSTS.E [R5+0x200], desc[UR4][R114.64], P0 ;  /* 0x0020000072057fae */ /* 0x0003e20008121844 */
[----:B--2---:R-:W-:-:S05]  /*4f2e0*/  IADD3 R6, P1, R6, R2, RZ ;  /* 0x0000000206067210 */ /* 0x004fca0007f3e0ff */
[----:B------:R-:W-:Y:S01]  /*4f2f0*/  IMAD.X R109, R109, 0x1, R0, P1 ;  /* 0x000000016d6d7824 */ /* 0x000fe200008e0600 */
[----:B------:R-:W-:Y:S01]  /*4f300*/  IADD3 R108, P2, R108, R2, RZ ;  /* 0x000000026c6c7210 */ /* 0x000fe20007f5e0ff */
[----:B-1----:R-:W-:Y:S02]  /*4f310*/  IMAD.MOV.U32 R114, RZ, RZ, R7 ;  /* 0x000000ffff727224 */ /* 0x002fe400078e0007 */
[----:B------:R-:W-:Y:S01]  /*4f320*/  IMAD.MOV.U32 R115, RZ, RZ, R110 ;  /* 0x000000ffff737224 */ /* 0x000fe200078e006e */
[----:B------:R-:W2:Y:S04]  /*4f330*/  LDL.LU R7, [R1+0x1504] ;  /* 0x0015040001077983 */ /* 0x000ea80000300800 */
[----:B------:R-:W4:Y:S04]  /*4f340*/  LDL.LU R110, [R1+0x1520] ;  /* 0x00152000016e7983 */ /* 0x000f280000300800 */
[----:B------:R1:W-:Y:S04]  /*4f350*/  STL [R1+0x1484], R6 ;  /* 0x0014840601007387 */ /* 0x0003e80000100800 */
[----:B------:R1:W-:Y:S04]  /*4f360*/  LDGSTS.E [R5+0x600], desc[UR4][R114.64], P0 ;  /* 0x0060000072057fae */ /* 0x0003e80008121844 */
[----:B------:R3:W-:Y:S04]  /*4f370*/  STL [R1+0x1480], R109 ;  /* 0x0014806d01007387 */ /* 0x0007e80000100800 */
[----:B------:R-:W-:Y:S01]  /*4f380*/  STL [R1+0x14a4], R108 ;  /* 0x0014a46c01007387 */ /* 0x000fe20000100800 */
[----:B-1----:R-:W-:-:S03]  /*4f390*/  IMAD.MOV.U32 R114, RZ, RZ, R6 ;  /* 0x000000ffff727224 */ /* 0x002fc600078e0006 */
[----:B------:R-:W4:Y:S01]  /*4f3a0*/  LDL.LU R6, [R1+0x1524] ;  /* 0x0015240001067983 */ /* 0x000f220000300800 */
[----:B------:R-:W-:Y:S01]  /*4f3b0*/  IMAD.X R112, R112, 0x1, R0, P2 ;  /* 0x0000000170707824 */ /* 0x000fe200010e0600 */
[----:B---3--:R-:W-:Y:S01]  /*4f3c0*/  IADD3 R106, P1, R106, R2, RZ ;  /* 0x000000026a6a7210 */ /* 0x008fe20007f3e0ff */
[----:B------:R-:W-:-:S03]  /*4f3d0*/  IMAD.MOV.U32 R115, RZ, RZ, R109 ;  /* 0x000000ffff737224 */ /* 0x000fc600078e006d */
[----:B------:R1:W-:Y:S01]  /*4f3e0*/  STL [R1+0x14a0], R112 ;  /* 0x0014a07001007387 */ /* 0x0003e20000100800 */
[----:B------:R-:W-:Y:S01]  /*4f3f0*/  MOV R113, R112 ;  /* 0x0000007000717202 */ /* 0x000fe20000000f00 */
[----:B------:R-:W-:Y:S02]  /*4f400*/  IMAD.X R107, R107, 0x1, R0, P1 ;  /* 0x000000016b6b7824 */ /* 0x000fe400008e0600 */
[----:B------:R-:W3:Y:S04]  /*4f410*/  LDL.LU R109, [R1+0x1540] ;  /* 0x00154000016d7983 */ /* 0x000ee80000300800 */
[----:B------:R-:W-:Y:S01]  /*4f420*/  LDGSTS.E [R5+0xa00], desc[UR4][R114.64], P0 ;  /* 0x00a0000072057fae */ /* 0x000fe20008121844 */
[----:B-1----:R-:W-:-:S03]  /*4f430*/  IMAD.MOV.U32 R112, RZ, RZ, R108 ;  /* 0x000000ffff707224 */ /* 0x002fc600078e006c */
[----:B------:R-:W3:Y:S04]  /*4f440*/  LDL.LU R108, [R1+0x1544] ;  /* 0x00154400016c7983 */ /* 0x000ee80000300800 */
        /* <DEDUP_REMOVED lines=9> */
[----:B------:R-:W3:Y:S04]  /*4f4e0*/  LDL.LU R107, [R1+0x1560] ;  /* 0x00156000016b7983 */ /* 0x000ee80000300800 */
[----:B------:R1:W-:Y:S04]  /*4f4f0*/  STL [R1+0x14e0], R9 ;  /* 0x0014e00901007387 */ /* 0x0003e80000100800 */
[----:B------:R-:W3:Y:S01]  /*4f500*/  LDL.LU R106, [R1+0x1564] ;  /* 0x00156400016a7983 */ /* 0x000ee20000300800 */
[----:B--2---:R-:W-:Y:S01]  /*4f510*/  IADD3 R7, P1, R7, R2, RZ ;  /* 0x0000000207077210 */ /* 0x004fe20007f3e0ff */
[----:B-1----:R-:W-:Y:S01]  /*4f520*/  IMAD.MOV.U32 R112, RZ, RZ, R8 ;  /* 0x000000ffff707224 */ /* 0x002fe200078e0008 */
[----:B------:R-:W-:-:S02]  /*4f530*/  MOV R113, R9 ;  /* 0x0000000900717202 */ /* 0x000fc40000000f00 */
[----:B------:R-:W2:Y:S01]  /*4f540*/  LDL.LU R9, [R1+0x1580] ;  /* 0x0015800001097983 */ /* 0x000ea20000300800 */
[----:B----4-:R-:W-:-:S03]  /*4f550*/  IMAD.X R111, R111, 0x1, R0, P1 ;  /* 0x000000016f6f7824 */ /* 0x010fc600008e0600 */
[----:B------:R-:W4:Y:S04]  /*4f560*/  LDL.LU R8, [R1+0x1584] ;  /* 0x0015840001087983 */ /* 0x000f280000300800 */
[----:B------:R-:W-:Y:S04]  /*4f570*/  STL [R1+0x1504], R7 ;  /* 0x0015040701007387 */ /* 0x000fe80000100800 */
[----:B------:R1:W-:Y:S01]  /*4f580*/  LDGSTS.E [R5+0x1600], desc[UR4][R112.64], P0 ;  /* 0x0160000070057fae */ /* 0x0003e20008121844 */
[----:B------:R-:W-:-:S03]  /*4f590*/  IADD3 R6, P2, R6, R2, RZ ;  /* 0x0000000206067210 */ /* 0x000fc60007f5e0ff */
[----:B------:R1:W-:Y:S02]  /*4f5a0*/  STL [R1+0x1500], R111 ;  /* 0x0015006f01007387 */ /* 0x0003e40000100800 */
[----:B-1----:R-:W-:Y:S02]  /*4f5b0*/  IMAD.MOV.U32 R113, RZ, RZ, R111 ;  /* 0x000000ffff717224 */ /* 0x002fe400078e006f */
[----:B------:R-:W-:Y:S01]  /*4f5c0*/  IMAD.X R110, R110, 0x1, R0, P2 ;  /* 0x000000016e6e7824 */ /* 0x000fe200010e0600 */
[----:B------:R-:W-:Y:S01]  /*4f5d0*/  STL [R1+0x1524], R6 ;  /* 0x0015240601007387 */ /* 0x000fe20000100800 */
[----:B------:R-:W-:-:S03]  /*4f5e0*/  IMAD.MOV.U32 R112, RZ, RZ, R7 ;  /* 0x000000ffff707224 */ /* 0x000fc600078e0007 */
[----:B------:R-:W2:Y:S04]  /*4f5f0*/  LDL.LU R111, [R1+0x15a0] ;  /* 0x0015a000016f7983 */ /* 0x000ea80000300800 */
[----:B------:R1:W-:Y:S04]  /*4f600*/  STL [R1+0x1520], R110 ;  /* 0x0015206e01007387 */ /* 0x0003e80000100800 */
[----:B------:R-:W2:Y:S01]  /*4f610*/  LDL.LU R7, [R1+0x15a4] ;  /* 0x0015a40001077983 */ /* 0x000ea20000300800 */
[----:B---3--:R-:W-:-:S03]  /*4f620*/  IADD3 R108, P1, R108, R2, RZ ;  /* 0x000000026c6c7210 */ /* 0x008fc60007f3e0ff */
[----:B------:R3:W-:Y:S01]  /*4f630*/  LDGSTS.E [R5+0x1a00], desc[UR4][R112.64], P0 ;  /* 0x01a0000070057fae */ /* 0x0007e20008121844 */
[----:B------:R-:W-:Y:S01]  /*4f640*/  IADD3.X R109, R109, R0, RZ, P1, !PT ;  /* 0x000000006d6d7210 */ /* 0x000fe20000ffe4ff */
[----:B------:R-:W-:Y:S02]  /*4f650*/  IMAD.MOV.U32 R114, RZ, RZ, R108 ;  /* 0x000000ffff727224 */ /* 0x000fe400078e006c */
[----:B---3--:R-:W-:Y:S02]  /*4f660*/  IMAD.MOV.U32 R112, RZ, RZ, R6 ;  /* 0x000000ffff707224 */ /* 0x008fe400078e0006 */
[----:B------:R-:W-:Y:S02]  /*4f670*/  IMAD.MOV.U32 R113, RZ, RZ, R110 ;  /* 0x000000ffff717224 */ /* 0x000fe400078e006e */
[----:B-1----:R-:W3:Y:S04]  /*4f680*/  LDL.LU R110, [R1+0x15c0] ;  /* 0x0015c000016e7983 */ /* 0x002ee80000300800 */
[----:B------:R-:W3:Y:S04]  /*4f690*/  LDL.LU R6, [R1+0x15c4] ;  /* 0x0015c40001067983 */ /* 0x000ee80000300800 */
[----:B------:R-:W-:Y:S01]  /*4f6a0*/  STL [R1+0x1544], R108 ;  /* 0x0015446c01007387 */ /* 0x000fe20000100800 */
[----:B------:R-:W-:-:S03]  /*4f6b0*/  IMAD.MOV.U32 R115, RZ, RZ, R109 ;  /* 0x000000ffff737224 */ /* 0x000fc600078e006d */
[----:B------:R1:W-:Y:S04]  /*4f6c0*/  STL [R1+0x1540], R109 ;  /* 0x0015406d01007387 */ /* 0x0003e80000100800 */
[----:B------:R-:W-:Y:S04]  /*4f6d0*/  LDGSTS.E [R5+0x1e00], desc[UR4][R112.64], P0 ;  /* 0x01e0000070057fae */ /* 0x000fe80008121844 */
[----:B------:R1:W-:Y:S01]  /*4f6e0*/  LDGSTS.E [R5+0x2200], desc[UR4][R114.64], P0 ;  /* 0x0220000072057fae */ /* 0x0003e20008121844 */
[----:B------:R-:W-:-:S05]  /*4f6f0*/  IADD3 R106, P2, R106, R2, RZ ;  /* 0x000000026a6a7210 */ /* 0x000fca0007f5e0ff */
[----:B------:R-:W-:Y:S01]  /*4f700*/  IMAD.X R107, R107, 0x1, R0, P2 ;  /* 0x000000016b6b7824 */ /* 0x000fe200010e0600 */
[----:B------:R-:W-:Y:S04]  /*4f710*/  STL [R1+0x1564], R106 ;  /* 0x0015646a01007387 */ /* 0x000fe80000100800 */
[----:B------:R-:W3:Y:S01]  /*4f720*/  LDL.LU R112, [R1+0x15e0] ;  /* 0x0015e00001707983 */ /* 0x000ee20000300800 */
[----:B----4-:R-:W-:-:S03]  /*4f730*/  IADD3 R8, P1, R8, R2, RZ ;  /* 0x0000000208087210 */ /* 0x010fc60007f3e0ff */
[----:B------:R4:W-:Y:S04]  /*4f740*/  STL [R1+0x1560], R107 ;  /* 0x0015606b01007387 */ /* 0x0009e80000100800 */
[----:B-1----:R-:W3:Y:S01]  /*4f750*/  LDL.LU R109, [R1+0x15e4] ;  /* 0x0015e400016d7983 */ /* 0x002ee20000300800 */
[----:B------:R-:W-:Y:S02]  /*4f760*/  IMAD.MOV.U32 R114, RZ, RZ, R106 ;  /* 0x000000ffff727224 */ /* 0x000fe400078e006a */
[----:B------:R-:W-:Y:S01]  /*4f770*/  IMAD.MOV.U32 R115, RZ, RZ, R107 ;  /* 0x000000ffff737224 */ /* 0x000fe200078e006b */
[----:B------:R-:W3:Y:S01]  /*4f780*/  LDL.LU R108, [R1+0x1600] ;  /* 0x00160000016c7983 */ /* 0x000ee20000300800 */
[----:B--2---:R-:W-:-:S03]  /*4f790*/  IMAD.X R9, R9, 0x1, R0, P1 ;  /* 0x0000000109097824 */ /* 0x004fc600008e0600 */
[----:B----4-:R-:W2:Y:S04]  /*4f7a0*/  LDL.LU R107, [R1+0x1604] ;  /* 0x00160400016b7983 */ /* 0x010ea80000300800 */
        /* <DEDUP_REMOVED lines=8> */
[----:B------:R-:W-:Y:S01]  /*4f830*/  IMAD.MOV.U32 R114, RZ, RZ, R8 ;  /* 0x000000ffff727224 */ /* 0x000fe200078e0008 */
[----:B------:R-:W-:-:S04]  /*4f840*/  IADD3.X R111, R111, R0, RZ, P2, !PT ;  /* 0x000000006f6f7210 */ /* 0x000fc800017fe4ff */
[----:B------:R1:W-:Y:S04]  /*4f850*/  LDGSTS.E [R5+0x2a00], desc[UR4][R114.64], P0 ;  /* 0x02a0000072057fae */ /* 0x0003e80008121844 */
[----:B------:R1:W-:Y:S04]  /*4f860*/  STL [R1+0x15a0], R111 ;  /* 0x0015a06f01007387 */ /* 0x0003e80000100800 */
[----:B------:R-:W4:Y:S01]  /*4f870*/  LDL.LU R8, [R1+0x1640] ;  /* 0x0016400001087983 */ /* 0x000f220000300800 */
[----:B---3--:R-:W-:Y:S01]  /*4f880*/  IADD3 R6, P1, R6, R2, RZ ;  /* 0x0000000206067210 */ /* 0x008fe20007f3e0ff */
[----:B-1----:R-:W-:-:S02]  /*4f890*/  IMAD.MOV.U32 R114, RZ, RZ, R7 ;  /* 0x000000ffff727224 */ /* 0x002fc400078e0007 */
[----:B------:R-:W-:Y:S01]  /*4f8a0*/  IMAD.MOV.U32 R115, RZ, RZ, R111 ;  /* 0x000000ffff737224 */ /* 0x000fe200078e006f */
[----:B------:R-:W3:Y:S01]  /*4f8b0*/  LDL.LU R7, [R1+0x1644] ;  /* 0x0016440001077983 */ /* 0x000ee20000300800 */
[----:B------:R-:W-:-:S03]  /*4f8c0*/  IMAD.X R110, R110, 0x1, R0, P1 ;  /* 0x000000016e6e7824 */ /* 0x000fc600008e0600 */
[----:B------:R-:W3:Y:S04]  /*4f8d0*/  LDL.LU R111, [R1+0x1660] ;  /* 0x00166000016f7983 */ /* 0x000ee80000300800 */
[----:B------:R1:W-:Y:S04]  /*4f8e0*/  STL [R1+0x15c4], R6 ;  /* 0x0015c40601007387 */ /* 0x0003e80000100800 */
[----:B------:R1:W-:Y:S04]  /*4f8f0*/  LDGSTS.E [R5+0x2e00], desc[UR4][R114.64], P0 ;  /* 0x02e0000072057fae */ /* 0x0003e80008121844 */
[----:B------:R2:W-:Y:S01]  /*4f900*/  STL [R1+0x15c0], R110 ;  /* 0x0015c06e01007387 */ /* 0x0005e20000100800 */
[----:B-1----:R-:W-:Y:S01]  /*4f910*/  MOV R114, R6 ;  /* 0x0000000600727202 */ /* 0x002fe20000000f00 */
[----:B------:R-:W-:-:S05]  /*4f920*/  IMAD.MOV.U32 R115, RZ, RZ, R110 ;  /* 0x000000ffff737224 */ /* 0x000fca00078e006e */
[----:B------:R-:W-:Y:S01]  /*4f930*/  LDGSTS.E [R5+0x3200], desc[UR4][R114.64], P0 ;  /* 0x0320000072057fae */ /* 0x000fe20008121844 */
[----:B------:R-:W-:-:S05]  /*4f940*/  IADD3 R109, P2, R109, R2, RZ ;  /* 0x000000026d6d7210 */ /* 0x000fca0007f5e0ff */
[----:B------:R-:W-:Y:S01]  /*4f950*/  STL [R1+0x15e4], R109 ;  /* 0x0015e46d01007387 */ /* 0x000fe20000100800 */
[----:B------:R-:W-:-:S03]  /*4f960*/  IMAD.X R112, R112, 0x1, R0, P2 ;  /* 0x0000000170707824 */ /* 0x000fc600010e0600 */
[----:B------:R-:W3:Y:S01]  /*4f970*/  LDL.LU R6, [R1+0x1664] ;  /* 0x0016640001067983 */ /* 0x000ee20000300800 */
[----:B--2---:R-:W-:Y:S01]  /*4f980*/  IADD3 R107, P1, R107, R2, RZ ;  /* 0x000000026b6b7210 */ /* 0x004fe20007f3e0ff */
[----:B------:R-:W-:Y:S02]  /*4f990*/  IMAD.MOV.U32 R113, RZ, RZ, R112 ;  /* 0x000000ffff717224 */ /* 0x000fe400078e0070 */
[----:B------:R1:W-:Y:S02]  /*4f9a0*/  STL [R1+0x15e0], R112 ;  /* 0x0015e07001007387 */ /* 0x0003e40000100800 */
[----:B------:R-:W-:Y:S02]  /*4f9b0*/  IMAD.X R108, R108, 0x1, R0, P1 ;  /* 0x000000016c6c7824 */ /* 0x000fe400008e0600 */
[----:B------:R-:W2:Y:S01]  /*4f9c0*/  LDL.LU R110, [R1+0x1680] ;  /* 0x00168000016e7983 */ /* 0x000ea20000300800 */
[----:B-1----:R-:W-:-:S03]  /*4f9d0*/  IMAD.MOV.U32 R112, RZ, RZ, R109 ;  /* 0x000000ffff707224 */ /* 0x002fc600078e006d */
[----:B------:R-:W2:Y:S04]  /*4f9e0*/  LDL.LU R109, [R1+0x1684] ;  /* 0x00168400016d7983 */ /* 0x000ea80000300800 */
[----:B------:R-:W-:Y:S04]  /*4f9f0*/  STL [R1+0x1604], R107 ;  /* 0x0016046b01007387 */ /* 0x000fe80000100800 */
[----:B------:R1:W-:Y:S01]  /*4fa00*/  LDGSTS.E [R5+0x3600], desc[UR4][R112.64], P0 ;  /* 0x0360000070057fae */ /* 0x0003e20008121844 */
[----:B----4-:R-:W-:-:S03]  /*4fa10*/  IADD3 R9, P2, R9, R2, RZ ;  /* 0x0000000209097210 */ /* 0x010fc60007f5e0ff */
[----:B------:R4:W-:Y:S02]  /*4fa20*/  STL [R1+0x1600], R108 ;  /* 0x0016006c01007387 */ /* 0x0009e40000100800 */
[----:B------:R-:W-:Y:S01]  /*4fa30*/  IMAD.X R106, R106, 0x1, R0, P2 ;  /* 0x000000016a6a7824 */ /* 0x000fe200010e0600 */
[----:B-1----:R-:W-:Y:S01]  /*4fa40*/  MOV R113, R108 ;  /* 0x0000006c00717202 */ /* 0x002fe20000000f00 */
[----:B------:R-:W-:Y:S01]  /*4fa50*/  STL [R1+0x1624], R9 ;  /* 0x0016240901007387 */ /* 0x000fe20000100800 */
[----:B------:R-:W-:-:S03]  /*4fa60*/  IMAD.MOV.U32 R112, RZ, RZ, R107 ;  /* 0x000000ffff707224 */ /* 0x000fc600078e006b */
[----:B----4-:R-:W4:Y:S04]  /*4fa70*/  LDL.LU R108, [R1+0x16a0] ;  /* 0x0016a000016c7983 */ /* 0x010f280000300800 */
[----:B------:R1:W-:Y:S04]  /*4fa80*/  STL [R1+0x1620], R106 ;  /* 0x0016206a01007387 */ /* 0x0003e80000100800 */
[----:B------:R-:W4:Y:S01]  /*4fa90*/  LDL.LU R107, [R1+0x16a4] ;  /* 0x0016a400016b7983 */ /* 0x000f220000300800 */
[----:B---3--:R-:W-:-:S03]  /*4faa0*/  IADD3 R7, P1, R7, R2, RZ ;  /* 0x0000000207077210 */ /* 0x008fc60007f3e0ff */
[----:B------:R3:W-:Y:S02]  /*4fab0*/  LDGSTS.E [R5+0x3a00], desc[UR4][R112.64], P0 ;  /* 0x03a0000070057fae */ /* 0x0007e40008121844 */
[----:B------:R-:W-:Y:S02]  /*4fac0*/  IMAD.X R8, R8, 0x1, R0, P1 ;  /* 0x0000000108087824 */ /* 0x000fe400008e0600 */
[----:B---3--:R-:W-:Y:S02]  /*4fad0*/  IMAD.MOV.U32 R112, RZ, RZ, R9 ;  /* 0x000000ffff707224 */ /* 0x008fe400078e0009 */
[----:B------:R-:W-:Y:S02]  /*4fae0*/  IMAD.MOV.U32 R113, RZ, RZ, R106 ;  /* 0x000000ffff717224 */ /* 0x000fe400078e006a */
[----:B-1----:R-:W3:Y:S04]  /*4faf0*/  LDL.LU R106, [R1+0x16c0] ;  /* 0x0016c000016a7983 */ /* 0x002ee80000300800 */
        /* <DEDUP_REMOVED lines=15> */
[----:B------:R-:W-:-:S03]  /*4fbf0*/  MOV R112, R6 ;  /* 0x0000000600707202 */ /* 0x000fc60000000f00 */
[----:B------:R-:W-:Y:S01]  /*4fc00*/  IMAD.X R110, R110, 0x1, R0, P1 ;  /* 0x000000016e6e7824 */ /* 0x000fe200008e0600 */
[----:B------:R-:W2:Y:S04]  /*4fc10*/  LDL.LU R111, [R1+0x1700] ;  /* 0x00170000016f7983 */ /* 0x000ea80000300800 */
[----:B------:R-:W2:Y:S04]  /*4fc20*/  LDL.LU R6, [R1+0x1704] ;  /* 0x0017040001067983 */ /* 0x000ea80000300800 */
[----:B------:R-:W-:Y:S01]  /*4fc30*/  STL [R1+0x1684], R109 ;  /* 0x0016846d01007387 */ /* 0x000fe20000100800 */
        /* <DEDUP_REMOVED lines=9> */
[----:B------:R-:W-:-:S03]  /*4fcd0*/  IMAD.MOV.U32 R114, RZ, RZ, R109 ;  /* 0x000000ffff727224 */ /* 0x000fc600078e006d */
[----:B------:R-:W4:Y:S01]  /*4fce0*/  LDL.LU R109, [R1+0x1740] ;  /* 0x00174000016d7983 */ /* 0x000f220000300800 */
[----:B---3--:R-:W-:-:S03]  /*4fcf0*/  IADD3 R9, P1, R9, R2, RZ ;  /* 0x0000000209097210 */ /* 0x008fc60007f3e0ff */
[----:B------:R1:W-:Y:S02]  /*4fd00*/  LDGSTS.E [R5+0x4a00], desc[UR4][R114.64], P0 ;  /* 0x04a0000072057fae */ /* 0x0003e40008121844 */
[----:B------:R-:W-:Y:S02]  /*4fd10*/  IMAD.X R106, R106, 0x1, R0, P1 ;  /* 0x000000016a6a7824 */ /* 0x000fe400008e0600 */
[----:B-1----:R-:W-:Y:S01]  /*4fd20*/  IMAD.MOV.U32 R114, RZ, RZ, R107 ;  /* 0x000000ffff727224 */ /* 0x002fe200078e006b */
[----:B------:R-:W-:Y:S02]  /*4fd30*/  MOV R115, R108 ;  /* 0x0000006c00737202 */ /* 0x000fe40000000f00 */
[----:B------:R-:W3:Y:S04]  /*4fd40*/  LDL.LU R108, [R1+0x1744] ;  /* 0x00174400016c7983 */ /* 0x000ee80000300800 */
        /* <DEDUP_REMOVED lines=8> */
[----:B------:R-:W-:Y:S04]  /*4fdd0*/  STL [R1+0x16e4], R7 ;  /* 0x0016e40701007387 */ /* 0x000fe80000100800 */
[----:B------:R-:W3:Y:S01]  /*4fde0*/  LDL.LU R106, [R1+0x1764] ;  /* 0x00176400016a7983 */ /* 0x000ee20000300800 */
[----:B------:R-:W-:Y:S01]  /*4fdf0*/  IMAD.X R8, R8, 0x1, R0, P2 ;  /* 0x0000000108087824 */ /* 0x000fe200010e0600 */
[----:B--2---:R-:W-:Y:S01]  /*4fe00*/  IADD3 R6, P1, R6, R2, RZ ;  /* 0x0000000206067210 */ /* 0x004fe20007f3e0ff */
[----:B-1----:R-:W-:Y:S02]  /*4fe10*/  IMAD.MOV.U32 R114, RZ, RZ, R7 ;  /* 0x000000ffff727224 */ /* 0x002fe400078e0007 */
[----:B------:R-:W-:Y:S01]  /*4fe20*/  IMAD.MOV.U32 R115, RZ, RZ, R8 ;  /* 0x000000ffff737224 */ /* 0x000fe200078e0008 */
[----:B------:R1:W-:Y:S01]  /*4fe30*/  STL [R1+0x16e0], R8 ;  /* 0x0016e00801007387 */ /* 0x0003e20000100800 */
[----:B------:R-:W-:-:S03]  /*4fe40*/  IADD3.X R111, R111, R0, RZ, P1, !PT ;  /* 0x000000006f6f7210 */ /* 0x000fc60000ffe4ff */
[----:B------:R-:W2:Y:S04]  /*4fe50*/  LDL.LU R9, [R1+0x1780] ;  /* 0x0017800001097983 */ /* 0x000ea80000300800 */
[----:B------:R1:W-:Y:S04]  /*4fe60*/  LDGSTS.E [R5+0x5600], desc[UR4][R114.64], P0 ;  /* 0x0560000072057fae */ /* 0x0003e80008121844 */
[----:B-1----:R-:W2:Y:S04]  /*4fe70*/  LDL.LU R8, [R1+0x1784] ;  /* 0x0017840001087983 */ /* 0x002ea80000300800 */
[----:B------:R-:W2:Y:S04]  /*4fe80*/  LDL.LU R7, [R1+0x17a0] ;  /* 0x0017a00001077983 */ /* 0x000ea80000300800 */
[----:B------:R1:W-:Y:S01]  /*4fe90*/  STL [R1+0x1704], R6 ;  /* 0x0017040601007387 */ /* 0x0003e20000100800 */
[----:B------:R-:W-:-:S03]  /*4fea0*/  IMAD.MOV.U32 R114, RZ, RZ, R6 ;  /* 0x000000ffff727224 */ /* 0x000fc600078e0006 */
[----:B------:R1:W-:Y:S01]  /*4feb0*/  STL [R1+0x1700], R111 ;  /* 0x0017006f01007387 */ /* 0x0003e20000100800 */
[----:B----4-:R-:W-:-:S05]  /*4fec0*/  IADD3 R110, P2, R110, R2, RZ ;  /* 0x000000026e6e7210 */ /* 0x010fca0007f5e0ff */
[----:B------:R-:W-:Y:S04]  /*4fed0*/  STL [R1+0x1724], R110 ;  /* 0x0017246e01007387 */ /* 0x000fe80000100800 */
[----:B-1----:R-:W4:Y:S01]  /*4fee0*/  LDL.LU R6, [R1+0x17a4] ;  /* 0x0017a40001067983 */ /* 0x002f220000300800 */
[----:B------:R-:W-:Y:S02]  /*4fef0*/  IMAD.X R112, R112, 0x1, R0, P2 ;  /* 0x0000000170707824 */ /* 0x000fe400010e0600 */
[----:B------:R-:W-:Y:S02]  /*4ff00*/  IMAD.MOV.U32 R115, RZ, RZ, R111 ;  /* 0x000000ffff737224 */ /* 0x000fe400078e006f */
[----:B------:R-:W-:Y:S01]  /*4ff10*/  IMAD.MOV.U32 R113, RZ, RZ, R112 ;  /* 0x000000ffff717224 */ /* 0x000fe200078e0070 */
[----:B------:R1:W-:Y:S04]  /*4ff20*/  STL [R1+0x1720], R112 ;  /* 0x0017207001007387 */ /* 0x0003e80000100800 */
[----:B------:R-:W4:Y:S01]  /*4ff30*/  LDL.LU R111, [R1+0x17c0] ;  /* 0x0017c000016f7983 */ /* 0x000f220000300800 */
[----:B---3--:R-:W-:-:S03]  /*4ff40*/  IADD3 R108, P1, R108, R2, RZ ;  /* 0x000000026c6c7210 */ /* 0x008fc60007f3e0ff */
[----:B------:R-:W-:Y:S01]  /*4ff50*/  LDGSTS.E [R5+0x5a00], desc[UR4][R114.64], P0 ;  /* 0x05a0000072057fae */ /* 0x000fe20008121844 */
[----:B-1----:R-:W-:Y:S02]  /*4ff60*/  IMAD.MOV.U32 R112, RZ, RZ, R110 ;  /* 0x000000ffff707224 */ /* 0x002fe400078e006e */
[----:B------:R-:W-:Y:S01]  /*4ff70*/  IMAD.X R109, R109, 0x1, R0, P1 ;  /* 0x000000016d6d7824 */ /* 0x000fe200008e0600 */
[----:B------:R-:W3:Y:S04]  /*4ff80*/  LDL.LU R110, [R1+0x17c4] ;  /* 0x0017c400016e7983 */ /* 0x000ee80000300800 */
[----:B------:R-:W-:Y:S04]  /*4ff90*/  STL [R1+0x1744], R108 ;  /* 0x0017446c01007387 */ /* 0x000fe80000100800 */
[----:B------:R1:W-:Y:S04]  /*4ffa0*/  LDGSTS.E [R5+0x5e00], desc[UR4][R112.64], P0 ;  /* 0x05e0000070057fae */ /* 0x0003e80008121844 */
[----:B------:R1:W-:Y:S02]  /*4ffb0*/  STL [R1+0x1740], R109 ;  /* 0x0017406d01007387 */ /* 0x0003e40000100800 */
[----:B-1----:R-:W-:-:S02]  /*4ffc0*/  IMAD.MOV.U32 R113, RZ, RZ, R109 ;  /* 0x000000ffff717224 */ /* 0x002fc400078e006d */
[----:B------:R-:W-:-:S05]  /*4ffd0*/  IMAD.MOV.U32 R112, RZ, RZ, R108 ;  /* 0x000000ffff707224 */ /* 0x000fca00078e006c */
[----:B------:R1:W-:Y:S01]  /*4ffe0*/  LDGSTS.E [R5+0x6200], desc[UR4][R112.64], P0 ;  /* 0x0620000070057fae */ /* 0x0003e20008121844 */
[----:B------:R-:W-:-:S04]  /*4fff0*/  IADD3 R106, P2, R106, R2, RZ ;  /* 0x000000026a6a7210 */ /* 0x000fc80007f5e0ff */
[----:B------:R-:W-:Y:S01]  /*50000*/  IADD3.X R107, R107, R0, RZ, P2, !PT ;  /* 0x000000006b6b7210 */ /* 0x000fe200017fe4ff */
        /* <DEDUP_REMOVED lines=10> */
[----:B------:R-:W-:Y:S04]  /*500b0*/  STL [R1+0x1784], R8 ;  /* 0x0017840801007387 */ /* 0x000fe80000100800 */
[----:B------:R1:W-:Y:S04]  /*500c0*/  LDGSTS.E [R5+0x6600], desc[UR4][R112.64], P0 ;  /* 0x0660000070057fae */ /* 0x0003e80008121844 */
[----:B------:R1:W-:Y:S01]  /*500d0*/  STL [R1+0x1780], R9 ;  /* 0x0017800901007387 */ /* 0x0003e20000100800 */
[----:B----4-:R-:W-:Y:S01]  /*500e0*/  IADD3 R6, P2, R6, R2, RZ ;  /* 0x0000000206067210 */ /* 0x010fe20007f5e0ff */
[----:B-1----:R-:W-:-:S04]  /*500f0*/  IMAD.MOV.U32 R113, RZ, RZ, R9 ;  /* 0x000000ffff717224 */ /* 0x002fc800078e0009 */
[----:B------:R-:W-:Y:S01]  /*50100*/  IMAD.X R7, R7, 0x1, R0, P2 ;  /* 0x0000000107077824 */ /* 0x000fe200010e0600 */
[----:B------:R-:W-:Y:S01]  /*50110*/  STL [R1+0x17a4], R6 ;  /* 0x0017a40601007387 */ /* 0x000fe20000100800 */
[----:B------:R-:W-:-:S03]  /*50120*/  MOV R112, R8 ;  /* 0x0000000800707202 */ /* 0x000fc60000000f00 */
[----:B------:R-:W4:Y:S04]  /*50130*/  LDL.LU R9, [R1+0x1820] ;  /* 0x0018200001097983 */ /* 0x000f280000300800 */
[----:B------:R1:W-:Y:S04]  /*50140*/  STL [R1+0x17a0], R7 ;  /* 0x0017a00701007387 */ /* 0x0003e80000100800 */
[----:B------:R-:W4:Y:S01]  /*50150*/  LDL.LU R8, [R1+0x1824] ;  /* 0x0018240001087983 */ /* 0x000f220000300800 */
[----:B---3--:R-:W-:-:S03]  /*50160*/  IADD3 R110, P1, R110, R2, RZ ;  /* 0x000000026e6e7210 */ /* 0x008fc60007f3e0ff */
[----:B------:R3:W-:Y:S02]  /*50170*/  LDGSTS.E [R5+0x6a00], desc[UR4][R112.64], P0 ;  /* 0x06a0000070057fae */ /* 0x0007e40008121844 */
[----:B------:R-:W-:Y:S02]  /*50180*/  IMAD.X R111, R111, 0x1, R0, P1 ;  /* 0x000000016f6f7824 */ /* 0x000fe400008e0600 */
[----:B---3--:R-:W-:Y:S02]  /*50190*/  IMAD.MOV.U32 R112, RZ, RZ, R6 ;  /* 0x000000ffff707224 */ /* 0x008fe400078e0006 */
[----:B------:R-:W-:Y:S02]  /*501a0*/  IMAD.MOV.U32 R113, RZ, RZ, R7 ;  /* 0x000000ffff717224 */ /* 0x000fe400078e0007 */
[----:B-1----:R-:W3:Y:S04]  /*501b0*/  LDL.LU.64 R6, [R1+0x1020] ;  /* 0x0010200001067983 */ /* 0x002ee80000300a00 */
[----:B------:R-:W-:Y:S04]  /*501c0*/  STL [R1+0x17c4], R110 ;  /* 0x0017c46e01007387 */ /* 0x000fe80000100800 */
[----:B------:R1:W-:Y:S04]  /*501d0*/  STL [R1+0x17c0], R111 ;  /* 0x0017c06f01007387 */ /* 0x0003e80000100800 */
[----:B------:R-:W-:Y:S04]  /*501e0*/  LDGSTS.E [R5+0x6e00], desc[UR4][R112.64], P0 ;  /* 0x06e0000070057fae */ /* 0x000fe80008121844 */
[----:B------:R-:W-:Y:S01]  /*501f0*/  LDGSTS.E [R5+0x7200], desc[UR4][R110.64], P0 ;  /* 0x072000006e057fae */ /* 0x000fe20008121844 */
[----:B------:R-:W-:-:S05]  /*50200*/  IADD3 R108, P2, R108, R2, RZ ;  /* 0x000000026c6c7210 */ /* 0x000fca0007f5e0ff */
[----:B------:R-:W-:Y:S01]  /*50210*/  STL [R1+0x17e4], R108 ;  /* 0x0017e46c01007387 */ /* 0x000fe20000100800 */
[----:B------:R-:W-:-:S03]  /*50220*/  IMAD.X R109, R109, 0x1, R0, P2 ;  /* 0x000000016d6d7824 */ /* 0x000fc600010e0600 */
[----:B------:R-:W3:Y:S01]  /*50230*/  LDL.LU.64 R118, [R1+0x1000] ;  /* 0x0010000001767983 */ /* 0x000ee20000300a00 */
[----:B--2---:R-:W-:-:S03]  /*50240*/  IADD3 R106, P1, R106, R2, RZ ;  /* 0x000000026a6a7210 */ /* 0x004fc60007f3e0ff */
[----:B------:R2:W-:Y:S04]  /*50250*/  STL [R1+0x17e0], R109 ;  /* 0x0017e06d01007387 */ /* 0x0005e80000100800 */
[----:B------:R-:W3:Y:S01]  /*50260*/  LDL.LU.64 R116, [R1+0xfe0] ;  /* 0x000fe00001747983 */ /* 0x000ee20000300a00 */
[----:B------:R-:W-:-:S03]  /*50270*/  IMAD.X R107, R107, 0x1, R0, P1 ;  /* 0x000000016b6b7824 */ /* 0x000fc600008e0600 */
[----:B------:R-:W3:Y:S04]  /*50280*/  LDL.LU.64 R114, [R1+0xfc0] ;  /* 0x000fc00001727983 */ /* 0x000ee80000300a00 */
[----:B------:R-:W-:Y:S04]  /*50290*/  STL [R1+0x1804], R106 ;  /* 0x0018046a01007387 */ /* 0x000fe80000100800 */
[----:B------:R2:W-:Y:S04]  /*502a0*/  STL [R1+0x1800], R107 ;  /* 0x0018006b01007387 */ /* 0x0005e80000100800 */
[----:B------:R-:W-:Y:S04]  /*502b0*/  LDGSTS.E [R5+0x7600], desc[UR4][R108.64], P0 ;  /* 0x076000006c057fae */ /* 0x000fe80008121844 */
[----:B------:R-:W-:Y:S01]  /*502c0*/  LDGSTS.E [R5+0x7a00], desc[UR4][R106.64], P0 ;  /* 0x07a000006a057fae */ /* 0x000fe20008121844 */
[----:B----4-:R-:W-:-:S05]  /*502d0*/  IADD3 R8, P2, R8, R2, RZ ;  /* 0x0000000208087210 */ /* 0x010fca0007f5e0ff */
[----:B------:R-:W-:Y:S04]  /*502e0*/  STL [R1+0x1824], R8 ;  /* 0x0018240801007387 */ /* 0x000fe80000100800 */
[----:B-1----:R-:W4:Y:S01]  /*502f0*/  LDL.LU.64 R110, [R1+0xfa0] ;  /* 0x000fa000016e7983 */ /* 0x002f220000300a00 */
[----:B------:R-:W-:-:S05]  /*50300*/  IADD3.X R9, R9, R0, RZ, P2, !PT ;  /* 0x0000000009097210 */ /* 0x000fca00017fe4ff */
[----:B------:R1:W-:Y:S04]  /*50310*/  STL [R1+0x1820], R9 ;  /* 0x0018200901007387 */ /* 0x0003e80000100800 */
[----:B------:R-:W4:Y:S04]  /*50320*/  LDL.LU.64 R112, [R1+0xf80] ;  /* 0x000f800001707983 */ /* 0x000f280000300a00 */
[----:B--2---:R-:W2:Y:S04]  /*50330*/  LDL.LU.64 R108, [R1+0xf60] ;  /* 0x000f6000016c7983 */ /* 0x004ea80000300a00 */
[----:B------:R-:W2:Y:S01]  /*50340*/  LDL.LU.64 R106, [R1+0xf40] ;  /* 0x000f4000016a7983 */ /* 0x000ea20000300a00 */
[----:B---3--:R-:W-:-:S03]  /*50350*/  IADD3 R136, P1, R6, R2, RZ ;  /* 0x0000000206887210 */ /* 0x008fc60007f3e0ff */
[----:B------:R3:W-:Y:S02]  /*50360*/  LDGSTS.E [R5+0x7e00], desc[UR4][R8.64], P0 ;  /* 0x07e0000008057fae */ /* 0x0007e40008121844 */
[----:B------:R-:W-:Y:S02]  /*50370*/  IMAD.X R6, R7, 0x1, R0, P1 ;  /* 0x0000000107067824 */ /* 0x000fe400008e0600 */
[----:B-1----:R-:W3:Y:S04]  /*50380*/  LDL.LU.64 R8, [R1+0xf20] ;  /* 0x000f200001087983 */ /* 0x002ee80000300a00 */
[----:B------:R-:W3:Y:S01]  /*50390*/  LDL.LU.64 R140, [R1+0xf00] ;  /* 0x000f0000018c7983 */ /* 0x000ee20000300a00 */
[----:B------:R-:W-:-:S05]  /*503a0*/  IADD3 R134, P1, R118, R2, RZ ;  /* 0x0000000276867210 */ /* 0x000fca0007f3e0ff */
[----:B------:R-:W-:Y:S02]  /*503b0*/  IMAD.X R135, R119, 0x1, R0, P1 ;  /* 0x0000000177877824 */ /* 0x000fe400008e0600 */
[----:B------:R-:W3:Y:S01]  /*503c0*/  LDL.LU.64 R118, [R1+0xee0] ;  /* 0x000ee00001767983 */ /* 0x000ee20000300a00 */
[----:B------:R-:W-:-:S05]  /*503d0*/  IADD3 R132, P1, R116, R2, RZ ;  /* 0x0000000274847210 */ /* 0x000fca0007f3e0ff */
[----:B------:R-:W-:Y:S01]  /*503e0*/  IMAD.X R133, R117, 0x1, R0, P1 ;  /* 0x0000000175857824 */ /* 0x000fe200008e0600 */
[----:B------:R-:W-:-:S05]  /*503f0*/  IADD3 R130, P1, R114, R2, RZ ;  /* 0x0000000272827210 */ /* 0x000fca0007f3e0ff */
[----:B------:R-:W-:Y:S01]  /*50400*/  IMAD.X R131, R115, 0x1, R0, P1 ;  /* 0x0000000173837824 */ /* 0x000fe200008e0600 */
[----:B----4-:R-:W-:-:S05]  /*50410*/  IADD3 R128, P1, R110, R2, RZ ;  /* 0x000000026e807210 */ /* 0x010fca0007f3e0ff */
[----:B------:R-:W-:Y:S02]  /*50420*/  IMAD.X R129, R111, 0x1, R0, P1 ;  /* 0x000000016f817824 */ /* 0x000fe400008e0600 */
[----:B------:R-:W4:Y:S04]  /*50430*/  LDL.LU.64 R110, [R1+0xec0] ;  /* 0x000ec000016e7983 */ /* 0x000f280000300a00 */
[----:B------:R-:W4:Y:S01]  /*50440*/  LDL.LU.64 R116, [R1+0xea0] ;  /* 0x000ea00001747983 */ /* 0x000f220000300a00 */
[----:B------:R-:W-:-:S03]  /*50450*/  IADD3 R126, P1, R112, R2, RZ ;  /* 0x00000002707e7210 */ /* 0x000fc60007f3e0ff */
[----:B------:R-:W4:Y:S02]  /*50460*/  LDL.LU.64 R114, [R1+0xe80] ;  /* 0x000e800001727983 */ /* 0x000f240000300a00 */
[--C-:B------:R-:W-:Y:S01]  /*50470*/  IMAD.X R127, R113, 0x1, R0.reuse, P1 ;  /* 0x00000001717f7824 */ /* 0x100fe200008e0600 */
[----:B--2---:R-:W-:Y:S01]  /*50480*/  IADD3 R124, P1, R108, R2, RZ ;  /* 0x000000026c7c7210 */ /* 0x004fe20007f3e0ff */
[----:B------:R-:W2:Y:S03]  /*50490*/  LDL.LU.64 R112, [R1+0xe60] ;  /* 0x000e600001707983 */ /* 0x000ea60000300a00 */
[----:B------:R-:W-:Y:S02]  /*504a0*/  IADD3.X R125, R109, R0, RZ, P1, !PT ;  /* 0x000000006d7d7210 */ /* 0x000fe40000ffe4ff */
[----:B------:R-:W-:Y:S01]  /*504b0*/  IADD3 R122, P1, R106, R2, RZ ;  /* 0x000000026a7a7210 */ /* 0x000fe20007f3e0ff */
[----:B------:R-:W2:Y:S04]  /*504c0*/  LDL.LU.64 R108, [R1+0xe40] ;  /* 0x000e4000016c7983 */ /* 0x000ea80000300a00 */
[----:B------:R-:W-:-:S02]  /*504d0*/  IMAD.X R123, R107, 0x1, R0, P1 ;  /* 0x000000016b7b7824 */ /* 0x000fc400008e0600 */
[----:B------:R-:W2:Y:S04]  /*504e0*/  LDL.LU.64 R106, [R1+0xe20] ;  /* 0x000e2000016a7983 */ /* 0x000ea80000300a00 */
[----:B------:R-:W2:Y:S01]  /*504f0*/  LDL.LU.64 R138, [R1+0xe00] ;  /* 0x000e0000018a7983 */ /* 0x000ea20000300a00 */
[----:B---3--:R-:W-:-:S05]  /*50500*/  IADD3 R120, P1, R8, R2, RZ ;  /* 0x0000000208787210 */ /* 0x008fca0007f3e0ff */
[----:B------:R-:W-:Y:S01]  /*50510*/  IMAD.X R121, R9, 0x1, R0, P1 ;  /* 0x0000000109797824 */ /* 0x000fe200008e0600 */
[----:B------:R-:W-:-:S05]  /*50520*/  IADD3 R8, P1, R140, R2, RZ ;  /* 0x000000028c087210 */ /* 0x000fca0007f3e0ff */
[----:B------:R-:W-:Y:S01]  /*50530*/  IMAD.X R9, R141, 0x1, R0, P1 ;  /* 0x000000018d097824 */ /* 0x000fe200008e0600 */
[----:B------:R-:W-:-:S05]  /*50540*/  IADD3 R7, P1, R118, R2, RZ ;  /* 0x0000000276077210 */ /* 0x000fca0007f3e0ff */
[----:B------:R-:W-:Y:S01]  /*50550*/  IMAD.X R137, R119, 0x1, R0, P1 ;  /* 0x0000000177897824 */ /* 0x000fe200008e0600 */
[----:B----4-:R-:W-:-:S05]  /*50560*/  IADD3 R118, P1, R110, R2, RZ ;  /* 0x000000026e767210 */ /* 0x010fca0007f3e0ff */
[----:B------:R-:W-:Y:S01]  /*50570*/  IMAD.X R119, R111, 0x1, R0, P1 ;  /* 0x000000016f777824 */ /* 0x000fe200008e0600 */
[----:B------:R-:W-:-:S05]  /*50580*/  IADD3 R110, P1, R116, R2, RZ ;  /* 0x00000002746e7210 */ /* 0x000fca0007f3e0ff */
[----:B------:R-:W-:Y:S01]  /*50590*/  IMAD.X R111, R117, 0x1, R0, P1 ;  /* 0x00000001756f7824 */ /* 0x000fe200008e0600 */
[----:B------:R-:W-:-:S04]  /*505a0*/  IADD3 R116, P1, R114, R2, RZ ;  /* 0x0000000272747210 */ /* 0x000fc80007f3e0ff */
[----:B------:R-:W-:Y:S02]  /*505b0*/  IADD3.X R117, R115, R0, RZ, P1, !PT ;  /* 0x0000000073757210 */ /* 0x000fe40000ffe4ff */
[----:B--2---:R-:W-:-:S05]  /*505c0*/  IADD3 R114, P1, R112, R2, RZ ;  /* 0x0000000270727210 */ /* 0x004fca0007f3e0ff */
        /* <DEDUP_REMOVED lines=8> */
[----:B------:R-:W-:Y:S02]  /*50650*/  IMAD.X R244, R245, 0x1, R0, P1 ;  /* 0x00000001f5f47824 */ /* 0x000fe400008e0600 */
[----:B------:R-:W-:Y:S02]  /*50660*/  IMAD.MOV.U32 R245, RZ, RZ, R137 ;  /* 0x000000fffff57224 */ /* 0x000fe400078e0089 */
[----:B------:R-:W-:Y:S01]  /*50670*/  IMAD.MOV.U32 R137, RZ, RZ, R6 ;  /* 0x000000ffff897224 */ /* 0x000fe200078e0006 */
[----:B------:R-:W-:-:S04]  /*50680*/  MOV R6, R7 ;  /* 0x0000000700067202 */ /* 0x000fc80000000f00 */
[----:B------:R-:W-:Y:S04]  /*50690*/  STL.64 [R1+0x1020], R136 ;  /* 0x0010208801007387 */ /* 0x000fe80000100a00 */
        /* <DEDUP_REMOVED lines=9> */
[----:B------:R-:W-:Y:S04]  /*50730*/  LDGSTS.E [R5+0x10200], desc[UR4][R136.64], P0 ;  /* 0x1020000088057fae */ /* 0x000fe80008121844 */
[----:B------:R1:W-:Y:S04]  /*50740*/  STL.64 [R1+0xf00], R8 ;  /* 0x000f000801007387 */ /* 0x0003e80000100a00 */
[----:B------:R-:W-:Y:S04]  /*50750*/  LDGSTS.E [R5+0x10600], desc[UR4][R134.64], P0 ;  /* 0x1060000086057fae */ /* 0x000fe80008121844 */
[----:B------:R2:W-:Y:S04]  /*50760*/  STL.64 [R1+0xee0], R6 ;  /* 0x000ee00601007387 */ /* 0x0005e80000100a00 */
        /* <DEDUP_REMOVED lines=13> */
[----:B------:R4:W-:Y:S04]  /*50840*/  STL.64 [R1+0xe00], R106 ;  /* 0x000e006a01007387 */ /* 0x0009e80000100a00 */
[----:B------:R-:W-:Y:S04]  /*50850*/  LDGSTS.E [R5+0x12600], desc[UR4][R8.64], P0 ;  /* 0x1260000008057fae */ /* 0x000fe80008121844 */
[----:B------:R-:W-:Y:S04]  /*50860*/  LDGSTS.E [R5+0x12a00], desc[UR4][R6.64], P0 ;  /* 0x12a0000006057fae */ /* 0x000fe80008121844 */
[----:B------:R-:W-:Y:S04]  /*50870*/  LDGSTS.E [R5+0x12e00], desc[UR4][R118.64], P0 ;  /* 0x12e0000076057fae */ /* 0x000fe80008121844 */
[----:B-1----:R-:W4:Y:S04]  /*50880*/  LDL.LU R8, [R1+0x144c] ;  /* 0x00144c0001087983 */ /* 0x002f280000300800 */
[----:B--2---:R-:W2:Y:S04]  /*50890*/  LDL.LU R7, [R1+0x146c] ;  /* 0x00146c0001077983 */ /* 0x004ea80000300800 */
[----:B------:R-:W-:Y:S04]  /*508a0*/  LDGSTS.E [R5+0x13200], desc[UR4][R110.64], P0 ;  /* 0x132000006e057fae */ /* 0x000fe80008121844 */
[----:B------:R-:W-:Y:S04]  /*508b0*/  LDGSTS.E [R5+0x13600], desc[UR4][R116.64], P0 ;  /* 0x1360000074057fae */ /* 0x000fe80008121844 */
[----:B------:R-:W-:Y:S04]  /*508c0*/  LDGSTS.E [R5+0x13a00], desc[UR4][R114.64], P0 ;  /* 0x13a0000072057fae */ /* 0x000fe80008121844 */
[----:B---3--:R-:W3:Y:S04]  /*508d0*/  LDL.LU R111, [R1+0x1448] ;  /* 0x00144800016f7983 */ /* 0x008ee80000300800 */
[----:B------:R-:W3:Y:S04]  /*508e0*/  LDL.LU R110, [R1+0x1468] ;  /* 0x00146800016e7983 */ /* 0x000ee80000300800 */
[----:B------:R1:W-:Y:S04]  /*508f0*/  LDGSTS.E [R5+0x13e00], desc[UR4][R112.64], P0 ;  /* 0x13e0000070057fae */ /* 0x0003e80008121844 */
[----:B------:R-:W-:Y:S01]  /*50900*/  LDGSTS.E [R5+0x14200], desc[UR4][R108.64], P0 ;  /* 0x142000006c057fae */ /* 0x000fe20008121844 */
[----:B------:R-:W-:Y:S01]  /*50910*/  IADD3 R150, P1, R236, R2, RZ ;  /* 0x00000002ec967210 */ /* 0x000fe20007f3e0ff */
[----:B------:R-:W-:-:S02]  /*50920*/  IMAD.MOV.U32 R245, RZ, RZ, R244 ;  /* 0x000000fffff57224 */ /* 0x000fc400078e00f4 */
[----:B------:R-:W-:Y:S04]  /*50930*/  LDGSTS.E [R5+0x14600], desc[UR4][R106.64], P0 ;  /* 0x146000006a057fae */ /* 0x000fe80008121844 */
[----:B----4-:R-:W4:Y:S04]  /*50940*/  LDL.LU R109, [R1+0x1488] ;  /* 0x00148800016d7983 */ /* 0x010f280000300800 */
[----:B------:R-:W4:Y:S04]  /*50950*/  LDL.LU R6, [R1+0x148c] ;  /* 0x00148c0001067983 */ /* 0x000f280000300800 */
[----:B------:R-:W4:Y:S04]  /*50960*/  LDL.LU R112, [R1+0x14a8] ;  /* 0x0014a80001707983 */ /* 0x000f280000300800 */
[----:B------:R-:W4:Y:S01]  /*50970*/  LDL.LU R108, [R1+0x14ac] ;  /* 0x0014ac00016c7983 */ /* 0x000f220000300800 */
[----:B------:R-:W-:-:S02]  /*50980*/  IADD3.X R236, R237, R0, RZ, P1, !PT ;  /* 0x00000000edec7210 */ /* 0x000fc40000ffe4ff */
[-C--:B------:R-:W-:Y:S01]  /*50990*/  IADD3 R149, P1, R228, R2.reuse, RZ ;  /* 0x00000002e4957210 */ /* 0x080fe20007f3e0ff */
[----:B------:R-:W-:Y:S01]  /*509a0*/  IMAD.MOV.U32 R244, RZ, RZ, R151 ;  /* 0x000000fffff47224 */ /* 0x000fe200078e0097 */
[----:B------:R-:W4:Y:S03]  /*509b0*/  LDL.LU R107, [R1+0x14c8] ;  /* 0x0014c800016b7983 */ /* 0x000f260000300800 */
[----:B------:R-:W-:Y:S01]  /*509c0*/  IMAD.X R228, R229, 0x1, R0, P1 ;  /* 0x00000001e5e47824 */ /* 0x000fe200008e0600 */
[-C--:B------:R-:W-:Y:S01]  /*509d0*/  IADD3 R148, P1, R220, R2.reuse, RZ ;  /* 0x00000002dc947210 */ /* 0x080fe20007f3e0ff */
[----:B------:R-:W-:Y:S01]  /*509e0*/  IMAD.MOV.U32 R237, RZ, RZ, R236 ;  /* 0x000000ffffed7224 */ /* 0x000fe200078e00ec */
[----:B------:R-:W-:Y:S03]  /*509f0*/  LDGSTS.E [R5+0x14a00], desc[UR4][R244.64], P0 ;  /* 0x14a00000f4057fae */ /* 0x000fe60008121844 */
[--C-:B------:R-:W-:Y:S01]  /*50a00*/  IMAD.X R220, R221, 0x1, R0.reuse, P1 ;  /* 0x00000001dddc7824 */ /* 0x100fe200008e0600 */
[-C--:B------:R-:W-:Y:S01]  /*50a10*/  IADD3 R147, P1, R212, R2.reuse, RZ ;  /* 0x00000002d4937210 */ /* 0x080fe20007f3e0ff */
[----:B------:R-:W4:Y:S04]  /*50a20*/  LDL.LU R106, [R1+0x14cc] ;  /* 0x0014cc00016a7983 */ /* 0x000f280000300800 */
[----:B------:R-:W-:Y:S01]  /*50a30*/  IMAD.X R212, R213, 0x1, R0, P1 ;  /* 0x00000001d5d47824 */ /* 0x000fe200008e0600 */
[-C--:B------:R-:W-:Y:S01]  /*50a40*/  IADD3 R146, P1, R204, R2.reuse, RZ ;  /* 0x00000002cc927210 */ /* 0x080fe20007f3e0ff */
[----:B------:R-:W-:Y:S01]  /*50a50*/  IMAD.MOV.U32 R236, RZ, RZ, R150 ;  /* 0x000000ffffec7224 */ /* 0x000fe200078e0096 */
[----:B------:R-:W4:Y:S03]  /*50a60*/  LDL.LU R9, [R1+0x14e8] ;  /* 0x0014e80001097983 */ /* 0x000f260000300800 */
[----:B------:R-:W-:Y:S01]  /*50a70*/  IMAD.X R204, R205, 0x1, R0, P1 ;  /* 0x00000001cdcc7824 */ /* 0x000fe200008e0600 */
[-C--:B------:R-:W-:Y:S01]  /*50a80*/  IADD3 R145, P1, R196, R2.reuse, RZ ;  /* 0x00000002c4917210 */ /* 0x080fe20007f3e0ff */
[----:B------:R-:W-:Y:S01]  /*50a90*/  IMAD.MOV.U32 R229, RZ, RZ, R228 ;  /* 0x000000ffffe57224 */ /* 0x000fe200078e00e4 */
[----:B------:R-:W-:Y:S03]  /*50aa0*/  LDGSTS.E [R5+0x14e00], desc[UR4][R236.64], P0 ;  /* 0x14e00000ec057fae */ /* 0x000fe60008121844 */
        /* <DEDUP_REMOVED lines=14> */
[----:B------:R-:W-:Y:S01]  /*50b90*/  IMAD.MOV.U32 R221, RZ, RZ, R220 ;  /* 0x000000ffffdd7224 */ /* 0x000fe200078e00dc */
[----:B------:R-:W-:Y:S01]  /*50ba0*/  MOV R228, R149 ;  /* 0x0000009500e47202 */ /* 0x000fe20000000f00 */
[----:B------:R-:W-:Y:S02]  /*50bb0*/  IMAD.MOV.U32 R220, RZ, RZ, R148 ;  /* 0x000000ffffdc7224 */ /* 0x000fe400078e0094 */
[----:B------:R-:W-:Y:S02]  /*50bc0*/  IMAD.X R12, R13, 0x1, R0, P1 ;  /* 0x000000010d0c7824 */ /* 0x000fe400008e0600 */
        /* <DEDUP_REMOVED lines=15> */
[----:B------:R-:W-:Y:S01]  /*50cc0*/  MOV R172, R142 ;  /* 0x0000008e00ac7202 */ /* 0x000fe20000000f00 */
[----:B------:R-:W-:Y:S01]  /*50cd0*/  IMAD.MOV.U32 R165, RZ, RZ, R164 ;  /* 0x000000ffffa57224 */ /* 0x000fe200078e00a4 */
[----:B------:R-:W-:Y:S01]  /*50ce0*/  LDGSTS.E [R5+0x16200], desc[UR4][R196.64], P0 ;  /* 0x16200000c4057fae */ /* 0x000fe20008121844 */
        /* <DEDUP_REMOVED lines=16> */
[----:B------:R-:W-:-:S02]  /*50df0*/  IADD3 R8, P1, R8, R2, RZ ;  /* 0x0000000208087210 */ /* 0x000fc40007f3e0ff */
[----:B--2---:R-:W-:-:S03]  /*50e00*/  IADD3 R7, P2, R7, R2, RZ ;  /* 0x0000000207077210 */ /* 0x004fc60007f5e0ff */
[----:B------:R1:W-:Y:S01]  /*50e10*/  STL [R1+0x144c], R8 ;  /* 0x00144c0801007387 */ /* 0x0003e20000100800 */
[----:B------:R-:W-:Y:S02]  /*50e20*/  IMAD.MOV.U32 R114, RZ, RZ, R8 ;  /* 0x000000ffff727224 */ /* 0x000fe400078e0008 */
[--C-:B---3--:R-:W-:Y:S02]  /*50e30*/  IMAD.X R111, R111, 0x1, R0.reuse, P1 ;  /* 0x000000016f6f7824 */ /* 0x108fe400008e0600 */
[----:B------:R-:W-:-:S03]  /*50e40*/  IMAD.X R110, R110, 0x1, R0, P2 ;  /* 0x000000016e6e7824 */ /* 0x000fc600010e0600 */
[----:B------:R2:W-:Y:S04]  /*50e50*/  STL [R1+0x1448], R111 ;  /* 0x0014486f01007387 */ /* 0x0005e80000100800 */
[----:B------:R3:W-:Y:S04]  /*50e60*/  STL [R1+0x146c], R7 ;  /* 0x00146c0701007387 */ /* 0x0007e80000100800 */
[----:B------:R3:W-:Y:S04]  /*50e70*/  STL [R1+0x1468], R110 ;  /* 0x0014686e01007387 */ /* 0x0007e80000100800 */
[----:B-1----:R-:W3:Y:S01]  /*50e80*/  LDL.LU R8, [R1+0x14ec] ;  /* 0x0014ec0001087983 */ /* 0x002ee20000300800 */
[----:B------:R-:W-:-:S03]  /*50e90*/  IMAD.MOV.U32 R115, RZ, RZ, R111 ;  /* 0x000000ffff737224 */ /* 0x000fc600078e006f */
[----:B--2---:R-:W2:Y:S04]  /*50ea0*/  LDL.LU R111, [R1+0x1508] ;  /* 0x00150800016f7983 */ /* 0x004ea80000300800 */
[----:B------:R1:W-:Y:S01]  /*50eb0*/  LDGSTS.E [R5+0x300], desc[UR4][R114.64], P0 ;  /* 0x0030000072057fae */ /* 0x0003e20008121844 */
[----:B----4-:R-:W-:-:S05]  /*50ec0*/  IADD3 R6, P1, R6, R2, RZ ;  /* 0x0000000206067210 */ /* 0x010fca0007f3e0ff */
[----:B------:R-:W-:Y:S01]  /*50ed0*/  IMAD.X R109, R109, 0x1, R0, P1 ;  /* 0x000000016d6d7824 */ /* 0x000fe200008e0600 */
[----:B------:R-:W-:Y:S01]  /*50ee0*/  IADD3 R108, P2, R108, R2, RZ ;  /* 0x000000026c6c7210 */ /* 0x000fe20007f5e0ff */
[----:B-1----:R-:W-:Y:S01]  /*50ef0*/  IMAD.MOV.U32 R115, RZ, RZ, R110 ;  /* 0x000000ffff737224 */ /* 0x002fe200078e006e */
[----:B------:R-:W-:Y:S02]  /*50f00*/  MOV R114, R7 ;  /* 0x0000000700727202 */ /* 0x000fe40000000f00 */
[----:B---3--:R-:W3:Y:S04]  /*50f10*/  LDL.LU R7, [R1+0x150c] ;  /* 0x00150c0001077983 */ /* 0x008ee80000300800 */
        /* <DEDUP_REMOVED lines=8> */
[----:B------:R-:W-:Y:S01]  /*50fa0*/  IADD3 R106, P1, R106, R2, RZ ;  /* 0x000000026a6a7210 */ /* 0x000fe20007f3e0ff */
[----:B------:R-:W-:Y:S02]  /*50fb0*/  IMAD.MOV.U32 R115, RZ, RZ, R109 ;  /* 0x000000ffff737224 */ /* 0x000fe400078e006d */
[----:B------:R-:W-:Y:S01]  /*50fc0*/  IMAD.MOV.U32 R113, RZ, RZ, R112 ;  /* 0x000000ffff717224 */ /* 0x000fe200078e0070 */
[----:B------:R1:W-:Y:S01]  /*50fd0*/  STL [R1+0x14a8], R112 ;  /* 0x0014a87001007387 */ /* 0x0003e20000100800 */
[----:B------:R-:W-:-:S03]  /*50fe0*/  IMAD.X R107, R107, 0x1, R0, P1 ;  /* 0x000000016b6b7824 */ /* 0x000fc600008e0600 */
[----:B------:R-:W4:Y:S04]  /*50ff0*/  LDL.LU R109, [R1+0x1548] ;  /* 0x00154800016d7983 */ /* 0x000f280000300800 */
[----:B------:R-:W-:Y:S01]  /*51000*/  LDGSTS.E [R5+0xb00], desc[UR4][R114.64], P0 ;  /* 0x00b0000072057fae */ /* 0x000fe20008121844 */
[----:B-1----:R-:W-:-:S03]  /*51010*/  MOV R112, R108 ;  /* 0x0000006c00707202 */ /* 0x002fc60000000f00 */
[----:B------:R-:W4:Y:S04]  /*51020*/  LDL.LU R108, [R1+0x154c] ;  /* 0x00154c00016c7983 */ /* 0x000f280000300800 */
[----:B------:R-:W-:Y:S04]  /*51030*/  STL [R1+0x14cc], R106 ;  /* 0x0014cc6a01007387 */ /* 0x000fe80000100800 */
[----:B------:R1:W-:Y:S04]  /*51040*/  LDGSTS.E [R5+0xf00], desc[UR4][R112.64], P0 ;  /* 0x00f0000070057fae */ /* 0x0003e80008121844 */
[----:B------:R2:W-:Y:S01]  /*51050*/  STL [R1+0x14c8], R107 ;  /* 0x0014c86b01007387 */ /* 0x0005e20000100800 */
[----:B-1----:R-:W-:-:S02]  /*51060*/  IMAD.MOV.U32 R113, RZ, RZ, R107 ;  /* 0x000000ffff717224 */ /* 0x002fc400078e006b */
[----:B------:R-:W-:-:S05]  /*51070*/  IMAD.MOV.U32 R112, RZ, RZ, R106 ;  /* 0x000000ffff707224 */ /* 0x000fca00078e006a */
[----:B------:R1:W-:Y:S01]  /*51080*/  LDGSTS.E [R5+0x1300], desc[UR4][R112.64], P0 ;  /* 0x0130000070057fae */ /* 0x0003e20008121844 */
[----:B------:R-:W-:-:S05]  /*51090*/  IADD3 R8, P2, R8, R2, RZ ;  /* 0x0000000208087210 */ /* 0x000fca0007f5e0ff */
[----:B------:R-:W-:Y:S01]  /*510a0*/  IMAD.X R9, R9, 0x1, R0, P2 ;  /* 0x0000000109097824 */ /* 0x000fe200010e0600 */
[----:B------:R-:W-:Y:S04]  /*510b0*/  STL [R1+0x14ec], R8 ;  /* 0x0014ec0801007387 */ /* 0x000fe80000100800 */
[----:B--2---:R-:W2:Y:S04]  /*510c0*/  LDL.LU R107, [R1+0x1568] ;  /* 0x00156800016b7983 */ /* 0x004ea80000300800 */
[----:B------:R3:W-:Y:S04]  /*510d0*/  STL [R1+0x14e8], R9 ;  /* 0x0014e80901007387 */ /* 0x0007e80000100800 */
[----:B------:R-:W2:Y:S01]  /*510e0*/  LDL.LU R106, [R1+0x156c] ;  /* 0x00156c00016a7983 */ /* 0x000ea20000300800 */
[----:B-1----:R-:W-:Y:S01]  /*510f0*/  IMAD.MOV.U32 R112, RZ, RZ, R8 ;  /* 0x000000ffff707224 */ /* 0x002fe200078e0008 */
[----:B---3--:R-:W-:Y:S01]  /*51100*/  IADD3 R7, P1, R7, R2, RZ ;  /* 0x0000000207077210 */ /* 0x008fe20007f3e0ff */
[----:B------:R-:W-:-:S02]  /*51110*/  IMAD.MOV.U32 R113, RZ, RZ, R9 ;  /* 0x000000ffff717224 */ /* 0x000fc400078e0009 */
[----:B------:R-:W3:Y:S01]  /*51120*/  LDL.LU R9, [R1+0x1588] ;  /* 0x0015880001097983 */ /* 0x000ee20000300800 */
[----:B------:R-:W-:-:S03]  /*51130*/  IADD3.X R111, R111, R0, RZ, P1, !PT ;  /* 0x000000006f6f7210 */ /* 0x000fc60000ffe4ff */
[----:B------:R-:W3:Y:S04]  /*51140*/  LDL.LU R8, [R1+0x158c] ;  /* 0x00158c0001087983 */ /* 0x000ee80000300800 */
[----:B------:R-:W-:Y:S04]  /*51150*/  STL [R1+0x150c], R7 ;  /* 0x00150c0701007387 */ /* 0x000fe80000100800 */
[----:B------:R1:W-:Y:S04]  /*51160*/  LDGSTS.E [R5+0x1700], desc[UR4][R112.64], P0 ;  /* 0x0170000070057fae */ /* 0x0003e80008121844 */
[----:B------:R1:W-:Y:S01]  /*51170*/  STL [R1+0x1508], R111 ;  /* 0x0015086f01007387 */ /* 0x0003e20000100800 */
[----:B----4-:R-:W-:Y:S01]  /*51180*/  IADD3 R6, P2, R6, R2, RZ ;  /* 0x0000000206067210 */ /* 0x010fe20007f5e0ff */
[----:B-1----:R-:W-:-:S04]  /*51190*/  IMAD.MOV.U32 R113, RZ, RZ, R111 ;  /* 0x000000ffff717224 */ /* 0x002fc800078e006f */
[----:B------:R-:W-:Y:S01]  /*511a0*/  IMAD.X R110, R110, 0x1, R0, P2 ;  /* 0x000000016e6e7824 */ /* 0x000fe200010e0600 */
[----:B------:R-:W-:Y:S01]  /*511b0*/  STL [R1+0x152c], R6 ;  /* 0x00152c0601007387 */ /* 0x000fe20000100800 */
[----:B------:R-:W-:-:S03]  /*511c0*/  IMAD.MOV.U32 R112, RZ, RZ, R7 ;  /* 0x000000ffff707224 */ /* 0x000fc600078e0007 */
[----:B------:R-:W4:Y:S04]  /*511d0*/  LDL.LU R111, [R1+0x15a8] ;  /* 0x0015a800016f7983 */ /* 0x000f280000300800 */
[----:B------:R1:W-:Y:S04]  /*511e0*/  STL [R1+0x1528], R110 ;  /* 0x0015286e01007387 */ /* 0x0003e80000100800 */
[----:B------:R-:W4:Y:S01]  /*511f0*/  LDL.LU R7, [R1+0x15ac] ;  /* 0x0015ac0001077983 */ /* 0x000f220000300800 */
[----:B------:R-:W-:-:S03]  /*51200*/  IADD3 R108, P1, R108, R2, RZ ;  /* 0x000000026c6c7210 */ /* 0x000fc60007f3e0ff */
[----:B------:R1:W-:Y:S02]  /*51210*/  LDGSTS.E [R5+0x1b00], desc[UR4][R112.64], P0 ;  /* 0x01b0000070057fae */ /* 0x0003e40008121844 */
[----:B------:R-:W-:Y:S02]  /*51220*/  IMAD.X R109, R109, 0x1, R0, P1 ;  /* 0x000000016d6d7824 */ /* 0x000fe400008e0600 */
[----:B------:R-:W-:Y:S02]  /*51230*/  IMAD.MOV.U32 R114, RZ, RZ, R108 ;  /* 0x000000ffff727224 */ /* 0x000fe400078e006c */
[----:B-1----:R-:W-:Y:S02]  /*51240*/  IMAD.MOV.U32 R112, RZ, RZ, R6 ;  /* 0x000000ffff707224 */ /* 0x002fe400078e0006 */
[----:B------:R-:W-:Y:S02]  /*51250*/  IMAD.MOV.U32 R113, RZ, RZ, R110 ;  /* 0x000000ffff717224 */ /* 0x000fe400078e006e */
[----:B------:R-:W4:Y:S04]  /*51260*/  LDL.LU R110, [R1+0x15c8] ;  /* 0x0015c800016e7983 */ /* 0x000f280000300800 */
[----:B------:R-:W4:Y:S04]  /*51270*/  LDL.LU R6, [R1+0x15cc] ;  /* 0x0015cc0001067983 */ /* 0x000f280000300800 */
[----:B------:R-:W-:Y:S01]  /*51280*/  STL [R1+0x154c], R108 ;  /* 0x00154c6c01007387 */ /* 0x000fe20000100800 */
[----:B------:R-:W-:-:S03]  /*51290*/  IMAD.MOV.U32 R115, RZ, RZ, R109 ;  /* 0x000000ffff737224 */ /* 0x000fc600078e006d */
[----:B------:R1:W-:Y:S04]  /*512a0*/  STL [R1+0x1548], R109 ;  /* 0x0015486d01007387 */ /* 0x0003e80000100800 */
[----:B------:R-:W-:Y:S04]  /*512b0*/  LDGSTS.E [R5+0x1f00], desc[UR4][R112.64], P0 ;  /* 0x01f0000070057fae */ /* 0x000fe80008121844 */
[----:B------:R1:W-:Y:S01]  /*512c0*/  LDGSTS.E [R5+0x2300], desc[UR4][R114.64], P0 ;  /* 0x0230000072057fae */ /* 0x0003e20008121844 */
[----:B--2---:R-:W-:-:S04]  /*512d0*/  IADD3 R106, P2, R106, R2, RZ ;  /* 0x000000026a6a7210 */ /* 0x004fc80007f5e0ff */
[----:B------:R-:W-:Y:S01]  /*512e0*/  IADD3.X R107, R107, R0, RZ, P2, !PT ;  /* 0x000000006b6b7210 */ /* 0x000fe200017fe4ff */
[----:B------:R-:W-:Y:S04]  /*512f0*/  STL [R1+0x156c], R106 ;  /* 0x00156c6a01007387 */ /* 0x000fe80000100800 */
[----:B------:R-:W2:Y:S04]  /*51300*/  LDL.LU R112, [R1+0x15e8] ;  /* 0x0015e80001707983 */ /* 0x000ea80000300800 */
[----:B------:R1:W-:Y:S01]  /*51310*/  STL [R1+0x1568], R107 ;  /* 0x0015686b01007387 */ /* 0x0003e20000100800 */
[----:B---3--:R-:W-:-:S03]  /*51320*/  IADD3 R8, P1, R8, R2, RZ ;  /* 0x0000000208087210 */ /* 0x008fc60007f3e0ff */
[----:B-1----:R-:W3:Y:S01]  /*51330*/  LDL.LU R109, [R1+0x15ec] ;  /* 0x0015ec00016d7983 */ /* 0x002ee20000300800 */
[----:B------:R-:W-:Y:S02]  /*51340*/  IMAD.MOV.U32 R114, RZ, RZ, R106 ;  /* 0x000000ffff727224 */ /* 0x000fe400078e006a */
[----:B------:R-:W-:Y:S01]  /*51350*/  IMAD.MOV.U32 R115, RZ, RZ, R107 ;  /* 0x000000ffff737224 */ /* 0x000fe200078e006b */
[----:B------:R-:W2:Y:S01]  /*51360*/  LDL.LU R108, [R1+0x1608] ;  /* 0x00160800016c7983 */ /* 0x000ea20000300800 */
[----:B------:R-:W-:-:S03]  /*51370*/  IMAD.X R9, R9, 0x1, R0, P1 ;  /* 0x0000000109097824 */ /* 0x000fc600008e0600 */
[----:B------:R-:W2:Y:S04]  /*51380*/  LDL.LU R107, [R1+0x160c] ;  /* 0x00160c00016b7983 */ /* 0x000ea80000300800 */
[----:B------:R-:W2:Y:S04]  /*51390*/  LDL.LU R106, [R1+0x1628] ;  /* 0x00162800016a7983 */ /* 0x000ea80000300800 */
[----:B------:R-:W-:Y:S04]  /*513a0*/  STL [R1+0x158c], R8 ;  /* 0x00158c0801007387 */ /* 0x000fe80000100800 */
[----:B------:R1:W-:Y:S04]  /*513b0*/  LDGSTS.E [R5+0x2700], desc[UR4][R114.64], P0 ;  /* 0x0270000072057fae */ /* 0x0003e80008121844 */
[----:B------:R1:W-:Y:S01]  /*513c0*/  STL [R1+0x1588], R9 ;  /* 0x0015880901007387 */ /* 0x0003e20000100800 */
[----:B----4-:R-:W-:Y:S01]  /*513d0*/  IADD3 R7, P2, R7, R2, RZ ;  /* 0x0000000207077210 */ /* 0x010fe20007f5e0ff */
[----:B-1----:R-:W-:-:S04]  /*513e0*/  IMAD.MOV.U32 R115, RZ, RZ, R9 ;  /* 0x000000ffff737224 */ /* 0x002fc800078e0009 */
[----:B------:R1:W-:Y:S04]  /*513f0*/  STL [R1+0x15ac], R7 ;  /* 0x0015ac0701007387 */ /* 0x0003e80000100800 */
[----:B------:R-:W4:Y:S01]  /*51400*/  LDL.LU R9, [R1+0x162c] ;  /* 0x00162c0001097983 */ /* 0x000f220000300800 */
[----:B------:R-:W-:Y:S01]  /*51410*/  MOV R114, R8 ;  /* 0x0000000800727202 */ /* 0x000fe20000000f00 */
[----:B------:R-:W-:-:S04]  /*51420*/  IMAD.X R111, R111, 0x1, R0, P2 ;  /* 0x000000016f6f7824 */ /* 0x000fc800010e0600 */
        /* <DEDUP_REMOVED lines=12> */
[----:B-1----:R-:W-:Y:S01]  /*514f0*/  IMAD.MOV.U32 R114, RZ, RZ, R6 ;  /* 0x000000ffff727224 */ /* 0x002fe200078e0006 */
[----:B------:R-:W-:-:S05]  /*51500*/  MOV R115, R110 ;  /* 0x0000006e00737202 */ /* 0x000fca0000000f00 */
[----:B------:R-:W-:Y:S01]  /*51510*/  LDGSTS.E [R5+0x3300], desc[UR4][R114.64], P0 ;  /* 0x0330000072057fae */ /* 0x000fe20008121844 */
[----:B---3--:R-:W-:-:S05]  /*51520*/  IADD3 R109, P2, R109, R2, RZ ;  /* 0x000000026d6d7210 */ /* 0x008fca0007f5e0ff */
[----:B------:R-:W-:Y:S01]  /*51530*/  STL [R1+0x15ec], R109 ;  /* 0x0015ec6d01007387 */ /* 0x000fe20000100800 */
[----:B--2---:R-:W-:-:S03]  /*51540*/  IMAD.X R112, R112, 0x1, R0, P2 ;  /* 0x0000000170707824 */ /* 0x004fc600010e0600 */
[----:B------:R-:W2:Y:S01]  /*51550*/  LDL.LU R6, [R1+0x166c] ;  /* 0x00166c0001067983 */ /* 0x000ea20000300800 */
[----:B------:R-:W-:Y:S01]  /*51560*/  IADD3 R107, P1, R107, R2, RZ ;  /* 0x000000026b6b7210 */ /* 0x000fe20007f3e0ff */
[----:B------:R-:W-:Y:S02]  /*51570*/  IMAD.MOV.U32 R113, RZ, RZ, R112 ;  /* 0x000000ffff717224 */ /* 0x000fe400078e0070 */
[----:B------:R1:W-:Y:S02]  /*51580*/  STL [R1+0x15e8], R112 ;  /* 0x0015e87001007387 */ /* 0x0003e40000100800 */
[----:B------:R-:W-:Y:S02]  /*51590*/  IMAD.X R108, R108, 0x1, R0, P1 ;  /* 0x000000016c6c7824 */ /* 0x000fe400008e0600 */
[----:B------:R-:W3:Y:S01]  /*515a0*/  LDL.LU R110, [R1+0x1688] ;  /* 0x00168800016e7983 */ /* 0x000ee20000300800 */
[----:B-1----:R-:W-:-:S03]  /*515b0*/  IMAD.MOV.U32 R112, RZ, RZ, R109 ;  /* 0x000000ffff707224 */ /* 0x002fc600078e006d */
[----:B------:R-:W3:Y:S04]  /*515c0*/  LDL.LU R109, [R1+0x168c] ;  /* 0x00168c00016d7983 */ /* 0x000ee80000300800 */
[----:B------:R-:W-:Y:S04]  /*515d0*/  STL [R1+0x160c], R107 ;  /* 0x00160c6b01007387 */ /* 0x000fe80000100800 */
[----:B------:R1:W-:Y:S01]  /*515e0*/  LDGSTS.E [R5+0x3700], desc[UR4][R112.64], P0 ;  /* 0x0370000070057fae */ /* 0x0003e20008121844 */
[----:B----4-:R-:W-:-:S03]  /*515f0*/  IADD3 R9, P2, R9, R2, RZ ;  /* 0x0000000209097210 */ /* 0x010fc60007f5e0ff */
[----:B------:R4:W-:Y:S02]  /*51600*/  STL [R1+0x1608], R108 ;  /* 0x0016086c01007387 */ /* 0x0009e40000100800 */
[----:B------:R-:W-:Y:S02]  /*51610*/  IMAD.X R106, R106, 0x1, R0, P2 ;  /* 0x000000016a6a7824 */ /* 0x000fe400010e0600 */
[----:B------:R-:W-:Y:S01]  /*51620*/  STL [R1+0x162c], R9 ;  /* 0x00162c0901007387 */ /* 0x000fe20000100800 */
[----:B-1----:R-:W-:Y:S02]  /*51630*/  IMAD.MOV.U32 R113, RZ, RZ, R108 ;  /* 0x000000ffff717224 */ /* 0x002fe400078e006c */
[----:B------:R-:W-:Y:S01]  /*51640*/  IMAD.MOV.U32 R112, RZ, RZ, R107 ;  /* 0x000000ffff707224 */ /* 0x000fe200078e006b */
[----:B----4-:R-:W4:Y:S04]  /*51650*/  LDL.LU R108, [R1+0x16a8] ;  /* 0x0016a800016c7983 */ /* 0x010f280000300800 */
[----:B------:R1:W-:Y:S04]  /*51660*/  STL [R1+0x1628], R106 ;  /* 0x0016286a01007387 */ /* 0x0003e80000100800 */
[----:B------:R-:W4:Y:S01]  /*51670*/  LDL.LU R107, [R1+0x16ac] ;  /* 0x0016ac00016b7983 */ /* 0x000f220000300800 */
[----:B------:R-:W-:-:S03]  /*51680*/  IADD3 R7, P1, R7, R2, RZ ;  /* 0x0000000207077210 */ /* 0x000fc60007f3e0ff */
[----:B------:R1:W-:Y:S02]  /*51690*/  LDGSTS.E [R5+0x3b00], desc[UR4][R112.64], P0 ;  /* 0x03b0000070057fae */ /* 0x0003e40008121844 */
[----:B------:R-:W-:Y:S01]  /*516a0*/  IMAD.X R8, R8, 0x1, R0, P1 ;  /* 0x0000000108087824 */ /* 0x000fe200008e0600 */
        /* <DEDUP_REMOVED lines=10> */
[----:B--2---:R-:W-:-:S05]  /*51750*/  IADD3 R6, P2, R6, R2, RZ ;  /* 0x0000000206067210 */ /* 0x004fca0007f5e0ff */
[----:B------:R-:W-:Y:S01]  /*51760*/  IMAD.X R111, R111, 0x1, R0, P2 ;  /* 0x000000016f6f7824 */ /* 0x000fe200010e0600 */
[----:B------:R-:W-:Y:S04]  /*51770*/  STL [R1+0x166c], R6 ;  /* 0x00166c0601007387 */ /* 0x000fe80000100800 */
[----:B------:R-:W2:Y:S04]  /*51780*/  LDL.LU R8, [R1+0x16e8] ;  /* 0x0016e80001087983 */ /* 0x000ea80000300800 */
[----:B------:R1:W-:Y:S04]  /*51790*/  STL [R1+0x1668], R111 ;  /* 0x0016686f01007387 */ /* 0x0003e80000100800 */
[----:B------:R-:W2:Y:S01]  /*517a0*/  LDL.LU R7, [R1+0x16ec] ;  /* 0x0016ec0001077983 */ /* 0x000ea20000300800 */
[----:B---3--:R-:W-:Y:S01]  /*517b0*/  IADD3 R109, P1, R109, R2, RZ ;  /* 0x000000026d6d7210 */ /* 0x008fe20007f3e0ff */
[----:B-1----:R-:W-:Y:S01]  /*517c0*/  IMAD.MOV.U32 R112, RZ, RZ, R6 ;  /* 0x000000ffff707224 */ /* 0x002fe200078e0006 */
[----:B------:R-:W-:-:S03]  /*517d0*/  MOV R113, R111 ;  /* 0x0000006f00717202 */ /* 0x000fc60000000f00 */
[----:B------:R-:W-:Y:S01]  /*517e0*/  IMAD.X R110, R110, 0x1, R0, P1 ;  /* 0x000000016e6e7824 */ /* 0x000fe200008e0600 */
[----:B------:R-:W3:Y:S04]  /*517f0*/  LDL.LU R111, [R1+0x1708] ;  /* 0x00170800016f7983 */ /* 0x000ee80000300800 */
[----:B------:R-:W3:Y:S04]  /*51800*/  LDL.LU R6, [R1+0x170c] ;  /* 0x00170c0001067983 */ /* 0x000ee80000300800 */
        /* <DEDUP_REMOVED lines=12> */
[----:B------:R-:W-:-:S03]  /*518d0*/  IADD3 R9, P1, R9, R2, RZ ;  /* 0x0000000209097210 */ /* 0x000fc60007f3e0ff */
[----:B------:R1:W-:Y:S01]  /*518e0*/  LDGSTS.E [R5+0x4b00], desc[UR4][R114.64], P0 ;  /* 0x04b0000072057fae */ /* 0x0003e20008121844 */
[----:B------:R-:W-:Y:S01]  /*518f0*/  IADD3.X R106, R106, R0, RZ, P1, !PT ;  /* 0x000000006a6a7210 */ /* 0x000fe20000ffe4ff */
[----:B-1----:R-:W-:Y:S02]  /*51900*/  IMAD.MOV.U32 R114, RZ, RZ, R107 ;  /* 0x000000ffff727224 */ /* 0x002fe400078e006b */
        /* <DEDUP_REMOVED lines=10> */
[----:B------:R-:W-:Y:S04]  /*519b0*/  STL [R1+0x16ec], R7 ;  /* 0x0016ec0701007387 */ /* 0x000fe80000100800 */
[----:B------:R-:W2:Y:S01]  /*519c0*/  LDL.LU R106, [R1+0x176c] ;  /* 0x00176c00016a7983 */ /* 0x000ea20000300800 */
[----:B------:R-:W-:Y:S01]  /*519d0*/  IMAD.X R8, R8, 0x1, R0, P2 ;  /* 0x0000000108087824 */ /* 0x000fe200010e0600 */
[----:B---3--:R-:W-:Y:S01]  /*519e0*/  IADD3 R6, P1, R6, R2, RZ ;  /* 0x0000000206067210 */ /* 0x008fe20007f3e0ff */
[----:B-1----:R-:W-:Y:S02]  /*519f0*/  IMAD.MOV.U32 R114, RZ, RZ, R7 ;  /* 0x000000ffff727224 */ /* 0x002fe400078e0007 */
[----:B------:R-:W-:Y:S01]  /*51a00*/  IMAD.MOV.U32 R115, RZ, RZ, R8 ;  /* 0x000000ffff737224 */ /* 0x000fe200078e0008 */
[----:B------:R1:W-:Y:S01]  /*51a10*/  STL [R1+0x16e8], R8 ;  /* 0x0016e80801007387 */ /* 0x0003e20000100800 */
[----:B------:R-:W-:-:S03]  /*51a20*/  IMAD.X R111, R111, 0x1, R0, P1 ;  /* 0x000000016f6f7824 */ /* 0x000fc600008e0600 */
[----:B------:R-:W3:Y:S04]  /*51a30*/  LDL.LU R9, [R1+0x1788] ;  /* 0x0017880001097983 */ /* 0x000ee80000300800 */
[----:B------:R1:W-:Y:S04]  /*51a40*/  LDGSTS.E [R5+0x5700], desc[UR4][R114.64], P0 ;  /* 0x0570000072057fae */ /* 0x0003e80008121844 */
[----:B-1----:R-:W3:Y:S04]  /*51a50*/  LDL.LU R8, [R1+0x178c] ;  /* 0x00178c0001087983 */ /* 0x002ee80000300800 */
[----:B------:R-:W3:Y:S04]  /*51a60*/  LDL.LU R7, [R1+0x17a8] ;  /* 0x0017a80001077983 */ /* 0x000ee80000300800 */
[----:B------:R1:W-:Y:S01]  /*51a70*/  STL [R1+0x170c], R6 ;  /* 0x00170c0601007387 */ /* 0x0003e20000100800 */
[----:B------:R-:W-:-:S03]  /*51a80*/  IMAD.MOV.U32 R114, RZ, RZ, R6 ;  /* 0x000000ffff727224 */ /* 0x000fc600078e0006 */
[----:B------:R1:W-:Y:S01]  /*51a90*/  STL [R1+0x1708], R111 ;  /* 0x0017086f01007387 */ /* 0x0003e20000100800 */
[----:B----4-:R-:W-:-:S05]  /*51aa0*/  IADD3 R110, P2, R110, R2, RZ ;  /* 0x000000026e6e7210 */ /* 0x010fca0007f5e0ff */
[----:B------:R-:W-:Y:S04]  /*51ab0*/  STL [R1+0x172c], R110 ;  /* 0x00172c6e01007387 */ /* 0x000fe80000100800 */
[----:B-1----:R-:W4:Y:S01]  /*51ac0*/  LDL.LU R6, [R1+0x17ac] ;  /* 0x0017ac0001067983 */ /* 0x002f220000300800 */
[----:B------:R-:W-:Y:S01]  /*51ad0*/  IADD3.X R112, R112, R0, RZ, P2, !PT ;  /* 0x0000000070707210 */ /* 0x000fe200017fe4ff */
[----:B------:R-:W-:-:S04]  /*51ae0*/  IMAD.MOV.U32 R115, RZ, RZ, R111 ;  /* 0x000000ffff737224 */ /* 0x000fc800078e006f */
[----:B------:R1:W-:Y:S01]  /*51af0*/  STL [R1+0x1728], R112 ;  /* 0x0017287001007387 */ /* 0x0003e20000100800 */
[----:B------:R-:W-:-:S03]  /*51b00*/  IMAD.MOV.U32 R113, RZ, RZ, R112 ;  /* 0x000000ffff717224 */ /* 0x000fc600078e0070 */
[----:B------:R-:W4:Y:S04]  /*51b10*/  LDL.LU R111, [R1+0x17c8] ;  /* 0x0017c800016f7983 */ /* 0x000f280000300800 */
[----:B------:R-:W-:Y:S01]  /*51b20*/  LDGSTS.E [R5+0x5b00], desc[UR4][R114.64], P0 ;  /* 0x05b0000072057fae */ /* 0x000fe20008121844 */
[----:B------:R-:W-:Y:S01]  /*51b30*/  IADD3 R108, P1, R108, R2, RZ ;  /* 0x000000026c6c7210 */ /* 0x000fe20007f3e0ff */
[----:B-1----:R-:W-:Y:S02]  /*51b40*/  IMAD.MOV.U32 R112, RZ, RZ, R110 ;  /* 0x000000ffff707224 */ /* 0x002fe400078e006e */
[----:B------:R-:W4:Y:S02]  /*51b50*/  LDL.LU R110, [R1+0x17cc] ;  /* 0x0017cc00016e7983 */ /* 0x000f240000300800 */
[----:B------:R-:W-:-:S02]  /*51b60*/  IMAD.X R109, R109, 0x1, R0, P1 ;  /* 0x000000016d6d7824 */ /* 0x000fc400008e0600 */
[----:B------:R-:W-:Y:S04]  /*51b70*/  STL [R1+0x174c], R108 ;  /* 0x00174c6c01007387 */ /* 0x000fe80000100800 */
[----:B------:R1:W-:Y:S04]  /*51b80*/  LDGSTS.E [R5+0x5f00], desc[UR4][R112.64], P0 ;  /* 0x05f0000070057fae */ /* 0x0003e80008121844 */
[----:B------:R2:W-:Y:S01]  /*51b90*/  STL [R1+0x1748], R109 ;  /* 0x0017486d01007387 */ /* 0x0005e20000100800 */
[----:B-1----:R-:W-:Y:S01]  /*51ba0*/  IMAD.MOV.U32 R113, RZ, RZ, R109 ;  /* 0x000000ffff717224 */ /* 0x002fe200078e006d */
[----:B------:R-:W-:-:S05]  /*51bb0*/  MOV R112, R108 ;  /* 0x0000006c00707202 */ /* 0x000fca0000000f00 */
        /* <DEDUP_REMOVED lines=8> */
[----:B-1----:R-:W-:-:S02]  /*51c40*/  IMAD.MOV.U32 R112, RZ, RZ, R106 ;  /* 0x000000ffff707224 */ /* 0x002fc400078e006a */
[----:B------:R-:W-:Y:S02]  /*51c50*/  IMAD.MOV.U32 R113, RZ, RZ, R107 ;  /* 0x000000ffff717224 */ /* 0x000fe400078e006b */
[----:B------:R-:W-:Y:S01]  /*51c60*/  IMAD.X R9, R9, 0x1, R0, P1 ;  /* 0x0000000109097824 */ /* 0x000fe200008e0600 */
[----:B------:R-:W3:Y:S04]  /*51c70*/  LDL.LU R107, [R1+0x1808] ;  /* 0x00180800016b7983 */ /* 0x000ee80000300800 */
[----:B------:R-:W3:Y:S04]  /*51c80*/  LDL.LU R106, [R1+0x180c] ;  /* 0x00180c00016a7983 */ /* 0x000ee80000300800 */
[----:B------:R-:W-:Y:S04]  /*51c90*/  STL [R1+0x178c], R8 ;  /* 0x00178c0801007387 */ /* 0x000fe80000100800 */
[----:B------:R1:W-:Y:S04]  /*51ca0*/  LDGSTS.E [R5+0x6700], desc[UR4][R112.64], P0 ;  /* 0x0670000070057fae */ /* 0x0003e80008121844 */
[----:B------:R1:W-:Y:S01]  /*51cb0*/  STL [R1+0x1788], R9 ;  /* 0x0017880901007387 */ /* 0x0003e20000100800 */
[----:B----4-:R-:W-:-:S02]  /*51cc0*/  IADD3 R6, P2, R6, R2, RZ ;  /* 0x0000000206067210 */ /* 0x010fc40007f5e0ff */
[----:B-1----:R-:W-:-:S03]  /*51cd0*/  MOV R113, R9 ;  /* 0x0000000900717202 */ /* 0x002fc60000000f00 */
        /* <DEDUP_REMOVED lines=16> */
[----:B--2---:R-:W-:-:S05]  /*51de0*/  IADD3 R108, P2, R108, R2, RZ ;  /* 0x000000026c6c7210 */ /* 0x004fca0007f5e0ff */
[----:B------:R-:W-:Y:S01]  /*51df0*/  STL [R1+0x17ec], R108 ;  /* 0x0017ec6c01007387 */ /* 0x000fe20000100800 */
[----:B------:R-:W-:-:S03]  /*51e00*/  IMAD.X R109, R109, 0x1, R0, P2 ;  /* 0x000000016d6d7824 */ /* 0x000fc600010e0600 */
[----:B------:R-:W2:Y:S01]  /*51e10*/  LDL.LU.64 R116, [R1+0xff8] ;  /* 0x000ff80001747983 */ /* 0x000ea20000300a00 */
[----:B---3--:R-:W-:-:S03]  /*51e20*/  IADD3 R106, P1, R106, R2, RZ ;  /* 0x000000026a6a7210 */ /* 0x008fc60007f3e0ff */
[----:B------:R3:W-:Y:S04]  /*51e30*/  STL [R1+0x17e8], R109 ;  /* 0x0017e86d01007387 */ /* 0x0007e80000100800 */
[----:B------:R-:W2:Y:S01]  /*51e40*/  LDL.LU.64 R114, [R1+0xfd8] ;  /* 0x000fd80001727983 */ /* 0x000ea20000300a00 */
[----:B------:R-:W-:-:S03]  /*51e50*/  IMAD.X R107, R107, 0x1, R0, P1 ;  /* 0x000000016b6b7824 */ /* 0x000fc600008e0600 */
[----:B------:R-:W2:Y:S04]  /*51e60*/  LDL.LU.64 R112, [R1+0xfb8] ;  /* 0x000fb80001707983 */ /* 0x000ea80000300a00 */
[----:B------:R-:W-:Y:S04]  /*51e70*/  STL [R1+0x180c], R106 ;  /* 0x00180c6a01007387 */ /* 0x000fe80000100800 */
[----:B------:R3:W-:Y:S04]  /*51e80*/  STL [R1+0x1808], R107 ;  /* 0x0018086b01007387 */ /* 0x0007e80000100800 */
[----:B------:R-:W-:Y:S04]  /*51e90*/  LDGSTS.E [R5+0x7700], desc[UR4][R108.64], P0 ;  /* 0x077000006c057fae */ /* 0x000fe80008121844 */
[----:B------:R2:W-:Y:S01]  /*51ea0*/  LDGSTS.E [R5+0x7b00], desc[UR4][R106.64], P0 ;  /* 0x07b000006a057fae */ /* 0x0005e20008121844 */
[----:B----4-:R-:W-:-:S05]  /*51eb0*/  IADD3 R8, P2, R8, R2, RZ ;  /* 0x0000000208087210 */ /* 0x010fca0007f5e0ff */
[----:B------:R-:W-:Y:S01]  /*51ec0*/  STL [R1+0x182c], R8 ;  /* 0x00182c0801007387 */ /* 0x000fe20000100800 */
[----:B------:R-:W-:-:S03]  /*51ed0*/  IMAD.X R9, R9, 0x1, R0, P2 ;  /* 0x0000000109097824 */ /* 0x000fc600010e0600 */
[----:B-1----:R-:W4:Y:S04]  /*51ee0*/  LDL.LU.64 R110, [R1+0xf98] ;  /* 0x000f9800016e7983 */ /* 0x002f280000300a00 */
[----:B------:R1:W-:Y:S04]  /*51ef0*/  STL [R1+0x1828], R9 ;  /* 0x0018280901007387 */ /* 0x0003e80000100800 */
[----:B---3--:R-:W3:Y:S04]  /*51f00*/  LDL.LU.64 R108, [R1+0xf78] ;  /* 0x000f7800016c7983 */ /* 0x008ee80000300a00 */
[----:B------:R-:W3:Y:S01]  /*51f10*/  LDL.LU.64 R106, [R1+0xf58] ;  /* 0x000f5800016a7983 */ /* 0x000ee20000300a00 */
[----:B------:R-:W-:Y:S01]  /*51f20*/  MOV R118, R8 ;  /* 0x0000000800767202 */ /* 0x000fe20000000f00 */
[----:B------:R-:W-:-:S02]  /*51f30*/  IMAD.MOV.U32 R119, RZ, RZ, R9 ;  /* 0x000000ffff777224 */ /* 0x000fc400078e0009 */
[----:B-1----:R-:W3:Y:S01]  /*51f40*/  LDL.LU.64 R8, [R1+0xf38] ;  /* 0x000f380001087983 */ /* 0x002ee20000300a00 */
[----:B------:R-:W-:-:S03]  /*51f50*/  IADD3 R120, P1, R6, R2, RZ ;  /* 0x0000000206787210 */ /* 0x000fc60007f3e0ff */
[----:B------:R-:W3:Y:S02]  /*51f60*/  LDL.LU.64 R138, [R1+0xf18] ;  /* 0x000f1800018a7983 */ /* 0x000ee40000300a00 */
[----:B------:R-:W-:Y:S02]  /*51f70*/  IMAD.X R6, R7, 0x1, R0, P1 ;  /* 0x0000000107067824 */ /* 0x000fe400008e0600 */
[----:B------:R1:W-:Y:S04]  /*51f80*/  LDGSTS.E [R5+0x7f00], desc[UR4][R118.64], P0 ;  /* 0x07f0000076057fae */ /* 0x0003e80008121844 */
        /* <DEDUP_REMOVED lines=9> */
[----:B------:R-:W2:Y:S01]  /*52020*/  LDL.LU.64 R112, [R1+0xe98] ;  /* 0x000e980001707983 */ /* 0x000ea20000300a00 */
[----:B----4-:R-:W-:-:S05]  /*52030*/  IADD3 R128, P1, R110, R2, RZ ;  /* 0x000000026e807210 */ /* 0x010fca0007f3e0ff */
[----:B------:R-:W-:Y:S02]  /*52040*/  IMAD.X R129, R111, 0x1, R0, P1 ;  /* 0x000000016f817824 */ /* 0x000fe400008e0600 */
[----:B------:R-:W4:Y:S01]  /*52050*/  LDL.LU.64 R110, [R1+0xe78] ;  /* 0x000e7800016e7983 */ /* 0x000f220000300a00 */
[----:B---3--:R-:W-:-:S04]  /*52060*/  IADD3 R130, P1, R108, R2, RZ ;  /* 0x000000026c827210 */ /* 0x008fc80007f3e0ff */
[----:B------:R-:W-:Y:S02]  /*52070*/  IADD3.X R131, R109, R0, RZ, P1, !PT ;  /* 0x000000006d837210 */ /* 0x000fe40000ffe4ff */
[-C--:B------:R-:W-:Y:S01]  /*52080*/  IADD3 R132, P1, R106, R2.reuse, RZ ;  /* 0x000000026a847210 */ /* 0x080fe20007f3e0ff */
[----:B------:R-:W3:Y:S04]  /*52090*/  LDL.LU.64 R108, [R1+0xe58] ;  /* 0x000e5800016c7983 */ /* 0x000ee80000300a00 */
[----:B------:R-:W-:Y:S01]  /*520a0*/  IMAD.X R133, R107, 0x1, R0, P1 ;  /* 0x000000016b857824 */ /* 0x000fe200008e0600 */
[----:B------:R-:W-:-:S05]  /*520b0*/  IADD3 R134, P1, R8, R2, RZ ;  /* 0x0000000208867210 */ /* 0x000fca0007f3e0ff */
[----:B------:R-:W-:Y:S02]  /*520c0*/  IMAD.X R135, R9, 0x1, R0, P1 ;  /* 0x0000000109877824 */ /* 0x000fe400008e0600 */
[----:B------:R-:W3:Y:S04]  /*520d0*/  LDL.LU.64 R8, [R1+0xe38] ;  /* 0x000e380001087983 */ /* 0x000ee80000300a00 */
[----:B------:R-:W3:Y:S01]  /*520e0*/  LDL.LU.64 R106, [R1+0xe18] ;  /* 0x000e1800016a7983 */ /* 0x000ee20000300a00 */
[----:B------:R-:W-:-:S05]  /*520f0*/  IADD3 R136, P1, R138, R2, RZ ;  /* 0x000000028a887210 */ /* 0x000fca0007f3e0ff */
[----:B------:R-:W-:Y:S01]  /*52100*/  IMAD.X R137, R139, 0x1, R0, P1 ;  /* 0x000000018b897824 */ /* 0x000fe200008e0600 */
[----:B------:R-:W-:-:S05]  /*52110*/  IADD3 R138, P1, R118, R2, RZ ;  /* 0x00000002768a7210 */ /* 0x000fca0007f3e0ff */
[----:B------:R-:W-:Y:S02]  /*52120*/  IMAD.X R139, R119, 0x1, R0, P1 ;  /* 0x00000001778b7824 */ /* 0x000fe400008e0600 */
[----:B------:R-:W-:-:S05]  /*52130*/  IMAD.MOV.U32 R121, RZ, RZ, R6 ;  /* 0x000000ffff797224 */ /* 0x000fca00078e0006 */
        /* <DEDUP_REMOVED lines=10> */
[----:B------:R1:W-:Y:S04]  /*521e0*/  LDGSTS.E [R5+0x10300], desc[UR4][R120.64], P0 ;  /* 0x1030000078057fae */ /* 0x0003e80008121844 */
        /* <DEDUP_REMOVED lines=8> */
[----:B------:R1:W-:Y:S01]  /*52270*/  LDGSTS.E [R5+0x12700], desc[UR4][R138.64], P0 ;  /* 0x127000008a057fae */ /* 0x0003e20008121844 */
[----:B--2---:R-:W-:-:S05]  /*52280*/  IADD3 R140, P1, R116, R2, RZ ;  /* 0x00000002748c7210 */ /* 0x004fca0007f3e0ff */
[----:B------:R-:W-:Y:S01]  /*52290*/  IMAD.X R141, R117, 0x1, R0, P1 ;  /* 0x00000001758d7824 */ /* 0x000fe200008e0600 */
[----:B------:R-:W-:-:S04]  /*522a0*/  IADD3 R142, P1, R114, R2, RZ ;  /* 0x00000002728e7210 */ /* 0x000fc80007f3e0ff */
[----:B------:R2:W-:Y:S01]  /*522b0*/  LDGSTS.E [R5+0x12b00], desc[UR4][R140.64], P0 ;  /* 0x12b000008c057fae */ /* 0x0005e20008121844 */
[----:B------:R-:W-:Y:S01]  /*522c0*/  IMAD.X R143, R115, 0x1, R0, P1 ;  /* 0x00000001738f7824 */ /* 0x000fe200008e0600 */
[----:B------:R-:W-:-:S04]  /*522d0*/  IADD3 R144, P1, R112, R2, RZ ;  /* 0x0000000270907210 */ /* 0x000fc80007f3e0ff */
[----:B------:R-:W-:Y:S01]  /*522e0*/  IADD3.X R145, R113, R0, RZ, P1, !PT ;  /* 0x0000000071917210 */ /* 0x000fe20000ffe4ff */
[----:B------:R2:W-:Y:S04]  /*522f0*/  STL.64 [R1+0xed8], R140 ;  /* 0x000ed88c01007387 */ /* 0x0005e80000100a00 */
[----:B------:R1:W-:Y:S01]  /*52300*/  LDGSTS.E [R5+0x12f00], desc[UR4][R142.64], P0 ;  /* 0x12f000008e057fae */ /* 0x0003e20008121844 */
[----:B----4-:R-:W-:-:S03]  /*52310*/  IADD3 R146, P1, R110, R2, RZ ;  /* 0x000000026e927210 */ /* 0x010fc60007f3e0ff */
[----:B------:R4:W-:Y:S02]  /*52320*/  STL.64 [R1+0xeb8], R142 ;  /* 0x000eb88e01007387 */ /* 0x0009e40000100a00 */
[----:B------:R-:W-:Y:S02]  /*52330*/  IMAD.X R147, R111, 0x1, R0, P1 ;  /* 0x000000016f937824 */ /* 0x000fe400008e0600 */
[----:B------:R1:W-:Y:S01]  /*52340*/  LDGSTS.E [R5+0x13300], desc[UR4][R144.64], P0 ;  /* 0x1330000090057fae */ /* 0x0003e20008121844 */
[----:B---3--:R-:W-:-:S03]  /*52350*/  IADD3 R148, P1, R108, R2, RZ ;  /* 0x000000026c947210 */ /* 0x008fc60007f3e0ff */
[----:B------:R3:W-:Y:S02]  /*52360*/  STL.64 [R1+0xe98], R144 ;  /* 0x000e989001007387 */ /* 0x0007e40000100a00 */
[----:B------:R-:W-:Y:S02]  /*52370*/  IMAD.X R149, R109, 0x1, R0, P1 ;  /* 0x000000016d957824 */ /* 0x000fe400008e0600 */
[----:B------:R1:W-:Y:S04]  /*52380*/  LDGSTS.E [R5+0x13700], desc[UR4][R146.64], P0 ;  /* 0x1370000092057fae */ /* 0x0003e80008121844 */
[----:B------:R3:W-:Y:S01]  /*52390*/  STL.64 [R1+0xe78], R146 ;  /* 0x000e789201007387 */ /* 0x0007e20000100a00 */
[----:B------:R-:W-:-:S03]  /*523a0*/  IADD3 R150, P1, R8, R2, RZ ;  /* 0x0000000208967210 */ /* 0x000fc60007f3e0ff */
[----:B------:R1:W-:Y:S02]  /*523b0*/  LDGSTS.E [R5+0x13b00], desc[UR4][R148.64], P0 ;  /* 0x13b0000094057fae */ /* 0x0003e40008121844 */
[----:B------:R-:W-:Y:S01]  /*523c0*/  IMAD.X R151, R9, 0x1, R0, P1 ;  /* 0x0000000109977824 */ /* 0x000fe200008e0600 */
[----:B------:R-:W-:-:S04]  /*523d0*/  IADD3 R8, P1, R106, R2, RZ ;  /* 0x000000026a087210 */ /* 0x000fc80007f3e0ff */
[----:B------:R1:W-:Y:S01]  /*523e0*/  LDGSTS.E [R5+0x13f00], desc[UR4][R150.64], P0 ;  /* 0x13f0000096057fae */ /* 0x0003e20008121844 */
[----:B------:R-:W-:Y:S01]  /*523f0*/  IMAD.X R9, R107, 0x1, R0, P1 ;  /* 0x000000016b097824 */ /* 0x000fe200008e0600 */
[----:B------:R-:W-:-:S04]  /*52400*/  IADD3 R106, P1, R250, R2, RZ ;  /* 0x00000002fa6a7210 */ /* 0x000fc80007f3e0ff */
[----:B------:R1:W-:Y:S01]  /*52410*/  LDGSTS.E [R5+0x14300], desc[UR4][R8.64], P0 ;  /* 0x1430000008057fae */ /* 0x0003e20008121844 */
        /* <DEDUP_REMOVED lines=23> */
[----:B-1----:R-:W-:Y:S02]  /*52590*/  IADD3 R118, P1, R154, R2, RZ ;  /* 0x000000029a767210 */ /* 0x002fe40007f3e0ff */
[----:B------:R-:W-:Y:S01]  /*525a0*/  MOV R251, R250 ;  /* 0x000000fa00fb7202 */ /* 0x000fe20000000f00 */
[----:B------:R-:W-:Y:S02]  /*525b0*/  IMAD.MOV.U32 R250, RZ, RZ, R106 ;  /* 0x000000fffffa7224 */ /* 0x000fe400078e006a */
[----:B------:R-:W-:Y:S01]  /*525c0*/  IMAD.X R154, R155, 0x1, R0, P1 ;  /* 0x000000019b9a7824 */ /* 0x000fe200008e0600 */
[----:B------:R-:W-:Y:S01]  /*525d0*/  IADD3 R119, P1, R18, R2, RZ ;  /* 0x0000000212777210 */ /* 0x000fe20007f3e0ff */
[----:B------:R1:W5:Y:S01]  /*525e0*/  LDL.LU R106, [R1+0x1d00] ;  /* 0x001d0000016a7983 */ /* 0x0003620000300800 */
[----:B------:R-:W-:Y:S02]  /*525f0*/  IMAD.MOV.U32 R243, RZ, RZ, R242 ;  /* 0x000000fffff37224 */ /* 0x000fe400078e00f2 */
[----:B------:R-:W-:Y:S01]  /*52600*/  IMAD.MOV.U32 R242, RZ, RZ, R107 ;  /* 0x000000fffff27224 */ /* 0x000fe200078e006b */
[----:B------:R1:W-:Y:S01]  /*52610*/  STL.64 [R1+0xe58], R148 ;  /* 0x000e589401007387 */ /* 0x0003e20000100a00 */
[----:B------:R-:W-:-:S02]  /*52620*/  IMAD.MOV.U32 R235, RZ, RZ, R234 ;  /* 0x000000ffffeb7224 */ /* 0x000fc400078e00ea */
[----:B------:R-:W-:Y:S01]  /*52630*/  IMAD.MOV.U32 R234, RZ, RZ, R108 ;  /* 0x000000ffffea7224 */ /* 0x000fe200078e006c */
[----:B------:R1:W5:Y:S01]  /*52640*/  LDL.LU R107, [R1+0x1cfc] ;  /* 0x001cfc00016b7983 */ /* 0x0003620000300800 */
[----:B------:R-:W-:Y:S01]  /*52650*/  IMAD.X R18, R19, 0x1, R0, P1 ;  /* 0x0000000113127824 */ /* 0x000fe200008e0600 */
[----:B------:R-:W-:Y:S01]  /*52660*/  IADD3 R7, P1, R10, R2, RZ ;  /* 0x000000020a077210 */ /* 0x000fe20007f3e0ff */
[----:B------:R-:W-:Y:S01]  /*52670*/  IMAD.MOV.U32 R227, RZ, RZ, R226 ;  /* 0x000000ffffe37224 */ /* 0x000fe200078e00e2 */
[----:B------:R1:W-:Y:S01]  /*52680*/  STL.64 [R1+0xe38], R150 ;  /* 0x000e389601007387 */ /* 0x0003e20000100a00 */
[----:B------:R-:W-:Y:S01]  /*52690*/  MOV R226, R109 ;  /* 0x0000006d00e27202 */ /* 0x000fe20000000f00 */
[----:B------:R-:W-:Y:S02]  /*526a0*/  IMAD.MOV.U32 R219, RZ, RZ, R218 ;  /* 0x000000ffffdb7224 */ /* 0x000fe400078e00da */
[----:B------:R1:W5:Y:S01]  /*526b0*/  LDL.LU R108, [R1+0x1cf8] ;  /* 0x001cf800016c7983 */ /* 0x0003620000300800 */
[----:B------:R-:W-:-:S02]  /*526c0*/  IMAD.MOV.U32 R218, RZ, RZ, R110 ;  /* 0x000000ffffda7224 */ /* 0x000fc400078e006e */
[----:B------:R-:W-:Y:S01]  /*526d0*/  IMAD.MOV.U32 R211, RZ, RZ, R210 ;  /* 0x000000ffffd37224 */ /* 0x000fe200078e00d2 */
[----:B------:R1:W-:Y:S01]  /*526e0*/  STL.64 [R1+0xe18], R8 ;  /* 0x000e180801007387 */ /* 0x0003e20000100a00 */
[----:B------:R-:W-:Y:S01]  /*526f0*/  IMAD.MOV.U32 R210, RZ, RZ, R111 ;  /* 0x000000ffffd27224 */ /* 0x000fe200078e006f */
[----:B------:R-:W-:Y:S01]  /*52700*/  MOV R195, R194 ;  /* 0x000000c200c37202 */ /* 0x000fe20000000f00 */
[----:B------:R-:W-:Y:S01]  /*52710*/  IMAD.MOV.U32 R203, RZ, RZ, R202 ;  /* 0x000000ffffcb7224 */ /* 0x000fe200078e00ca */
[----:B------:R1:W5:Y:S01]  /*52720*/  LDL.LU R109, [R1+0x1cf4] ;  /* 0x001cf400016d7983 */ /* 0x0003620000300800 */
[----:B------:R-:W-:-:S03]  /*52730*/  IMAD.MOV.U32 R202, RZ, RZ, R112 ;  /* 0x000000ffffca7224 */ /* 0x000fc600078e0070 */
[----:B------:R1:W5:Y:S01]  /*52740*/  LDL.LU R110, [R1+0x1cf0] ;  /* 0x001cf000016e7983 */ /* 0x0003620000300800 */
[----:B------:R-:W-:Y:S02]  /*52750*/  IMAD.MOV.U32 R194, RZ, RZ, R113 ;  /* 0x000000ffffc27224 */ /* 0x000fe400078e0071 */
[----:B------:R-:W-:Y:S01]  /*52760*/  IMAD.MOV.U32 R187, RZ, RZ, R186 ;  /* 0x000000ffffbb7224 */ /* 0x000fe200078e00ba */
[----:B------:R1:W5:Y:S01]  /*52770*/  LDL.LU R111, [R1+0x1cec] ;  /* 0x001cec00016f7983 */ /* 0x0003620000300800 */
[----:B------:R-:W-:Y:S02]  /*52780*/  IMAD.X R10, R11, 0x1, R0, P1 ;  /* 0x000000010b0a7824 */ /* 0x000fe400008e0600 */
[----:B------:R-:W-:Y:S01]  /*52790*/  IMAD.MOV.U32 R186, RZ, RZ, R114 ;  /* 0x000000ffffba7224 */ /* 0x000fe200078e0072 */
[----:B------:R1:W5:Y:S01]  /*527a0*/  LDL.LU R112, [R1+0x1ce8] ;  /* 0x001ce80001707983 */ /* 0x0003620000300800 */
[----:B------:R-:W-:Y:S02]  /*527b0*/  IMAD.MOV.U32 R179, RZ, RZ, R178 ;  /* 0x000000ffffb37224 */ /* 0x000fe400078e00b2 */
[----:B------:R-:W-:Y:S01]  /*527c0*/  IMAD.MOV.U32 R178, RZ, RZ, R115 ;  /* 0x000000ffffb27224 */ /* 0x000fe200078e0073 */
[----:B------:R1:W5:Y:S01]  /*527d0*/  LDL.LU R113, [R1+0x1ce4] ;  /* 0x001ce40001717983 */ /* 0x0003620000300800 */
[----:B------:R-:W-:Y:S01]  /*527e0*/  IMAD.MOV.U32 R171, RZ, RZ, R170 ;  /* 0x000000ffffab7224 */ /* 0x000fe200078e00aa */
[----:B------:R-:W-:Y:S01]  /*527f0*/  MOV R170, R116 ;  /* 0x0000007400aa7202 */ /* 0x000fe20000000f00 */
[----:B------:R-:W-:Y:S01]  /*52800*/  IMAD.MOV.U32 R163, RZ, RZ, R162 ;  /* 0x000000ffffa37224 */ /* 0x000fe200078e00a2 */
[----:B------:R1:W5:Y:S01]  /*52810*/  LDL.LU R114, [R1+0x1ce0] ;  /* 0x001ce00001727983 */ /* 0x0003620000300800 */
[----:B------:R-:W-:-:S02]  /*52820*/  IMAD.MOV.U32 R162, RZ, RZ, R117 ;  /* 0x000000ffffa27224 */ /* 0x000fc400078e0075 */
[----:B------:R-:W-:Y:S01]  /*52830*/  IMAD.MOV.U32 R155, RZ, RZ, R154 ;  /* 0x000000ffff9b7224 */ /* 0x000fe200078e009a */
[----:B------:R1:W5:Y:S01]  /*52840*/  LDL.LU R115, [R1+0x1cdc] ;  /* 0x001cdc0001737983 */ /* 0x0003620000300800 */
[----:B------:R-:W-:Y:S01]  /*52850*/  IMAD.MOV.U32 R154, RZ, RZ, R118 ;  /* 0x000000ffff9a7224 */ /* 0x000fe200078e0076 */
[----:B------:R-:W-:Y:S01]  /*52860*/  MOV R11, R10 ;  /* 0x0000000a000b7202 */ /* 0x000fe20000000f00 */
[----:B------:R-:W-:Y:S01]  /*52870*/  IMAD.MOV.U32 R19, RZ, RZ, R18 ;  /* 0x000000ffff137224 */ /* 0x000fe200078e0012 */
[----:B------:R1:W5:Y:S01]  /*52880*/  LDL.LU R116, [R1+0x1cd8] ;  /* 0x001cd80001747983 */ /* 0x0003620000300800 */
[----:B------:R-:W-:-:S03]  /*52890*/  IMAD.MOV.U32 R18, RZ, RZ, R119 ;  /* 0x000000ffff127224 */ /* 0x000fc600078e0077 */
[----:B------:R1:W5:Y:S01]  /*528a0*/  LDL.LU R117, [R1+0x1cd4] ;  /* 0x001cd40001757983 */ /* 0x0003620000300800 */
[----:B------:R-:W-:-:S03]  /*528b0*/  IMAD.MOV.U32 R10, RZ, RZ, R7 ;  /* 0x000000ffff0a7224 */ /* 0x000fc600078e0007 */
[----:B------:R1:W5:Y:S04]  /*528c0*/  LDL.LU R118, [R1+0x1cd0] ;  /* 0x001cd00001767983 */ /* 0x0003680000300800 */
[----:B------:R1:W5:Y:S04]  /*528d0*/  LDL.LU R119, [R1+0x1ccc] ;  /* 0x001ccc0001777983 */ /* 0x0003680000300800 */
[----:B------:R1:W5:Y:S04]  /*528e0*/  LDL.LU R7, [R1+0x1cc8] ;  /* 0x001cc80001077983 */ /* 0x0003680000300800 */
        /* <DEDUP_REMOVED lines=10> */
[----:B--2---:R2:W5:Y:S04]  /*52990*/  LDL.LU.64 R140, [R1+0x1c70] ;  /* 0x001c7000018c7983 */ /* 0x0045680000300a00 */
[----:B----4-:R2:W5:Y:S04]  /*529a0*/  LDL.LU.64 R142, [R1+0x1c68] ;  /* 0x001c6800018e7983 */ /* 0x0105680000300a00 */
[----:B---3--:R2:W5:Y:S04]  /*529b0*/  LDL.LU.64 R144, [R1+0x1c60] ;  /* 0x001c600001907983 */ /* 0x0085680000300a00 */
[----:B------:R2:W5:Y:S04]  /*529c0*/  LDL.LU.64 R146, [R1+0x1c58] ;  /* 0x001c580001927983 */ /* 0x0005680000300a00 */
[----:B-1----:R2:W5:Y:S04]  /*529d0*/  LDL.LU.64 R148, [R1+0x1c50] ;  /* 0x001c500001947983 */ /* 0x0025680000300a00 */
[----:B------:R2:W5:Y:S04]  /*529e0*/  LDL.LU.64 R150, [R1+0x1c48] ;  /* 0x001c480001967983 */ /* 0x0005680000300a00 */
[----:B------:R2:W5:Y:S04]  /*529f0*/  LDL.LU.64 R8, [R1+0x1c40] ;  /* 0x001c400001087983 */ /* 0x0005680000300a00 */
[----:B------:R2:W-:Y:S04]  /*52a00*/  LDGSTS.E [R5+0x14700], desc[UR4][R250.64], P0 ;  /* 0x14700000fa057fae */ /* 0x0005e80008121844 */
[----:B------:R2:W-:Y:S01]  /*52a10*/  LDGSTS.E [R5+0x14b00], desc[UR4][R242.64], P0 ;  /* 0x14b00000f2057fae */ /* 0x0005e20008121844 */
[----:B------:R-:W-:-:S03]  /*52a20*/  UIADD3 UR7, UR7, 0x1, URZ ;  /* 0x0000000107077890 */ /* 0x000fc6000fffe03f */
[----:B------:R2:W-:Y:S04]  /*52a30*/  LDGSTS.E [R5+0x14f00], desc[UR4][R234.64], P0 ;  /* 0x14f00000ea057fae */ /* 0x0005e80008121844 */
[----:B------:R2:W-:Y:S04]  /*52a40*/  LDGSTS.E [R5+0x15300], desc[UR4][R226.64], P0 ;  /* 0x15300000e2057fae */ /* 0x0005e80008121844 */
[----:B------:R2:W-:Y:S04]  /*52a50*/  LDGSTS.E [R5+0x15700], desc[UR4][R218.64], P0 ;  /* 0x15700000da057fae */ /* 0x0005e80008121844 */
[----:B------:R2:W-:Y:S01]  /*52a60*/  LDGSTS.E [R5+0x15b00], desc[UR4][R210.64], P0 ;  /* 0x15b00000d2057fae */ /* 0x0005e20008121844 */
[----:B------:R-:W-:-:S03]  /*52a70*/  UISETP.NE.U32.AND UP0, UPT, UR7, UR11, UPT ;  /* 0x0000000b0700728c */ /* 0x000fc6000bf05070 */
        /* <DEDUP_REMOVED lines=9> */
[----:B------:R-:W-:-:S03]  /*52b10*/  PLOP3.LUT P0, PT, PT, PT, UP0, 0x80, 0x0 ;  /* 0x000000000000781c */ /* 0x000fc60003f0f008 */
[----:B------:R-:W0:Y:S10]  /*52b20*/  LDGDEPBAR ;  /* 0x00000000000079af */ /* 0x000e340000000000 */
[----:B--2---:R-:W-:Y:S05]  /*52b30*/  @P0 BRA `(.L_x_1) ;  /* 0xfffffebc00e80947 */ /* 0x004fea000383ffff */
.L_x_0:
[----:B------:R1:W-:Y:S01]  /*52b40*/  STL [R1+0x1d48], R91 ;  /* 0x001d485b01007387 */ /* 0x0003e20000100800 */
[----:B------:R-:W-:-:S04]  /*52b50*/  DEPBAR.LE SB0, 0x0 ;  /* 0x000080000000791a */ /* 0x000fc80000000000 */
[----:B------:R2:W-:Y:S01]  /*52b60*/  STL [R1+0x1d44], R90 ;  /* 0x001d445a01007387 */ /* 0x0005e20000100800 */
[----:B------:R-:W-:Y:S01]  /*52b70*/  ULDC.64 UR12, c[0x0][0x228] ;  /* 0x00008a00000c7ab9 */ /* 0x000fe20000000a00 */
[----:B-----5:R-:W-:Y:S01]  /*52b80*/  VIADD R3, R7, 0x104 ;  /* 0x0000010407037836 */ /* 0x020fe20000000000 */
[----:B------:R-:W-:Y:S01]  /*52b90*/  ULDC.64 UR6, c[0x0][0x228] ;  /* 0x00008a0000067ab9 */ /* 0x000fe20000000a00 */
[----:B------:R3:W-:Y:S01]  /*52ba0*/  STL [R1+0x1d40], R89 ;  /* 0x001d405901007387 */ /* 0x0007e20000100800 */
[----:B------:R-:W-:Y:S01]  /*52bb0*/  ULDC.64 UR8, c[0x0][0x228] ;  /* 0x00008a0000087ab9 */ /* 0x000fe20000000a00 */
[----:B------:R-:W-:Y:S01]  /*52bc0*/  ULDC.64 UR10, c[0x0][0x228] ;  /* 0x00008a00000a7ab9 */ /* 0x000fe20000000a00 */
[----:B------:R-:W-:Y:S01]  /*52bd0*/  ISETP.GE.AND P3, PT, R3, UR7, PT ;  /* 0x0000000703007c0c */ /* 0x000fe2000bf66270 */
[----:B------:R4:W-:Y:S01]  /*52be0*/  STL [R1+0x1d3c], R88 ;  /* 0x001d3c5801007387 */ /* 0x0009e20000100800 */
[----:B------:R-:W-:Y:S01]  /*52bf0*/  ULDC UR7, c[0x0][0x248] ;  /* 0x0000920000077ab9 */ /* 0x000fe20000000800 */
[----:B------:R-:W-:Y:S01]  /*52c00*/  VIADD R3, R7, 0x102 ;  /* 0x0000010207037836 */ /* 0x000fe20000000000 */
[----:B------:R-:W1:Y:S01]  /*52c10*/  S2R R0, SR_TID.X ;  /* 0x0000000000007919 */ /* 0x000e620000002100 */
[----:B------:R-:W-:Y:S01]  /*52c20*/  LOP3.LUT R20, R20, 0xffefffff, RZ, 0xc0, !PT ;  /* 0xffefffff14147812 */ /* 0x000fe200078ec0ff */
[----:B------:R-:W-:-:S02]  /*52c30*/  ULDC UR26, c[0x0][0x248] ;  /* 0x00009200001a7ab9 */ /* 0x000fc40000000800 */
[----:B------:R-:W-:Y:S01]  /*52c40*/  ISETP.GE.AND P1, PT, R3, UR11, PT ;  /* 0x0000000b03007c0c */ /* 0x000fe2000bf26270 */
[----:B------:R4:W-:Y:S01]  /*52c50*/  STL [R1+0x1d38], R87 ;  /* 0x001d385701007387 */ /* 0x0009e20000100800 */
[----:B------:R-:W-:Y:S01]  /*52c60*/  ULDC UR11, c[0x0][0x248] ;  /* 0x00009200000b7ab9 */ /* 0x000fe20000000800 */
[----:B------:R-:W-:Y:S01]  /*52c70*/  ULDC.64 UR30, c[0x0][0x228] ;  /* 0x00008a00001e7ab9 */ /* 0x000fe20000000a00 */
[----:B------:R-:W-:Y:S01]  /*52c80*/  ULDC UR27, c[0x0][0x248] ;  /* 0x00009200001b7ab9 */ /* 0x000fe20000000800 */
[----:B------:R4:W-:Y:S01]  /*52c90*/  STL [R1+0x1d34], R86 ;  /* 0x001d345601007387 */ /* 0x0009e20000100800 */
[----:B------:R-:W-:Y:S01]  /*52ca0*/  ULDC.64 UR36, c[0x0][0x228] ;  /* 0x00008a0000247ab9 */ /* 0x000fe20000000a00 */
[----:B------:R-:W-:Y:S01]  /*52cb0*/  ULDC UR28, c[0x0][0x248] ;  /* 0x00009200001c7ab9 */ /* 0x000fe20000000800 */
[----:B------:R-:W-:Y:S01]  /*52cc0*/  ULDC.64 UR34, c[0x0][0x228] ;  /* 0x00008a0000227ab9 */ /* 0x000fe20000000a00 */
[----:B------:R4:W-:Y:S01]  /*52cd0*/  STL [R1+0x1d30], R85 ;  /* 0x001d305501007387 */ /* 0x0009e20000100800 */
[----:B------:R-:W-:Y:S01]  /*52ce0*/  ULDC.64 UR40, c[0x0][0x228] ;  /* 0x00008a0000287ab9 */ /* 0x000fe20000000a00 */
[----:B------:R-:W-:Y:S01]  /*52cf0*/  ULDC.64 UR38, c[0x0][0x228] ;  /* 0x00008a0000267ab9 */ /* 0x000fe20000000a00 */
[----:B------:R-:W-:Y:S01]  /*52d00*/  ULDC UR33, c[0x0][0x248] ;  /* 0x0000920000217ab9 */ /* 0x000fe20000000800 */
[----:B------:R4:W-:Y:S01]  /*52d10*/  STL [R1+0x1d2c], R84 ;  /* 0x001d2c5401007387 */ /* 0x0009e20000100800 */
[----:B------:R-:W-:Y:S01]  /*52d20*/  ULDC UR32, c[0x0][0x248] ;  /* 0x0000920000207ab9 */ /* 0x000fe20000000800 */
[----:B------:R-:W-:Y:S01]  /*52d30*/  ULDC UR57, c[0x0][0x228] ;  /* 0x00008a0000397ab9 */ /* 0x000fe20000000800 */
        /* <DEDUP_REMOVED lines=14> */
[C---:B-1----:R-:W-:Y:S01]  /*52e20*/  IMAD.SHL.U32 R5, R0.reuse, 0x40, RZ ;  /* 0x0000004000057824 */ /* 0x042fe200078e00ff */
[----:B------:R-:W-:Y:S01]  /*52e30*/  ULDC UR48, c[0x0][0x228] ;  /* 0x00008a0000307ab9 */ /* 0x000fe20000000800 */
[C---:B------:R-:W-:Y:S01]  /*52e40*/  IMAD.SHL.U32 R2, R0.reuse, 0x10, RZ ;  /* 0x0000001000027824 */ /* 0x040fe200078e00ff */
[----:B------:R1:W-:Y:S01]  /*52e50*/  STL [R1+0x1d18], R79 ;  /* 0x001d184f01007387 */ /* 0x0003e20000100800 */
[----:B------:R-:W-:Y:S01]  /*52e60*/  IMAD.SHL.U32 R0, R0, 0x8, RZ ;  /* 0x0000000800007824 */ /* 0x000fe200078e00ff */
[----:B------:R-:W-:Y:S01]  /*52e70*/  LOP3.LUT R5, R5, 0x400, RZ, 0xc0, !PT ;  /* 0x0000040005057812 */ /* 0x000fe200078ec0ff */
[----:B------:R-:W-:Y:S01]  /*52e80*/  ULDC UR50, c[0x0][0x228] ;  /* 0x00008a0000327ab9 */ /* 0x000fe20000000800 */
[----:B------:R1:W-:Y:S01]  /*52e90*/  STL [R1+0x1d14], R78 ;  /* 0x001d144e01007387 */ /* 0x0003e20000100800 */
[----:B------:R-:W-:Y:S01]  /*52ea0*/  LOP3.LUT R2, R2, 0xf0, RZ, 0xc0, !PT ;  /* 0x000000f002027812 */ /* 0x000fe200078ec0ff */
[----:B------:R-:W-:Y:S01]  /*52eb0*/  ULDC UR52, c[0x0][0x228] ;  /* 0x00008a0000347ab9 */ /* 0x000fe20000000800 */
[----:B------:R-:W-:Y:S01]  /*52ec0*/  LOP3.LUT R4, R0, 0x300, RZ, 0xc0, !PT ;  /* 0x0000030000047812 */ /* 0x000fe200078ec0ff */
[----:B------:R1:W-:Y:S01]  /*52ed0*/  STL [R1+0x1d10], R77 ;  /* 0x001d104d01007387 */ /* 0x0003e20000100800 */
[----:B------:R-:W-:Y:S01]  /*52ee0*/  IADD3 R0, R5, UR61, R2 ;  /* 0x0000003d05007c10 */ /* 0x000fe2000fffe002 */
[C---:B------:R-:W-:Y:S01]  /*52ef0*/  VIADD R2, R7.reuse, 0x103 ;  /* 0x0000010307027836 */ /* 0x040fe20000000000 */
[----:B------:R-:W-:Y:S01]  /*52f00*/  ULDC UR54, c[0x0][0x228] ;  /* 0x00008a0000367ab9 */ /* 0x000fe20000000800 */
[----:B------:R1:W-:Y:S01]  /*52f10*/  STL [R1+0x1d0c], R76 ;  /* 0x001d0c4c01007387 */ /* 0x0003e20000100800 */
[----:B------:R-:W-:Y:S01]  /*52f20*/  IADD3 R0, R0, R4, RZ ;  /* 0x0000000400007210 */ /* 0x000fe20007ffe0ff */
[----:B------:R-:W-:Y:S01]  /*52f30*/  ULDC UR22, c[0x0][0x228] ;  /* 0x00008a0000167ab9 */ /* 0x000fe20000000800 */
[----:B------:R-:W-:Y:S01]  /*52f40*/  ISETP.GE.AND P2, PT, R2, UR13, PT ;  /* 0x0000000d02007c0c */ /* 0x000fe2000bf46270 */
[----:B------:R1:W-:Y:S01]  /*52f50*/  STL [R1+0x1d08], R75 ;  /* 0x001d084b01007387 */ /* 0x0003e20000100800 */
[C---:B------:R-:W-:Y:S01]  /*52f60*/  VIADD R2, R7.reuse, 0x101 ;  /* 0x0000010107027836 */ /* 0x040fe20000000000 */
[----:B------:R-:W-:Y:S01]  /*52f70*/  ULDC UR42, c[0x0][0x228] ;  /* 0x00008a00002a7ab9 */ /* 0x000fe20000000800 */
[----:B------:R-:W-:Y:S01]  /*52f80*/  ULDC UR20, c[0x0][0x228] ;  /* 0x00008a0000147ab9 */ /* 0x000fe20000000800 */
[----:B------:R1:W-:Y:S01]  /*52f90*/  STL [R1+0x1d04], R74 ;  /* 0x001d044a01007387 */ /* 0x0003e20000100800 */
[----:B------:R-:W-:Y:S01]  /*52fa0*/  ULDC UR25, c[0x0][0x228] ;  /* 0x00008a0000197ab9 */ /* 0x000fe20000000800 */
[----:B------:R-:W-:Y:S01]  /*52fb0*/  ISETP.GE.AND P0, PT, R2, UR9, PT ;  /* 0x0000000902007c0c */ /* 0x000fe2000bf06270 */
        /* <DEDUP_REMOVED lines=16> */
[----:B------:R-:W1:Y:S01]  /*530c0*/  S2R R5, SR_TID.X ;  /* 0x0000000000057919 */ /* 0x000e620000002100 */
[----:B------:R-:W-:Y:S01]  /*530d0*/  BAR.SYNC.DEFER_BLOCKING 0x0 ;  /* 0x0000000000007b1d */ /* 0x000fe20000010000 */
[----:B------:R-:W-:-:S05]  /*530e0*/  IMAD R2, R7, UR7, RZ ;  /* 0x0000000707027c24 */ /* 0x000fca000f8e02ff */
[----:B------:R-:W-:Y:S01]  /*530f0*/  ULDC UR7, c[0x0][0x248] ;  /* 0x0000920000077ab9 */ /* 0x000fe20000000800 */
[----:B------:R-:W-:Y:S01]  /*53100*/  ULDC UR9, c[0x0][0x248] ;  /* 0x0000920000097ab9 */ /* 0x000fe20000000800 */
[----:B------:R1:W-:Y:S01]  /*53110*/  STL [R1+0x1cf0], R69 ;  /* 0x001cf04501007387 */ /* 0x0003e20000100800 */
[----:B------:R-:W-:Y:S02]  /*53120*/  ISETP.LT.AND P4, PT, R9, UR12, !P3 ;  /* 0x0000000c09007c0c */ /* 0x000fe4000df81270 */
[C---:B------:R-:W-:Y:S01]  /*53130*/  IADD3 R91, R7.reuse, 0x100, RZ ;  /* 0x00000100075b7810 */ /* 0x040fe20007ffe0ff */
[----:B------:R1:W-:Y:S01]  /*53140*/  STL [R1+0x1cec], R68 ;  /* 0x001cec4401007387 */ /* 0x0003e20000100800 */
[C---:B--2---:R-:W-:Y:S02]  /*53150*/  VIADD R90, R7.reuse, 0xff ;  /* 0x000000ff075a7836 */ /* 0x044fe40000000000 */
[C---:B---3--:R-:W-:Y:S01]  /*53160*/  VIADD R89, R7.reuse, 0xfe ;  /* 0x000000fe07597836 */ /* 0x048fe20000000000 */
[----:B------:R2:W-:Y:S01]  /*53170*/  STL [R1+0x1ce8], R67 ;  /* 0x001ce84301007387 */ /* 0x0005e20000100800 */
[----:B----4-:R-:W-:-:S02]  /*53180*/  VIADD R88, R7, 0xfd ;  /* 0x000000fd07587836 */ /* 0x010fc40000000000 */
[C---:B------:R-:W-:Y:S01]  /*53190*/  VIADD R87, R7.reuse, 0xfc ;  /* 0x000000fc07577836 */ /* 0x040fe20000000000 */
[----:B------:R-:W-:Y:S01]  /*531a0*/  STL [R1+0x1ce4], R66 ;  /* 0x001ce44201007387 */ /* 0x000fe20000100800 */
[C---:B------:R-:W-:Y:S02]  /*531b0*/  VIADD R86, R7.reuse, 0xfb ;  /* 0x000000fb07567836 */ /* 0x040fe40000000000 */
[C---:B------:R-:W-:Y:S01]  /*531c0*/  VIADD R85, R7.reuse, 0xfa ;  /* 0x000000fa07557836 */ /* 0x040fe20000000000 */
[----:B------:R-:W-:Y:S01]  /*531d0*/  STL [R1+0x1ce0], R65 ;  /* 0x001ce04101007387 */ /* 0x000fe20000100800 */
[----:B------:R-:W-:Y:S01]  /*531e0*/  VIADD R84, R7, 0xf9 ;  /* 0x000000f907547836 */ /* 0x000fe20000000000 */
[----:B------:R-:W-:Y:S01]  /*531f0*/  LOP3.LUT R19, R19, 0x7fffffff, RZ, 0xc0, !PT ;  /* 0x7fffffff13137812 */ /* 0x000fe200078ec0ff */
[----:B------:R-:W-:Y:S01]  /*53200*/  VIADD R83, R7, 0xf8 ;  /* 0x000000f807537836 */ /* 0x000fe20000000000 */
[----:B------:R-:W-:Y:S01]  /*53210*/  STL [R1+0x1cdc], R64 ;  /* 0x001cdc4001007387 */ /* 0x000fe20000100800 */
[----:B-1----:R-:W-:-:S02]  /*53220*/  LOP3.LUT R5, R5, 0x7f, RZ, 0xc0, !PT ;  /* 0x0000007f05057812 */ /* 0x002fc400078ec0ff */
[C---:B------:R-:W-:Y:S01]  /*53230*/  IADD3 R82, R7.reuse, 0xf7, RZ ;  /* 0x000000f707527810 */ /* 0x040fe20007ffe0ff */
[----:B------:R-:W-:Y:S01]  /*53240*/  STL [R1+0x1cd8], R63 ;  /* 0x001cd83f01007387 */ /* 0x000fe20000100800 */
[C---:B------:R-:W-:Y:S02]  /*53250*/  VIADD R81, R7.reuse, 0xf6 ;  /* 0x000000f607517836 */ /* 0x040fe40000000000 */
[C---:B------:R-:W-:Y:S01]  /*53260*/  VIADD R80, R7.reuse, 0xf5 ;  /* 0x000000f507507836 */ /* 0x040fe20000000000 */
[----:B------:R-:W-:Y:S01]  /*53270*/  STL [R1+0x1cd4], R62 ;  /* 0x001cd43e01007387 */ /* 0x000fe20000100800 */
[C---:B------:R-:W-:Y:S02]  /*53280*/  VIADD R79, R7.reuse, 0xf4 ;  /* 0x000000f4074f7836 */ /* 0x040fe40000000000 */
[C---:B------:R-:W-:Y:S01]  /*53290*/  VIADD R78, R7.reuse, 0xf3 ;  /* 0x000000f3074e7836 */ /* 0x040fe20000000000 */
[----:B------:R-:W-:Y:S01]  /*532a0*/  STL [R1+0x1cd0], R61 ;  /* 0x001cd03d01007387 */ /* 0x000fe20000100800 */
[C---:B------:R-:W-:Y:S01]  /*532b0*/  IADD3 R77, R7.reuse, 0xf2, RZ ;  /* 0x000000f2074d7810 */ /* 0x040fe20007ffe0ff */
[C---:B------:R-:W-:Y:S01]  /*532c0*/  VIADD R76, R7.reuse, 0xf1 ;  /* 0x000000f1074c7836 */ /* 0x040fe20000000000 */
[----:B------:R-:W-:Y:S01]  /*532d0*/  LOP3.LUT R18, R18, 0x7fffffff, RZ, 0xc0, !PT ;  /* 0x7fffffff12127812 */ /* 0x000fe200078ec0ff */
[----:B------:R-:W-:Y:S01]  /*532e0*/  STL [R1+0x1ccc], R60 ;  /* 0x001ccc3c01007387 */ /* 0x000fe20000100800 */
[C---:B------:R-:W-:Y:S01]  /*532f0*/  VIADD R75, R7.reuse, 0xf0 ;  /* 0x000000f0074b7836 */ /* 0x040fe20000000000 */
[----:B------:R-:W-:Y:S01]  /*53300*/  ULDC UR13, c[0x0][0x228] ;  /* 0x00008a00000d7ab9 */ /* 0x000fe20000000800 */
[C---:B------:R-:W-:Y:S01]  /*53310*/  VIADD R74, R7.reuse, 0xef ;  /* 0x000000ef074a7836 */ /* 0x040fe20000000000 */
[----:B------:R-:W-:Y:S01]  /*53320*/  STL [R1+0x1cc8], R59 ;  /* 0x001cc83b01007387 */ /* 0x000fe20000100800 */
[----:B------:R-:W-:Y:S01]  /*53330*/  VIADD R73, R7, 0xee ;  /* 0x000000ee07497836 */ /* 0x000fe20000000000 */
[----:B------:R-:W-:-:S02]  /*53340*/  ULDC UR12, c[0x0][0x228] ;  /* 0x00008a00000c7ab9 */ /* 0x000fc40000000800 */
[----:B------:R-:W-:Y:S04]  /*53350*/  STL [R1+0x1cc4], R58 ;  /* 0x001cc43a01007387 */ /* 0x000fe80000100800 */
        /* <DEDUP_REMOVED lines=34> */
[----:B------:R-:W3:Y:S04]  /*53580*/  LDL.LU R152, [R1+0xc00] ;  /* 0x000c000001987983 */ /* 0x000ee80000300800 */
[----:B------:R-:W3:Y:S04]  /*53590*/  LDL.LU R153, [R1+0xc08] ;  /* 0x000c080001997983 */ /* 0x000ee80000300800 */
[----:B------:R-:W3:Y:S04]  /*535a0*/  LDL.LU R154, [R1+0x800] ;  /* 0x00080000019a7983 */ /* 0x000ee80000300800 */
[----:B------:R-:W3:Y:S01]  /*535b0*/  LDL.LU R155, [R1+0x808] ;  /* 0x00080800019b7983 */ /* 0x000ee20000300800 */
[----:B------:R-:W-:Y:S01]  /*535c0*/  LEA R21, R5, UR61, 0x4 ;  /* 0x0000003d05157c11 */ /* 0x000fe2000f8e20ff */
[----:B------:R-:W-:Y:S01]  /*535d0*/  ULDC UR61, c[0x0][0x248] ;  /* 0x00009200003d7ab9 */ /* 0x000fe20000000800 */
[----:B------:R-:W-:Y:S01]  /*535e0*/  @P4 LOP3.LUT R20, R20, 0x100000, RZ, 0xfc, !PT ;  /* 0x0010000014144812 */ /* 0x000fe200078efcff */
[----:B------:R-:W4:Y:S01]  /*535f0*/  LDL.LU R156, [R1+0x400] ;  /* 0x00040000019c7983 */ /* 0x000f220000300800 */
[----:B------:R-:W-:Y:S01]  /*53600*/  ISETP.LT.AND P3, PT, R8, UR10, !P3 ;  /* 0x0000000a08007c0c */ /* 0x000fe2000df61270 */
[----:B------:R-:W-:-:S02]  /*53610*/  VIADD R72, R7, 0xed ;  /* 0x000000ed07487836 */ /* 0x000fc40000000000 */
[C---:B------:R-:W-:Y:S01]  /*53620*/  VIADD R71, R7.reuse, 0xec ;  /* 0x000000ec07477836 */ /* 0x040fe20000000000 */
[----:B------:R-:W4:Y:S01]  /*53630*/  LDL.LU R157, [R1+0x408] ;  /* 0x00040800019d7983 */ /* 0x000f220000300800 */
[C---:B------:R-:W-:Y:S02]  /*53640*/  VIADD R70, R7.reuse, 0xeb ;  /* 0x000000eb07467836 */ /* 0x040fe40000000000 */
[C---:B------:R-:W-:Y:S01]  /*53650*/  VIADD R69, R7.reuse, 0xea ;  /* 0x000000ea07457836 */ /* 0x040fe20000000000 */
[----:B------:R-:W4:Y:S01]  /*53660*/  LDL.LU R158, [R1] ;  /* 0x00000000019e7983 */ /* 0x000f220000300800 */
[C---:B------:R-:W-:Y:S01]  /*53670*/  IADD3 R68, R7.reuse, 0xe9, RZ ;  /* 0x000000e907447810 */ /* 0x040fe20007ffe0ff */
[----:B--2---:R-:W-:Y:S01]  /*53680*/  VIADD R67, R7, 0xe8 ;  /* 0x000000e807437836 */ /* 0x004fe20000000000 */
[----:B------:R-:W1:Y:S01]  /*53690*/  LDC R5, c[0x0][0x244] ;  /* 0x00009100ff057b82 */ /* 0x000e620000000800 */
[----:B------:R-:W4:Y:S04]  /*536a0*/  LDL.LU R159, [R1+0x8] ;  /* 0x00000800019f7983 */ /* 0x000f280000300800 */
[----:B---3--:R2:W-:Y:S03]  /*536b0*/  STSM.16.M88.4 [R0], R152 ;  /* 0x0000009800007844 */ /* 0x0085e60000000200 */
[----:B------:R-:W-:Y:S06]  /*536c0*/  BAR.SYNC.DEFER_BLOCKING 0x0 ;  /* 0x0000000000007b1d */ /* 0x000fec0000010000 */
[----:B--2---:R-:W2:Y:S04]  /*536d0*/  LDL.LU R152, [R1+0xc04] ;  /* 0x000c040001987983 */ /* 0x004ea80000300800 */
[----:B------:R-:W2:Y:S04]  /*536e0*/  LDL.LU R153, [R1+0xc0c] ;  /* 0x000c0c0001997983 */ /* 0x000ea80000300800 */
[----:B------:R-:W2:Y:S04]  /*536f0*/  LDL.LU R154, [R1+0x804] ;  /* 0x00080400019a7983 */ /* 0x000ea80000300800 */
[----:B------:R-:W3:Y:S01]  /*53700*/  LDS.128 R24, [R21] ;  /* 0x0000000015187984 */ /* 0x000ee20000000c00 */
[----:B------:R-:W-:Y:S06]  /*53710*/  BAR.SYNC.DEFER_BLOCKING 0x0 ;  /* 0x0000000000007b1d */ /* 0x000fec0000010000 */
[----:B------:R-:W2:Y:S04]  /*53720*/  LDL.LU R155, [R1+0x80c] ;  /* 0x00080c00019b7983 */ /* 0x000ea80000300800 */
[----:B----4-:R-:W-:Y:S04]  /*53730*/  STSM.16.M88.4 [R0], R156 ;  /* 0x0000009c00007844 */ /* 0x010fe80000000200 */
[----:B---3--:R-:W-:Y:S04]  /*53740*/  STL.64 [R1+0xc00], R24 ;  /* 0x000c001801007387 */ /* 0x008fe80000100a00 */
[----:B------:R-:W-:Y:S01]  /*53750*/  STL.64 [R1+0xc08], R26 ;  /* 0x000c081a01007387 */ /* 0x000fe20000100a00 */
[----:B------:R-:W-:Y:S06]  /*53760*/  BAR.SYNC.DEFER_BLOCKING 0x0 ;  /* 0x0000000000007b1d */ /* 0x000fec0000010000 */
[----:B------:R-:W3:Y:S02]  /*53770*/  LDS.128 R24, [R21] ;  /* 0x0000000015187984 */ /* 0x000ee40000000c00 */
[----:B------:R-:W-:Y:S06]  /*53780*/  BAR.SYNC.DEFER_BLOCKING 0x0 ;  /* 0x0000000000007b1d */ /* 0x000fec0000010000 */
[----:B---3--:R-:W-:Y:S04]  /*53790*/  STL.64 [R1+0x800], R24 ;  /* 0x0008001801007387 */ /* 0x008fe80000100a00 */
[----:B------:R-:W-:Y:S04]  /*537a0*/  STL.64 [R1+0x808], R26 ;  /* 0x0008081a01007387 */ /* 0x000fe80000100a00 */
[----:B------:R-:W3:Y:S04]  /*537b0*/  LDL.LU R156, [R1+0x404] ;  /* 0x00040400019c7983 */ /* 0x000ee80000300800 */
[----:B------:R-:W3:Y:S04]  /*537c0*/  LDL.LU R157, [R1+0x40c] ;  /* 0x00040c00019d7983 */ /* 0x000ee80000300800 */
[----:B------:R-:W3:Y:S04]  /*537d0*/  LDL.LU R158, [R1+0x4] ;  /* 0x00000400019e7983 */ /* 0x000ee80000300800 */
[----:B------:R-:W3:Y:S04]  /*537e0*/  LDL.LU R159, [R1+0xc] ;  /* 0x00000c00019f7983 */ /* 0x000ee80000300800 */
[----:B--2---:R2:W-:Y:S01]  /*537f0*/  STSM.16.M88.4 [R0], R152 ;  /* 0x0000009800007844 */ /* 0x0045e20000000200 */
[----:B------:R-:W-:Y:S06]  /*53800*/  BAR.SYNC.DEFER_BLOCKING 0x0 ;  /* 0x0000000000007b1d */ /* 0x000fec0000010000 */
[----:B--2---:R-:W2:Y:S04]  /*53810*/  LDL.LU R152, [R1+0xc10] ;  /* 0x000c100001987983 */ /* 0x004ea80000300800 */
[----:B------:R-:W2:Y:S04]  /*53820*/  LDL.LU R153, [R1+0xc18] ;  /* 0x000c180001997983 */ /* 0x000ea80000300800 */
[----:B------:R-:W2:Y:S04]  /*53830*/  LDL.LU R154, [R1+0x810] ;  /* 0x00081000019a7983 */ /* 0x000ea80000300800 */
[----:B------:R-:W4:Y:S01]  /*53840*/  LDS.128 R24, [R21] ;  /* 0x0000000015187984 */ /* 0x000f220000000c00 */
[----:B------:R-:W-:Y:S06]  /*53850*/  BAR.SYNC.DEFER_BLOCKING 0x0 ;  /* 0x0000000000007b1d */ /* 0x000fec0000010000 */
[----:B------:R-:W2:Y:S04]  /*53860*/  LDL.LU R155, [R1+0x818] ;  /* 0x00081800019b7983 */ /* 0x000ea80000300800 */
[----:B----4-:R-:W-:Y:S04]  /*53870*/  STL.64 [R1+0x400], R24 ;  /* 0x0004001801007387 */ /* 0x010fe80000100a00 */
[----:B------:R-:W-:Y:S04]  /*53880*/  STL.64 [R1+0x408], R26 ;  /* 0x0004081a01007387 */ /* 0x000fe80000100a00 */
[----:B---3--:R-:W-:Y:S01]  /*53890*/  STSM.16.M88.4 [R0], R156 ;  /* 0x0000009c00007844 */ /* 0x008fe20000000200 */
[----:B------:R-:W-:Y:S06]  /*538a0*/  BAR.SYNC.DEFER_BLOCKING 0x0 ;  /* 0x0000000000007b1d */ /* 0x000fec0000010000 */
[----:B------:R-:W3:Y:S02]  /*538b0*/  LDS.128 R24, [R21] ;  /* 0x0000000015187984 */ /* 0x000ee40000000c00 */
[----:B------:R-:W-:Y:S06]  /*538c0*/  BAR.SYNC.DEFER_BLOCKING 0x0 ;  /* 0x0000000000007b1d */ /* 0x000fec0000010000 */
[----:B---3--:R-:W-:Y:S04]  /*538d0*/  STL.64 [R1], R24 ;  /* 0x0000001801007387 */ /* 0x008fe80000100a00 */
        /* <DEDUP_REMOVED lines=50> */
[----:B------:R-:W2:Y:S04]  /*53c00*/  LDL.LU R155, [R1+0x82c] ;  /* 0x00082c00019b7983 */ /* 0x000ea80000300800 */
[----:B------:R-:W4:Y:S01]  /*53c10*/  LDS.128 R24, [R21] ;  /* 0x0000000015187984 */ /* 0x000f220000000c00 */
[----:B------:R-:W-:Y:S06]  /*53c20*/  BAR.SYNC.DEFER_BLOCKING 0x0 ;  /* 0x0000000000007b1d */ /* 0x000fec0000010000 */
        /* <DEDUP_REMOVED lines=66> */
[----:B--2---:R2:W-:Y:S04]  /*54050*/  STSM.16.M88.4 [R0], R152 ;  /* 0x0000009800007844 */ /* 0x0045e80000000200 */
[----:B---3--:R-:W-:Y:S04]  /*54060*/  STL.64 [R1+0x30], R24 ;  /* 0x0000301801007387 */ /* 0x008fe80000100a00 */
[----:B------:R-:W-:Y:S04]  /*54070*/  STL.64 [R1+0x38], R26 ;  /* 0x0000381a01007387 */ /* 0x000fe80000100a00 */
[----:B--2---:R-:W2:Y:S04]  /*54080*/  LDL.LU R152, [R1+0x440] ;  /* 0x0004400001987983 */ /* 0x004ea80000300800 */
[----:B------:R-:W2:Y:S04]  /*54090*/  LDL.LU R153, [R1+0x448] ;  /* 0x0004480001997983 */ /* 0x000ea80000300800 */
[----:B------:R-:W2:Y:S04]  /*540a0*/  LDL.LU R154, [R1+0x40] ;  /* 0x00004000019a7983 */ /* 0x000ea80000300800 */
[----:B------:R-:W2:Y:S01]  /*540b0*/  LDL.LU R155, [R1+0x48] ;  /* 0x00004800019b7983 */ /* 0x000ea20000300800 */
[----:B------:R-:W-:Y:S06]  /*540c0*/  BAR.SYNC.DEFER_BLOCKING 0x0 ;  /* 0x0000000000007b1d */ /* 0x000fec0000010000 */
[----:B------:R-:W3:Y:S02]  /*540d0*/  LDS.128 R24, [R21] ;  /* 0x0000000015187984 */ /* 0x000ee40000000c00 */
[----:B------:R-:W-:Y:S06]  /*540e0*/  BAR.SYNC.DEFER_BLOCKING 0x0 ;  /* 0x0000000000007b1d */ /* 0x000fec0000010000 */
[----:B------:R4:W-:Y:S02]  /*540f0*/  STL [R1+0x173c], R2 ;  /* 0x00173c0201007387 */ /* 0x0009e40000100800 */
[----:B----4-:R-:W-:Y:S01]  /*54100*/  VIADD R2, R2, UR7 ;  /* 0x0000000702027c36 */ /* 0x010fe20008000000 */
[----:B------:R-:W-:Y:S01]  /*54110*/  ULDC UR7, c[0x0][0x248] ;  /* 0x0000920000077ab9 */ /* 0x000fe20000000800 */
[----:B---3--:R-:W-:Y:S04]  /*54120*/  STL.64 [R1+0xe10], R24 ;  /* 0x000e101801007387 */ /* 0x008fe80000100a00 */
[----:B------:R-:W-:Y:S04]  /*54130*/  STL.64 [R1+0xe18], R26 ;  /* 0x000e181a01007387 */ /* 0x000fe80000100a00 */
[----:B--2---:R2:W-:Y:S01]  /*54140*/  STSM.16.M88.4 [R0], R152 ;  /* 0x0000009800007844 */ /* 0x0045e20000000200 */
[----:B------:R-:W-:Y:S06]  /*54150*/  BAR.SYNC.DEFER_BLOCKING 0x0 ;  /* 0x0000000000007b1d */ /* 0x000fec0000010000 */
[----:B--2---:R-:W2:Y:S04]  /*54160*/  LDL.LU R152, [R1+0xc44] ;  /* 0x000c440001987983 */ /* 0x004ea80000300800 */
[----:B------:R3:W-:Y:S04]  /*54170*/  STL [R1+0x1438], R2 ;  /* 0x0014380201007387 */ /* 0x0007e80000100800 */
[----:B------:R-:W2:Y:S04]  /*54180*/  LDL.LU R153, [R1+0xc4c] ;  /* 0x000c4c0001997983 */ /* 0x000ea80000300800 */
[----:B------:R-:W2:Y:S04]  /*54190*/  LDL.LU R154, [R1+0x844] ;  /* 0x00084400019a7983 */ /* 0x000ea80000300800 */
[----:B------:R-:W2:Y:S04]  /*541a0*/  LDL.LU R155, [R1+0x84c] ;  /* 0x00084c00019b7983 */ /* 0x000ea80000300800 */
[----:B------:R-:W4:Y:S01]  /*541b0*/  LDS.128 R24, [R21] ;  /* 0x0000000015187984 */ /* 0x000f220000000c00 */
[----:B------:R-:W-:Y:S01]  /*541c0*/  BAR.SYNC.DEFER_BLOCKING 0x0 ;  /* 0x0000000000007b1d */ /* 0x000fe20000010000 */
[----:B---3--:R-:W-:-:S05]  /*541d0*/  VIADD R2, R2, UR9 ;  /* 0x0000000902027c36 */ /* 0x008fca0008000000 */
[----:B------:R-:W-:Y:S01]  /*541e0*/  ULDC UR9, c[0x0][0x248] ;  /* 0x0000920000097ab9 */ /* 0x000fe20000000800 */
[----:B------:R3:W-:Y:S02]  /*541f0*/  STL [R1+0x128c], R2 ;  /* 0x00128c0201007387 */ /* 0x0007e40000100800 */
[----:B---3--:R-:W-:Y:S01]  /*54200*/  VIADD R2, R2, UR7 ;  /* 0x0000000702027c36 */ /* 0x008fe20008000000 */
[----:B------:R-:W-:-:S04]  /*54210*/  ULDC UR7, c[0x0][0x248] ;  /* 0x0000920000077ab9 */ /* 0x000fc80000000800 */
[----:B------:R3:W-:Y:S02]  /*54220*/  STL [R1+0xf50], R2 ;  /* 0x000f500201007387 */ /* 0x0007e40000100800 */
[----:B---3--:R-:W-:Y:S01]  /*54230*/  VIADD R2, R2, UR11 ;  /* 0x0000000b02027c36 */ /* 0x008fe20008000000 */
[----:B------:R-:W-:Y:S01]  /*54240*/  ULDC UR11, c[0x0][0x248] ;  /* 0x00009200000b7ab9 */ /* 0x000fe20000000800 */
[----:B----4-:R-:W-:Y:S04]  /*54250*/  STL.64 [R1+0x840], R24 ;  /* 0x0008401801007387 */ /* 0x010fe80000100a00 */
        /* <DEDUP_REMOVED lines=10> */
[----:B---3--:R-:W-:-:S05]  /*54300*/  IADD3 R2, R2, UR7, RZ ;  /* 0x0000000702027c10 */ /* 0x008fca000fffe0ff */
        /* <DEDUP_REMOVED lines=40> */
[----:B---3--:R-:W-:Y:S01]  /*54590*/  IADD3 R2, R2, UR9, RZ ;  /* 0x0000000902027c10 */ /* 0x008fe2000fffe0ff */
        /* <DEDUP_REMOVED lines=40> */
[----:B---3--:R-:W-:Y:S01]  /*54820*/  IADD3 R2, R2, UR7, RZ ;  /* 0x0000000702027c10 */ /* 0x008fe2000fffe0ff */
        /* <DEDUP_REMOVED lines=1119> */
[----:B------:R3:W-:Y:S04]  /*58e20*/  STL [R1+0x1254], R2 ;  /* 0x0012540201007387 */ /* 0x0007e80000100800 */
[----:B----4-:R-:W-:Y:S04]  /*58e30*/  STL.64 [R1+0x940], R24 ;  /* 0x0009401801007387 */ /* 0x010fe80000100a00 */
[----:B------:R-:W-:Y:S01]  /*58e40*/  STL.64 [R1+0x948], R26 ;  /* 0x0009481a01007387 */ /* 0x000fe20000100a00 */
[----:B---3--:R-:W-:Y:S01]  /*58e50*/  VIADD R2, R2, UR11 ;  /* 0x0000000b02027c36 */ /* 0x008fe20008000000 */
[----:B------:R-:W-:-:S04]  /*58e60*/  ULDC UR11, c[0x0][0x248] ;  /* 0x00009200000b7ab9 */ /* 0x000fc80000000800 */
[----:B------:R3:W-:Y:S02]  /*58e70*/  STL [R1+0x1250], R2 ;  /* 0x0012500201007387 */ /* 0x0007e40000100800 */
[----:B---3--:R-:W-:Y:S01]  /*58e80*/  VIADD R2, R2, UR7 ;  /* 0x0000000702027c36 */ /* 0x008fe20008000000 */
[----:B------:R-:W-:Y:S01]  /*58e90*/  ULDC UR7, c[0x0][0x248] ;  /* 0x0000920000077ab9 */ /* 0x000fe20000000800 */
[----:B--2---:R2:W-:Y:S01]  /*58ea0*/  STSM.16.M88.4 [R0], R152 ;  /* 0x0000009800007844 */ /* 0x0045e20000000200 */
[----:B------:R-:W-:Y:S06]  /*58eb0*/  BAR.SYNC.DEFER_BLOCKING 0x0 ;  /* 0x0000000000007b1d */ /* 0x000fec0000010000 */
[----:B--2---:R-:W2:Y:S04]  /*58ec0*/  LDL.LU R152, [R1+0x544] ;  /* 0x0005440001987983 */ /* 0x004ea80000300800 */
[----:B------:R-:W3:Y:S04]  /*58ed0*/  LDS.128 R24, [R21] ;  /* 0x0000000015187984 */ /* 0x000ee80000000c00 */
[----:B------:R4:W-:Y:S04]  /*58ee0*/  STL [R1+0x1258], R2 ;  /* 0x0012580201007387 */ /* 0x0009e80000100800 */
[----:B------:R-:W2:Y:S04]  /*58ef0*/  LDL.LU R153, [R1+0x54c] ;  /* 0x00054c0001997983 */ /* 0x000ea80000300800 */
[----:B------:R-:W2:Y:S01]  /*58f00*/  LDL.LU R154, [R1+0x144] ;  /* 0x00014400019a7983 */ /* 0x000ea20000300800 */
[----:B----4-:R-:W-:Y:S01]  /*58f10*/  VIADD R2, R2, UR9 ;  /* 0x0000000902027c36 */ /* 0x010fe20008000000 */
[----:B------:R-:W-:-:S02]  /*58f20*/  ULDC UR9, c[0x0][0x248] ;  /* 0x0000920000097ab9 */ /* 0x000fc40000000800 */
[----:B------:R-:W2:Y:S04]  /*58f30*/  LDL.LU R155, [R1+0x14c] ;  /* 0x00014c00019b7983 */ /* 0x000ea80000300800 */
[----:B------:R4:W-:Y:S01]  /*58f40*/  STL [R1+0x125c], R2 ;  /* 0x00125c0201007387 */ /* 0x0009e20000100800 */
[----:B------:R-:W-:Y:S01]  /*58f50*/  ISETP.LT.AND P4, PT, R9, UR8, !P2 ;  /* 0x0000000809007c0c */ /* 0x000fe2000d781270 */
[----:B------:R-:W-:Y:S01]  /*58f60*/  ULDC UR8, c[0x0][0x248] ;  /* 0x0000920000087ab9 */ /* 0x000fe20000000800 */
[----:B------:R-:W-:Y:S01]  /*58f70*/  LOP3.LUT R20, R20, 0xfff7ffff, RZ, 0xc0, !PT ;  /* 0xfff7ffff14147812 */ /* 0x000fe200078ec0ff */
[C---:B------:R-:W-:Y:S02]  /*58f80*/  VIADD R66, R7.reuse, 0xe7 ;  /* 0x000000e707427836 */ /* 0x040fe40000000000 */
[----:B------:R-:W-:-:S02]  /*58f90*/  VIADD R65, R7, 0xe6 ;  /* 0x000000e607417836 */ /* 0x000fc40000000000 */
[C---:B------:R-:W-:Y:S01]  /*58fa0*/  VIADD R64, R7.reuse, 0xe5 ;  /* 0x000000e507407836 */ /* 0x040fe20000000000 */
[C---:B------:R-:W-:Y:S01]  /*58fb0*/  IADD3 R63, R7.reuse, 0xe4, RZ ;  /* 0x000000e4073f7810 */ /* 0x040fe20007ffe0ff */
[----:B----4-:R-:W-:Y:S01]  /*58fc0*/  VIADD R2, R2, UR7 ;  /* 0x0000000702027c36 */ /* 0x010fe20008000000 */
[----:B------:R-:W-:Y:S01]  /*58fd0*/  ULDC UR7, c[0x0][0x244] ;  /* 0x0000910000077ab9 */ /* 0x000fe20000000800 */
[C---:B------:R-:W-:Y:S02]  /*58fe0*/  VIADD R62, R7.reuse, 0xe3 ;  /* 0x000000e3073e7836 */ /* 0x040fe40000000000 */
[C---:B------:R-:W-:Y:S01]  /*58ff0*/  VIADD R61, R7.reuse, 0xe2 ;  /* 0x000000e2073d7836 */ /* 0x040fe20000000000 */
[----:B------:R4:W-:Y:S01]  /*59000*/  STL [R1+0x1264], R2 ;  /* 0x0012640201007387 */ /* 0x0009e20000100800 */
[C---:B------:R-:W-:Y:S02]  /*59010*/  VIADD R60, R7.reuse, 0xe1 ;  /* 0x000000e1073c7836 */ /* 0x040fe40000000000 */
[----:B------:R-:W-:-:S02]  /*59020*/  VIADD R59, R7, 0xe0 ;  /* 0x000000e0073b7836 */ /* 0x000fc40000000000 */
[----:B------:R-:W-:Y:S01]  /*59030*/  VIADD R58, R7, 0xdf ;  /* 0x000000df073a7836 */ /* 0x000fe20000000000 */
[----:B---3--:R-:W-:Y:S01]  /*59040*/  STL.64 [R1+0x540], R24 ;  /* 0x0005401801007387 */ /* 0x008fe20000100a00 */
[----:B----4-:R-:W-:-:S03]  /*59050*/  VIADD R2, R2, UR11 ;  /* 0x0000000b02027c36 */ /* 0x010fc60008000000 */
[----:B------:R-:W-:Y:S01]  /*59060*/  STL.64 [R1+0x548], R26 ;  /* 0x0005481a01007387 */ /* 0x000fe20000100a00 */
[----:B------:R-:W-:Y:S01]  /*59070*/  IMAD R3, R8, UR7, RZ ;  /* 0x0000000708037c24 */ /* 0x000fe2000f8e02ff */
[----:B------:R-:W-:Y:S01]  /*59080*/  ULDC UR7, c[0x0][0x248] ;  /* 0x0000920000077ab9 */ /* 0x000fe20000000800 */
[----:B------:R-:W-:Y:S01]  /*59090*/  @P3 LOP3.LUT R20, R20, 0x80000, RZ, 0xfc, !PT ;  /* 0x0008000014143812 */ /* 0x000fe200078efcff */
[----:B------:R3:W-:Y:S01]  /*590a0*/  STL [R1+0x1260], R2 ;  /* 0x0012600201007387 */ /* 0x0007e20000100800 */
[----:B------:R-:W-:Y:S01]  /*590b0*/  ISETP.LT.AND P2, PT, R8, UR30, !P2 ;  /* 0x0000001e08007c0c */ /* 0x000fe2000d741270 */
[----:B------:R-:W-:Y:S01]  /*590c0*/  ULDC.64 UR10, c[0x0][0x220] ;  /* 0x00008800000a7ab9 */ /* 0x000fe20000000a00 */
[C---:B------:R-:W-:Y:S02]  /*590d0*/  VIADD R57, R7.reuse, 0xde ;  /* 0x000000de07397836 */ /* 0x040fe40000000000 */
[C---:B------:R-:W-:Y:S02]  /*590e0*/  VIADD R56, R7.reuse, 0xdd ;  /* 0x000000dd07387836 */ /* 0x040fe40000000000 */
[C---:B------:R-:W-:Y:S01]  /*590f0*/  VIADD R55, R7.reuse, 0xdc ;  /* 0x000000dc07377836 */ /* 0x040fe20000000000 */
[C---:B------:R-:W-:Y:S01]  /*59100*/  IADD3 R54, R7.reuse, 0xdb, RZ ;  /* 0x000000db07367810 */ /* 0x040fe20007ffe0ff */
[C---:B------:R-:W-:Y:S01]  /*59110*/  VIADD R53, R7.reuse, 0xda ;  /* 0x000000da07357836 */ /* 0x040fe20000000000 */
[----:B---3--:R-:W-:Y:S01]  /*59120*/  IADD3 R2, R2, UR9, RZ ;  /* 0x0000000902027c10 */ /* 0x008fe2000fffe0ff */
[----:B------:R-:W-:Y:S01]  /*59130*/  ULDC UR9, c[0x0][0x248] ;  /* 0x0000920000097ab9 */ /* 0x000fe20000000800 */
[----:B------:R-:W-:Y:S01]  /*59140*/  VIADD R52, R7, 0xd9 ;  /* 0x000000d907347836 */ /* 0x000fe20000000000 */
[----:B------:R-:W-:Y:S01]  /*59150*/  LOP3.LUT R17, R17, 0x7fffffff, RZ, 0xc0, !PT ;  /* 0x7fffffff11117812 */ /* 0x000fe200078ec0ff */
[----:B------:R-:W-:-:S02]  /*59160*/  VIADD R51, R7, 0xd8 ;  /* 0x000000d807337836 */ /* 0x000fc40000000000 */
[C---:B------:R-:W-:Y:S01]  /*59170*/  VIADD R50, R7.reuse, 0xd7 ;  /* 0x000000d707327836 */ /* 0x040fe20000000000 */
[----:B------:R-:W-:Y:S01]  /*59180*/  IADD3 R49, R7, 0xd6, RZ ;  /* 0x000000d607317810 */ /* 0x000fe20007ffe0ff */
[----:B------:R-:W-:Y:S01]  /*59190*/  VIADD R4, R2, UR9 ;  /* 0x0000000902047c36 */ /* 0x000fe20008000000 */
[----:B------:R-:W-:Y:S01]  /*591a0*/  STL [R1+0x1268], R2 ;  /* 0x0012680201007387 */ /* 0x000fe20000100800 */
[----:B------:R-:W-:Y:S01]  /*591b0*/  LOP3.LUT R20, R20, 0xfffbffff, RZ, 0xc0, !PT ;  /* 0xfffbffff14147812 */ /* 0x000fe200078ec0ff */
[----:B-1----:R-:W-:Y:S01]  /*591c0*/  IMAD R5, R5, 0x80, R3 ;  /* 0x0000008005057824 */ /* 0x002fe200078e0203 */
[----:B------:R-:W-:Y:S01]  /*591d0*/  ULDC UR9, c[0x0][0x228] ;  /* 0x00008a0000097ab9 */ /* 0x000fe20000000800 */
[----:B------:R1:W-:Y:S01]  /*591e0*/  STL [R1+0x126c], R4 ;  /* 0x00126c0401007387 */ /* 0x0003e20000100800 */
[C---:B------:R-:W-:Y:S02]  /*591f0*/  VIADD R48, R7.reuse, 0xd5 ;  /* 0x000000d507307836 */ /* 0x040fe40000000000 */
[----:B------:R-:W-:-:S02]  /*59200*/  VIADD R47, R7, 0xd4 ;  /* 0x000000d4072f7836 */ /* 0x000fc40000000000 */
[C---:B------:R-:W-:Y:S02]  /*59210*/  VIADD R46, R7.reuse, 0xd3 ;  /* 0x000000d3072e7836 */ /* 0x040fe40000000000 */
[C---:B------:R-:W-:Y:S02]  /*59220*/  VIADD R45, R7.reuse, 0xd2 ;  /* 0x000000d2072d7836 */ /* 0x040fe40000000000 */
[C---:B------:R-:W-:Y:S02]  /*59230*/  VIADD R44, R7.reuse, 0xd1 ;  /* 0x000000d1072c7836 */ /* 0x040fe40000000000 */
[C---:B------:R-:W-:Y:S02]  /*59240*/  VIADD R43, R7.reuse, 0xd0 ;  /* 0x000000d0072b7836 */ /* 0x040fe40000000000 */
[C---:B------:R-:W-:Y:S02]  /*59250*/  VIADD R42, R7.reuse, 0xcf ;  /* 0x000000cf072a7836 */ /* 0x040fe40000000000 */
[C---:B------:R-:W-:Y:S01]  /*59260*/  VIADD R41, R7.reuse, 0xce ;  /* 0x000000ce07297836 */ /* 0x040fe20000000000 */
[C---:B------:R-:W-:Y:S01]  /*59270*/  IADD3 R40, R7.reuse, 0xcd, RZ ;  /* 0x000000cd07287810 */ /* 0x040fe20007ffe0ff */
[----:B-1----:R-:W-:Y:S01]  /*59280*/  VIADD R4, R4, UR7 ;  /* 0x0000000704047c36 */ /* 0x002fe20008000000 */
[----:B------:R-:W-:Y:S01]  /*59290*/  ULDC UR7, c[0x0][0x248] ;  /* 0x0000920000077ab9 */ /* 0x000fe20000000800 */
[----:B------:R-:W-:-:S02]  /*592a0*/  VIADD R39, R7, 0xcc ;  /* 0x000000cc07277836 */ /* 0x000fc40000000000 */
[C---:B------:R-:W-:Y:S02]  /*592b0*/  VIADD R38, R7.reuse, 0xcb ;  /* 0x000000cb07267836 */ /* 0x040fe40000000000 */
[----:B------:R-:W-:Y:S01]  /*592c0*/  VIADD R37, R7, 0xca ;  /* 0x000000ca07257836 */ /* 0x000fe20000000000 */
[----:B------:R-:W-:Y:S01]  /*592d0*/  LOP3.LUT R16, R16, 0x7fffffff, RZ, 0xc0, !PT ;  /* 0x7fffffff10107812 */ /* 0x000fe200078ec0ff */
[----:B------:R-:W-:Y:S01]  /*592e0*/  VIADD R22, R4, UR7 ;  /* 0x0000000704167c36 */ /* 0x000fe20008000000 */
[----:B------:R-:W-:Y:S01]  /*592f0*/  STL [R1+0x1270], R4 ;  /* 0x0012700401007387 */ /* 0x000fe20000100800 */
[----:B------:R-:W-:-:S03]  /*59300*/  ULDC UR7, c[0x0][0x248] ;  /* 0x0000920000077ab9 */ /* 0x000fc60000000800 */
[----:B------:R1:W-:Y:S01]  /*59310*/  STL [R1+0x1274], R22 ;  /* 0x0012741601007387 */ /* 0x0003e20000100800 */
[C---:B------:R-:W-:Y:S01]  /*59320*/  VIADD R36, R7.reuse, 0xc9 ;  /* 0x000000c907247836 */ /* 0x040fe20000000000 */
[C---:B------:R-:W-:Y:S01]  /*59330*/  IADD3 R35, R7.reuse, 0xc8, RZ ;  /* 0x000000c807237810 */ /* 0x040fe20007ffe0ff */
[C---:B------:R-:W-:Y:S02]  /*59340*/  VIADD R34, R7.reuse, 0xc7 ;  /* 0x000000c707227836 */ /* 0x040fe40000000000 */
[C---:B------:R-:W-:Y:S02]  /*59350*/  VIADD R252, R7.reuse, 0xbd ;  /* 0x000000bd07fc7836 */ /* 0x040fe40000000000 */
[C---:B------:R-:W-:Y:S02]  /*59360*/  VIADD R251, R7.reuse, 0xbc ;  /* 0x000000bc07fb7836 */ /* 0x040fe40000000000 */
[C---:B------:R-:W-:Y:S01]  /*59370*/  VIADD R250, R7.reuse, 0xbb ;  /* 0x000000bb07fa7836 */ /* 0x040fe20000000000 */
[C---:B------:R-:W-:Y:S01]  /*59380*/  IADD3 R249, R7.reuse, 0xba, RZ ;  /* 0x000000ba07f97810 */ /* 0x040fe20007ffe0ff */
[----:B-1----:R-:W-:Y:S01]  /*59390*/  VIADD R22, R22, UR7 ;  /* 0x0000000716167c36 */ /* 0x002fe20008000000 */
[----:B------:R-:W-:Y:S01]  /*593a0*/  ULDC UR7, c[0x0][0x248] ;  /* 0x0000920000077ab9 */ /* 0x000fe20000000800 */
[----:B------:R-:W-:Y:S01]  /*593b0*/  VIADD R33, R7, 0xc6 ;  /* 0x000000c607217836 */ /* 0x000fe20000000000 */
[----:B------:R-:W-:Y:S01]  /*593c0*/  LOP3.LUT R15, R15, 0x7fffffff, RZ, 0xc0, !PT ;  /* 0x7fffffff0f0f7812 */ /* 0x000fe200078ec0ff */
[C---:B------:R-:W-:Y:S01]  /*593d0*/  VIADD R32, R7.reuse, 0xc5 ;  /* 0x000000c507207836 */ /* 0x040fe20000000000 */
[----:B------:R1:W-:Y:S01]  /*593e0*/  STL [R1+0x1278], R22 ;  /* 0x0012781601007387 */ /* 0x0003e20000100800 */
[----:B------:R-:W-:-:S02]  /*593f0*/  VIADD R31, R7, 0xc4 ;  /* 0x000000c4071f7836 */ /* 0x000fc40000000000 */
[C---:B------:R-:W-:Y:S02]  /*59400*/  VIADD R30, R7.reuse, 0xc3 ;  /* 0x000000c3071e7836 */ /* 0x040fe40000000000 */
[C---:B------:R-:W-:Y:S02]  /*59410*/  VIADD R248, R7.reuse, 0xb9 ;  /* 0x000000b907f87836 */ /* 0x040fe40000000000 */
[C---:B------:R-:W-:Y:S02]  /*59420*/  VIADD R247, R7.reuse, 0xb8 ;  /* 0x000000b807f77836 */ /* 0x040fe40000000000 */
[C---:B------:R-:W-:Y:S02]  /*59430*/  VIADD R246, R7.reuse, 0xb7 ;  /* 0x000000b707f67836 */ /* 0x040fe40000000000 */
[C---:B------:R-:W-:Y:S02]  /*59440*/  VIADD R245, R7.reuse, 0xb6 ;  /* 0x000000b607f57836 */ /* 0x040fe40000000000 */
[----:B------:R-:W-:-:S02]  /*59450*/  VIADD R244, R7, 0xb5 ;  /* 0x000000b507f47836 */ /* 0x000fc40000000000 */
[C---:B------:R-:W-:Y:S02]  /*59460*/  VIADD R243, R7.reuse, 0xb4 ;  /* 0x000000b407f37836 */ /* 0x040fe40000000000 */
[C---:B------:R-:W-:Y:S02]  /*59470*/  VIADD R242, R7.reuse, 0xb3 ;  /* 0x000000b307f27836 */ /* 0x040fe40000000000 */
[C---:B------:R-:W-:Y:S01]  /*59480*/  VIADD R241, R7.reuse, 0xb2 ;  /* 0x000000b207f17836 */ /* 0x040fe20000000000 */
[C---:B------:R-:W-:Y:S01]  /*59490*/  IADD3 R240, R7.reuse, 0xb1, RZ ;  /* 0x000000b107f07810 */ /* 0x040fe20007ffe0ff */
[----:B-1----:R-:W-:Y:S01]  /*594a0*/  VIADD R22, R22, UR7 ;  /* 0x0000000716167c36 */ /* 0x002fe20008000000 */
[----:B------:R-:W-:Y:S01]  /*594b0*/  ULDC UR7, c[0x0][0x248] ;  /* 0x0000920000077ab9 */ /* 0x000fe20000000800 */
[C---:B------:R-:W-:Y:S02]  /*594c0*/  VIADD R29, R7.reuse, 0xc2 ;  /* 0x000000c2071d7836 */ /* 0x040fe40000000000 */
[C---:B------:R-:W-:Y:S01]  /*594d0*/  VIADD R239, R7.reuse, 0xb0 ;  /* 0x000000b007ef7836 */ /* 0x040fe20000000000 */
[----:B------:R1:W-:Y:S01]  /*594e0*/  STL [R1+0x127c], R22 ;  /* 0x00127c1601007387 */ /* 0x0003e20000100800 */
[----:B------:R-:W-:-:S02]  /*594f0*/  VIADD R28, R7, 0xc1 ;  /* 0x000000c1071c7836 */ /* 0x000fc40000000000 */
[C---:B------:R-:W-:Y:S02]  /*59500*/  VIADD R238, R7.reuse, 0xaf ;  /* 0x000000af07ee7836 */ /* 0x040fe40000000000 */
[C---:B------:R-:W-:Y:S02]  /*59510*/  VIADD R237, R7.reuse, 0xae ;  /* 0x000000ae07ed7836 */ /* 0x040fe40000000000 */
[C---:B------:R-:W-:Y:S01]  /*59520*/  VIADD R236, R7.reuse, 0xad ;  /* 0x000000ad07ec7836 */ /* 0x040fe20000000000 */
[C---:B------:R-:W-:Y:S01]  /*59530*/  IADD3 R235, R7.reuse, 0xac, RZ ;  /* 0x000000ac07eb7810 */ /* 0x040fe20007ffe0ff */
[C---:B------:R-:W-:Y:S02]  /*59540*/  VIADD R234, R7.reuse, 0xab ;  /* 0x000000ab07ea7836 */ /* 0x040fe40000000000 */
[C---:B------:R-:W-:Y:S01]  /*59550*/  VIADD R233, R7.reuse, 0xaa ;  /* 0x000000aa07e97836 */ /* 0x040fe20000000000 */
[----:B------:R-:W-:Y:S01]  /*59560*/  LOP3.LUT R14, R14, 0x7fffffff, RZ, 0xc0, !PT ;  /* 0x7fffffff0e0e7812 */ /* 0x000fe200078ec0ff */
[----:B-1----:R-:W-:Y:S01]  /*59570*/  VIADD R22, R22, UR7 ;  /* 0x0000000716167c36 */ /* 0x002fe20008000000 */
[----:B------:R-:W-:Y:S01]  /*59580*/  ULDC UR7, c[0x0][0x248] ;  /* 0x0000920000077ab9 */ /* 0x000fe20000000800 */
[----:B------:R-:W-:-:S02]  /*59590*/  VIADD R232, R7, 0xa9 ;  /* 0x000000a907e87836 */ /* 0x000fc40000000000 */
[C---:B------:R-:W-:Y:S01]  /*595a0*/  VIADD R231, R7.reuse, 0xa8 ;  /* 0x000000a807e77836 */ /* 0x040fe20000000000 */
[----:B------:R1:W-:Y:S01]  /*595b0*/  STL [R1+0x1280], R22 ;  /* 0x0012801601007387 */ /* 0x0003e20000100800 */
[C---:B------:R-:W-:Y:S02]  /*595c0*/  VIADD R230, R7.reuse, 0xa7 ;  /* 0x000000a707e67836 */ /* 0x040fe40000000000 */
[C---:B------:R-:W-:Y:S02]  /*595d0*/  VIADD R229, R7.reuse, 0xa6 ;  /* 0x000000a607e57836 */ /* 0x040fe40000000000 */
[C---:B------:R-:W-:Y:S02]  /*595e0*/  VIADD R228, R7.reuse, 0xa5 ;  /* 0x000000a507e47836 */ /* 0x040fe40000000000 */
[C---:B------:R-:W-:Y:S01]  /*595f0*/  VIADD R227, R7.reuse, 0xa4 ;  /* 0x000000a407e37836 */ /* 0x040fe20000000000 */
[C---:B------:R-:W-:Y:S01]  /*59600*/  IADD3 R226, R7.reuse, 0xa3, RZ ;  /* 0x000000a307e27810 */ /* 0x040fe20007ffe0ff */
        /* <DEDUP_REMOVED lines=11> */
[----:B------:R-:W-:Y:S01]  /*596c0*/  VIADD R217, R7, 0x9a ;  /* 0x0000009a07d97836 */ /* 0x000fe20000000000 */
[----:B------:R-:W-:Y:S01]  /*596d0*/  LOP3.LUT R13, R13, 0x7fffffff, RZ, 0xc0, !PT ;  /* 0x7fffffff0d0d7812 */ /* 0x000fe200078ec0ff */
[C---:B------:R-:W-:Y:S02]  /*596e0*/  VIADD R216, R7.reuse, 0x99 ;  /* 0x0000009907d87836 */ /* 0x040fe40000000000 */
[C---:B------:R-:W-:Y:S02]  /*596f0*/  VIADD R215, R7.reuse, 0x98 ;  /* 0x0000009807d77836 */ /* 0x040fe40000000000 */
[C---:B------:R-:W-:Y:S01]  /*59700*/  VIADD R214, R7.reuse, 0x97 ;  /* 0x0000009707d67836 */ /* 0x040fe20000000000 */
[----:B-1----:R-:W-:Y:S01]  /*59710*/  IADD3 R22, R22, UR7, RZ ;  /* 0x0000000716167c10 */ /* 0x002fe2000fffe0ff */
[----:B------:R-:W-:Y:S01]  /*59720*/  ULDC UR7, c[0x0][0x248] ;  /* 0x0000920000077ab9 */ /* 0x000fe20000000800 */
[C---:B------:R-:W-:Y:S01]  /*59730*/  VIADD R213, R7.reuse, 0x96 ;  /* 0x0000009607d57836 */ /* 0x040fe20000000000 */
[C---:B------:R-:W-:Y:S01]  /*59740*/  IADD3 R212, R7.reuse, 0x95, RZ ;  /* 0x0000009507d47810 */ /* 0x040fe20007ffe0ff */
[C---:B------:R-:W-:Y:S01]  /*59750*/  VIADD R211, R7.reuse, 0x94 ;  /* 0x0000009407d37836 */ /* 0x040fe20000000000 */
[----:B------:R1:W-:Y:S01]  /*59760*/  STL [R1+0x1288], R22 ;  /* 0x0012881601007387 */ /* 0x0003e20000100800 */
[----:B------:R-:W-:-:S02]  /*59770*/  VIADD R210, R7, 0x93 ;  /* 0x0000009307d27836 */ /* 0x000fc40000000000 */
[C---:B------:R-:W-:Y:S01]  /*59780*/  VIADD R209, R7.reuse, 0x92 ;  /* 0x0000009207d17836 */ /* 0x040fe20000000000 */
[C---:B------:R-:W-:Y:S01]  /*59790*/  IADD3 R208, R7.reuse, 0x91, RZ ;  /* 0x0000009107d07810 */ /* 0x040fe20007ffe0ff */
[C---:B------:R-:W-:Y:S02]  /*597a0*/  VIADD R207, R7.reuse, 0x90 ;  /* 0x0000009007cf7836 */ /* 0x040fe40000000000 */
[C---:B------:R-:W-:Y:S02]  /*597b0*/  VIADD R206, R7.reuse, 0x8f ;  /* 0x0000008f07ce7836 */ /* 0x040fe40000000000 */
[C---:B------:R-:W-:Y:S01]  /*597c0*/  VIADD R205, R7.reuse, 0x8e ;  /* 0x0000008e07cd7836 */ /* 0x040fe20000000000 */
[C---:B------:R-:W-:Y:S01]  /*597d0*/  IADD3 R204, R7.reuse, 0x8d, RZ ;  /* 0x0000008d07cc7810 */ /* 0x040fe20007ffe0ff */
[----:B-1----:R-:W-:Y:S01]  /*597e0*/  VIADD R22, R22, UR7 ;  /* 0x0000000716167c36 */ /* 0x002fe20008000000 */
[----:B------:R-:W-:Y:S01]  /*597f0*/  ULDC UR7, c[0x0][0x248] ;  /* 0x0000920000077ab9 */ /* 0x000fe20000000800 */
[----:B------:R-:W-:-:S02]  /*59800*/  VIADD R203, R7, 0x8c ;  /* 0x0000008c07cb7836 */ /* 0x000fc40000000000 */
[C---:B------:R-:W-:Y:S01]  /*59810*/  VIADD R202, R7.reuse, 0x8b ;  /* 0x0000008b07ca7836 */ /* 0x040fe20000000000 */
[----:B------:R1:W-:Y:S01]  /*59820*/  STL [R1+0x1290], R22 ;  /* 0x0012901601007387 */ /* 0x0003e20000100800 */
[C---:B------:R-:W-:Y:S01]  /*59830*/  VIADD R201, R7.reuse, 0x8a ;  /* 0x0000008a07c97836 */ /* 0x040fe20000000000 */
[----:B------:R-:W-:Y:S02]  /*59840*/  LOP3.LUT R12, R12, 0x7fffffff, RZ, 0xc0, !PT ;  /* 0x7fffffff0c0c7812 */ /* 0x000fe400078ec0ff */
        /* <DEDUP_REMOVED lines=11> */
[C---:B------:R-:W-:Y:S01]  /*59900*/  IADD3 R192, R7.reuse, 0x81, RZ ;  /* 0x0000008107c07810 */ /* 0x040fe20007ffe0ff */
[C---:B------:R-:W-:Y:S02]  /*59910*/  VIADD R191, R7.reuse, 0x80 ;  /* 0x0000008007bf7836 */ /* 0x040fe40000000000 */
[C---:B------:R-:W-:Y:S02]  /*59920*/  VIADD R190, R7.reuse, 0x7f ;  /* 0x0000007f07be7836 */ /* 0x040fe40000000000 */
[C---:B------:R-:W-:Y:S01]  /*59930*/  VIADD R189, R7.reuse, 0x7e ;  /* 0x0000007e07bd7836 */ /* 0x040fe20000000000 */
[C---:B------:R-:W-:Y:S01]  /*59940*/  IADD3 R188, R7.reuse, 0x7d, RZ ;  /* 0x0000007d07bc7810 */ /* 0x040fe20007ffe0ff */
[----:B------:R-:W-:-:S02]  /*59950*/  VIADD R187, R7, 0x7c ;  /* 0x0000007c07bb7836 */ /* 0x000fc40000000000 */
[C---:B------:R-:W-:Y:S02]  /*59960*/  VIADD R186, R7.reuse, 0x7b ;  /* 0x0000007b07ba7836 */ /* 0x040fe40000000000 */
[----:B------:R-:W-:Y:S01]  /*59970*/  VIADD R185, R7, 0x7a ;  /* 0x0000007a07b97836 */ /* 0x000fe20000000000 */
[----:B------:R-:W-:Y:S01]  /*59980*/  LOP3.LUT R11, R11, 0x7fffffff, RZ, 0xc0, !PT ;  /* 0x7fffffff0b0b7812 */ /* 0x000fe200078ec0ff */
[----:B-1----:R-:W-:Y:S01]  /*59990*/  VIADD R22, R22, UR7 ;  /* 0x0000000716167c36 */ /* 0x002fe20008000000 */
[----:B------:R-:W-:Y:S01]  /*599a0*/  ULDC UR7, c[0x0][0x248] ;  /* 0x0000920000077ab9 */ /* 0x000fe20000000800 */
[C---:B------:R-:W-:Y:S01]  /*599b0*/  IADD3 R184, R7.reuse, 0x79, RZ ;  /* 0x0000007907b87810 */ /* 0x040fe20007ffe0ff */
[C---:B------:R-:W-:Y:S02]  /*599c0*/  VIADD R183, R7.reuse, 0x78 ;  /* 0x0000007807b77836 */ /* 0x040fe40000000000 */
[C---:B------:R-:W-:Y:S01]  /*599d0*/  VIADD R182, R7.reuse, 0x77 ;  /* 0x0000007707b67836 */ /* 0x040fe20000000000 */
[----:B------:R1:W-:Y:S01]  /*599e0*/  STL [R1+0x1298], R22 ;  /* 0x0012981601007387 */ /* 0x0003e20000100800 */
[C---:B------:R-:W-:Y:S01]  /*599f0*/  VIADD R181, R7.reuse, 0x76 ;  /* 0x0000007607b57836 */ /* 0x040fe20000000000 */
[C---:B------:R-:W-:Y:S01]  /*59a00*/  IADD3 R180, R7.reuse, 0x75, RZ ;  /* 0x0000007507b47810 */ /* 0x040fe20007ffe0ff */
[----:B------:R-:W-:-:S02]  /*59a10*/  VIADD R179, R7, 0x74 ;  /* 0x0000007407b37836 */ /* 0x000fc40000000000 */
[C---:B------:R-:W-:Y:S02]  /*59a20*/  VIADD R178, R7.reuse, 0x73 ;  /* 0x0000007307b27836 */ /* 0x040fe40000000000 */
        /* <DEDUP_REMOVED lines=25> */
[----:B------:R-:W-:Y:S01]  /*59bc0*/  VIADD R159, R7, 0x60 ;  /* 0x00000060079f7836 */ /* 0x000fe20000000000 */
[----:B------:R-:W-:Y:S01]  /*59bd0*/  BAR.SYNC.DEFER_BLOCKING 0x0 ;  /* 0x0000000000007b1d */ /* 0x000fe20000010000 */
[----:B-1----:R-:W-:-:S05]  /*59be0*/  VIADD R22, R22, UR7 ;  /* 0x0000000716167c36 */ /* 0x002fca0008000000 */
[----:B------:R-:W-:Y:S01]  /*59bf0*/  ULDC UR7, c[0x0][0x248] ;  /* 0x0000920000077ab9 */ /* 0x000fe20000000800 */
[----:B------:R1:W-:Y:S02]  /*59c00*/  STL [R1+0x12a4], R22 ;  /* 0x0012a41601007387 */ /* 0x0003e40000100800 */
[----:B-1----:R-:W-:Y:S01]  /*59c10*/  IADD3 R22, R22, UR7, RZ ;  /* 0x0000000716167c10 */ /* 0x002fe2000fffe0ff */
[----:B------:R-:W-:-:S04]  /*59c20*/  ULDC UR7, c[0x0][0x248] ;  /* 0x0000920000077ab9 */ /* 0x000fc80000000800 */
[----:B------:R1:W-:Y:S02]  /*59c30*/  STL [R1+0x12a8], R22 ;  /* 0x0012a81601007387 */ /* 0x0003e40000100800 */
[----:B-1----:R-:W-:Y:S01]  /*59c40*/  VIADD R22, R22, UR7 ;  /* 0x0000000716167c36 */ /* 0x002fe20008000000 */
        /* <DEDUP_REMOVED lines=219> */
[----:B------:R-:W-:-:S03]  /*5aa00*/  ULDC UR7, c[0x0][0x248] ;  /* 0x0000920000077ab9 */ /* 0x000fc60000000800 */
[----:B------:R-:W-:Y:S01]  /*5aa10*/  VIADD R24, R22, UR7 ;  /* 0x0000000716187c36 */ /* 0x000fe20008000000 */
[----:B------:R-:W-:Y:S01]  /*5aa20*/  STL [R1+0x13d0], R22 ;  /* 0x0013d01601007387 */ /* 0x000fe20000100800 */
[----:B------:R-:W-:-:S03]  /*5aa30*/  ULDC UR7, c[0x0][0x248] ;  /* 0x0000920000077ab9 */ /* 0x000fc60000000800 */
        /* <DEDUP_REMOVED lines=68> */
[----:B------:R-:W-:Y:S01]  /*5ae80*/  @P4 LOP3.LUT R20, R20, 0x40000, RZ, 0xfc, !PT ;  /* 0x0004000014144812 */ /* 0x000fe200078efcff */
[----:B------:R-:W-:-:S03]  /*5ae90*/  ULDC UR7, c[0x0][0x228] ;  /* 0x00008a0000077ab9 */ /* 0x000fc60000000800 */
[----:B------:R1:W-:Y:S02]  /*5aea0*/  STL [R1+0x1430], R24 ;  /* 0x0014301801007387 */ /* 0x0003e40000100800 */
[----:B-1----:R-:W-:Y:S01]  /*5aeb0*/  VIADD R24, R24, UR8 ;  /* 0x0000000818187c36 */ /* 0x002fe20008000000 */
[----:B------:R-:W-:Y:S01]  /*5aec0*/  LOP3.LUT R20, R20, 0xfffdffff, RZ, 0xc0, !PT ;  /* 0xfffdffff14147812 */ /* 0x000fe200078ec0ff */
        /* <DEDUP_REMOVED lines=19> */
[----:B------:R1:W-:Y:S01]  /*5b000*/  STL [R1+0x1450], R24 ;  /* 0x0014501801007387 */ /* 0x0003e20000100800 */
[----:B------:R-:W-:Y:S02]  /*5b010*/  @P2 LOP3.LUT R20, R20, 0x20000, RZ, 0xfc, !PT ;  /* 0x0002000014142812 */ /* 0x000fe400078efcff */
[----:B------:R-:W-:Y:S01]  /*5b020*/  ISETP.LT.AND P2, PT, R9, UR36, !P1 ;  /* 0x0000002409007c0c */ /* 0x000fe2000cf41270 */
[----:B-1----:R-:W-:Y:S01]  /*5b030*/  VIADD R24, R24, UR26 ;  /* 0x0000001a18187c36 */ /* 0x002fe20008000000 */
[----:B------:R-:W-:Y:S01]  /*5b040*/  LOP3.LUT R20, R20, 0xfffeffff, RZ, 0xc0, !PT ;  /* 0xfffeffff14147812 */ /* 0x000fe200078ec0ff */
[----:B------:R-:W-:-:S03]  /*5b050*/  ULDC UR26, c[0x0][0x248] ;  /* 0x00009200001a7ab9 */ /* 0x000fc60000000800 */
[----:B------:R1:W-:Y:S02]  /*5b060*/  STL [R1+0x1454], R24 ;  /* 0x0014541801007387 */ /* 0x0003e40000100800 */
[----:B-1----:R-:W-:-:S05]  /*5b070*/  VIADD R24, R24, UR27 ;  /* 0x0000001b18187c36 */ /* 0x002fca0008000000 */
[----:B------:R1:W-:Y:S01]  /*5b080*/  STL [R1+0x1458], R24 ;  /* 0x0014581801007387 */ /* 0x0003e20000100800 */
[----:B------:R-:W-:Y:S02]  /*5b090*/  @P2 LOP3.LUT R20, R20, 0x10000, RZ, 0xfc, !PT ;  /* 0x0001000014142812 */ /* 0x000fe400078efcff */
[----:B-1----:R-:W-:Y:S01]  /*5b0a0*/  IADD3 R24, R24, UR28, RZ ;  /* 0x0000001c18187c10 */ /* 0x002fe2000fffe0ff */
[----:B------:R-:W-:Y:S02]  /*5b0b0*/  ULDC.64 UR28, c[0x0][0x228] ;  /* 0x00008a00001c7ab9 */ /* 0x000fe40000000a00 */
[----:B------:R-:W-:Y:S02]  /*5b0c0*/  ISETP.LT.AND P1, PT, R8, UR28, !P1 ;  /* 0x0000001c08007c0c */ /* 0x000fe4000cf21270 */
[----:B------:R-:W-:Y:S01]  /*5b0d0*/  LOP3.LUT R20, R20, 0xffff7fff, RZ, 0xc0, !PT ;  /* 0xffff7fff14147812 */ /* 0x000fe200078ec0ff */
[----:B------:R1:W-:Y:S02]  /*5b0e0*/  STL [R1+0x145c], R24 ;  /* 0x00145c1801007387 */ /* 0x0003e40000100800 */
[----:B-1----:R-:W-:Y:S01]  /*5b0f0*/  VIADD R24, R24, UR26 ;  /* 0x0000001a18187c36 */ /* 0x002fe20008000000 */
[----:B------:R-:W-:-:S07]  /*5b100*/  ULDC.64 UR26, c[0x0][0x228] ;  /* 0x00008a00001a7ab9 */ /* 0x000fce0000000a00 */
[----:B------:R-:W-:Y:S02]  /*5b110*/  @P1 LOP3.LUT R20, R20, 0x8000, RZ, 0xfc, !PT ;  /* 0x0000800014141812 */ /* 0x000fe400078efcff */
[----:B------:R-:W-:Y:S01]  /*5b120*/  ISETP.LT.AND P1, PT, R9, UR26, !P0 ;  /* 0x0000001a09007c0c */ /* 0x000fe2000c721270 */
[----:B------:R1:W-:Y:S01]  /*5b130*/  STL [R1+0x1460], R24 ;  /* 0x0014601801007387 */ /* 0x0003e20000100800 */
[----:B------:R-:W-:Y:S01]  /*5b140*/  ISETP.LT.AND P0, PT, R8, UR34, !P0 ;  /* 0x0000002208007c0c */ /* 0x000fe2000c701270 */
[----:B------:R-:W-:Y:S01]  /*5b150*/  ULDC UR26, c[0x0][0x248] ;  /* 0x00009200001a7ab9 */ /* 0x000fe20000000800 */
[----:B------:R-:W-:-:S09]  /*5b160*/  LOP3.LUT R20, R20, 0xffffbfff, RZ, 0xc0, !PT ;  /* 0xffffbfff14147812 */ /* 0x000fd200078ec0ff */
[----:B------:R-:W-:-:S04]  /*5b170*/  @P1 LOP3.LUT R20, R20, 0x4000, RZ, 0xfc, !PT ;  /* 0x0000400014141812 */ /* 0x000fc800078efcff */
[----:B------:R-:W-:-:S04]  /*5b180*/  LOP3.LUT R20, R20, 0xffffdfff, RZ, 0xc0, !PT ;  /* 0xffffdfff14147812 */ /* 0x000fc800078ec0ff */
[----:B------:R-:W-:Y:S02]  /*5b190*/  @P0 LOP3.LUT R20, R20, 0x2000, RZ, 0xfc, !PT ;  /* 0x0000200014140812 */ /* 0x000fe400078efcff */
[----:B------:R-:W-:Y:S01]  /*5b1a0*/  ISETP.GE.AND P0, PT, R91, UR31, PT ;  /* 0x0000001f5b007c0c */ /* 0x000fe2000bf06270 */
[----:B-1----:R-:W-:Y:S01]  /*5b1b0*/  VIADD R24, R24, UR33 ;  /* 0x0000002118187c36 */ /* 0x002fe20008000000 */
[----:B------:R-:W-:Y:S01]  /*5b1c0*/  LOP3.LUT R20, R20, 0xffffefff, RZ, 0xc0, !PT ;  /* 0xffffefff14147812 */ /* 0x000fe200078ec0ff */
[----:B------:R-:W-:Y:S01]  /*5b1d0*/  ULDC.64 UR30, c[0x0][0x228] ;  /* 0x00008a00001e7ab9 */ /* 0x000fe20000000a00 */
[----:B------:R-:W-:Y:S02]  /*5b1e0*/  ISETP.LT.AND P1, PT, R9, UR40, !P0 ;  /* 0x0000002809007c0c */ /* 0x000fe4000c721270 */
[----:B------:R-:W-:Y:S01]  /*5b1f0*/  ISETP.LT.AND P0, PT, R8, UR38, !P0 ;  /* 0x0000002608007c0c */ /* 0x000fe2000c701270 */
[----:B------:R1:W-:Y:S10]  /*5b200*/  STL [R1+0x1464], R24 ;  /* 0x0014641801007387 */ /* 0x0003f40000100800 */
[----:B------:R-:W-:-:S04]  /*5b210*/  @P1 LOP3.LUT R20, R20, 0x1000, RZ, 0xfc, !PT ;  /* 0x0000100014141812 */ /* 0x000fc800078efcff */
[----:B------:R-:W-:Y:S01]  /*5b220*/  LOP3.LUT R20, R20, 0xfffff7ff, RZ, 0xc0, !PT ;  /* 0xfffff7ff14147812 */ /* 0x000fe200078ec0ff */
[----:B-1----:R-:W-:Y:S01]  /*5b230*/  VIADD R24, R24, UR32 ;  /* 0x0000002018187c36 */ /* 0x002fe20008000000 */
[----:B------:R-:W-:Y:S02]  /*5b240*/  ULDC.64 UR32, c[0x0][0x228] ;  /* 0x00008a0000207ab9 */ /* 0x000fe40000000a00 */
[----:B------:R-:W-:Y:S02]  /*5b250*/  @P0 LOP3.LUT R20, R20, 0x800, RZ, 0xfc, !PT ;  /* 0x0000080014140812 */ /* 0x000fe400078efcff */
[----:B------:R-:W-:Y:S01]  /*5b260*/  ISETP.GE.AND P0, PT, R90, UR37, PT ;  /* 0x000000255a007c0c */ /* 0x000fe2000bf06270 */
[----:B------:R-:W-:-:S03]  /*5b270*/  ULDC.64 UR36, c[0x0][0x228] ;  /* 0x00008a0000247ab9 */ /* 0x000fc60000000a00 */
[----:B------:R-:W-:Y:S02]  /*5b280*/  ISETP.LT.AND P1, PT, R9, UR32, !P0 ;  /* 0x0000002009007c0c */ /* 0x000fe4000c721270 */
[----:B------:R-:W-:Y:S02]  /*5b290*/  ISETP.LT.AND P0, PT, R8, UR30, !P0 ;  /* 0x0000001e08007c0c */ /* 0x000fe4000c701270 */
[----:B------:R-:W-:-:S09]  /*5b2a0*/  LOP3.LUT R20, R20, 0xfffffbff, RZ, 0xc0, !PT ;  /* 0xfffffbff14147812 */ /* 0x000fd200078ec0ff */
[----:B------:R-:W-:-:S04]  /*5b2b0*/  @P1 LOP3.LUT R20, R20, 0x400, RZ, 0xfc, !PT ;  /* 0x0000040014141812 */ /* 0x000fc800078efcff */
[----:B------:R-:W-:-:S04]  /*5b2c0*/  LOP3.LUT R20, R20, 0xfffffdff, RZ, 0xc0, !PT ;  /* 0xfffffdff14147812 */ /* 0x000fc800078ec0ff */
[----:B------:R-:W-:Y:S02]  /*5b2d0*/  @P0 LOP3.LUT R20, R20, 0x200, RZ, 0xfc, !PT ;  /* 0x0000020014140812 */ /* 0x000fe400078efcff */
[----:B------:R-:W-:Y:S01]  /*5b2e0*/  ISETP.GE.AND P0, PT, R89, UR29, PT ;  /* 0x0000001d59007c0c */ /* 0x000fe2000bf06270 */
[----:B------:R-:W-:-:S03]  /*5b2f0*/  ULDC.64 UR28, c[0x0][0x228] ;  /* 0x00008a00001c7ab9 */ /* 0x000fc60000000a00 */
[----:B------:R-:W-:Y:S01]  /*5b300*/  ISETP.LT.AND P1, PT, R9, UR57, !P0 ;  /* 0x0000003909007c0c */ /* 0x000fe2000c721270 */
[----:B------:R1:W-:Y:S01]  /*5b310*/  STL [R1+0x1468], R24 ;  /* 0x0014681801007387 */ /* 0x0003e20000100800 */
[----:B------:R-:W-:Y:S01]  /*5b320*/  ISETP.LT.AND P0, PT, R8, UR36, !P0 ;  /* 0x0000002408007c0c */ /* 0x000fe2000c701270 */
[----:B------:R-:W-:Y:S01]  /*5b330*/  ULDC UR57, c[0x0][0x228] ;  /* 0x00008a0000397ab9 */ /* 0x000fe20000000800 */
[----:B------:R-:W-:Y:S01]  /*5b340*/  LOP3.LUT R20, R20, 0xfffffeff, RZ, 0xc0, !PT ;  /* 0xfffffeff14147812 */ /* 0x000fe200078ec0ff */
[----:B------:R-:W3:Y:S08]  /*5b350*/  LDL.LU R91, [R1+0x1d48] ;  /* 0x001d4800015b7983 */ /* 0x000ef00000300800 */
[----:B------:R-:W-:-:S04]  /*5b360*/  @P1 LOP3.LUT R20, R20, 0x100, RZ, 0xfc, !PT ;  /* 0x0000010014141812 */ /* 0x000fc800078efcff */
[----:B------:R-:W-:-:S04]  /*5b370*/  LOP3.LUT R20, R20, 0xffffff7f, RZ, 0xc0, !PT ;  /* 0xffffff7f14147812 */ /* 0x000fc800078ec0ff */
[----:B------:R-:W-:Y:S02]  /*5b380*/  @P0 LOP3.LUT R20, R20, 0x80, RZ, 0xfc, !PT ;  /* 0x0000008014140812 */ /* 0x000fe400078efcff */
[----:B------:R-:W-:-:S04]  /*5b390*/  ISETP.GE.AND P0, PT, R88, UR27, PT ;  /* 0x0000001b58007c0c */ /* 0x000fc8000bf06270 */
[----:B------:R-:W-:Y:S01]  /*5b3a0*/  ISETP.LT.AND P1, PT, R9, UR55, !P0 ;  /* 0x0000003709007c0c */ /* 0x000fe2000c721270 */
[----:B-1----:R-:W-:Y:S01]  /*5b3b0*/  VIADD R24, R24, UR61 ;  /* 0x0000003d18187c36 */ /* 0x002fe20008000000 */
[----:B------:R-:W-:Y:S01]  /*5b3c0*/  ISETP.LT.AND P0, PT, R8, UR28, !P0 ;  /* 0x0000001c08007c0c */ /* 0x000fe2000c701270 */
[----:B------:R-:W-:Y:S01]  /*5b3d0*/  ULDC UR61, c[0x0][0x228] ;  /* 0x00008a00003d7ab9 */ /* 0x000fe20000000800 */
[----:B------:R-:W-:Y:S01]  /*5b3e0*/  LOP3.LUT R20, R20, 0xffffffbf, RZ, 0xc0, !PT ;  /* 0xffffffbf14147812 */ /* 0x000fe200078ec0ff */
[----:B------:R-:W-:Y:S01]  /*5b3f0*/  ULDC UR55, c[0x0][0x228] ;  /* 0x00008a0000377ab9 */ /* 0x000fe20000000800 */
[----:B------:R1:W-:Y:S04]  /*5b400*/  STL [R1+0x146c], R24 ;  /* 0x00146c1801007387 */ /* 0x0003e80000100800 */
[----:B------:R-:W4:Y:S03]  /*5b410*/  LDL.LU R90, [R1+0x1d44] ;  /* 0x001d4400015a7983 */ /* 0x000f260000300800 */
[----:B------:R-:W-:-:S04]  /*5b420*/  @P1 LOP3.LUT R20, R20, 0x40, RZ, 0xfc, !PT ;  /* 0x0000004014141812 */ /* 0x000fc800078efcff */
[----:B------:R-:W-:Y:S01]  /*5b430*/  LOP3.LUT R20, R20, 0xffffffdf, RZ, 0xc0, !PT ;  /* 0xffffffdf14147812 */ /* 0x000fe200078ec0ff */
[----:B-1----:R-:W-:Y:S01]  /*5b440*/  VIADD R24, R24, UR26 ;  /* 0x0000001a18187c36 */ /* 0x002fe20008000000 */
[----:B------:R-:W-:Y:S02]  /*5b450*/  ULDC UR26, c[0x0][0x248] ;  /* 0x00009200001a7ab9 */ /* 0x000fe40000000800 */
[----:B------:R-:W-:Y:S02]  /*5b460*/  @P0 LOP3.LUT R20, R20, 0x20, RZ, 0xfc, !PT ;  /* 0x0000002014140812 */ /* 0x000fe400078efcff */
[----:B------:R-:W-:Y:S01]  /*5b470*/  ISETP.GE.AND P0, PT, R87, UR35, PT ;  /* 0x0000002357007c0c */ /* 0x000fe2000bf06270 */
[----:B------:R1:W-:Y:S01]  /*5b480*/  STL [R1+0x1470], R24 ;  /* 0x0014701801007387 */ /* 0x0003e20000100800 */
[----:B------:R-:W-:Y:S01]  /*5b490*/  LOP3.LUT R20, R20, 0xffffffef, RZ, 0xc0, !PT ;  /* 0xffffffef14147812 */ /* 0x000fe200078ec0ff */
[----:B------:R-:W-:Y:S01]  /*5b4a0*/  ULDC.64 UR34, c[0x0][0x228] ;  /* 0x00008a0000227ab9 */ /* 0x000fe20000000a00 */
[----:B------:R-:W-:Y:S01]  /*5b4b0*/  ISETP.LT.AND P1, PT, R9, UR53, !P0 ;  /* 0x0000003509007c0c */ /* 0x000fe2000c721270 */
[----:B------:R-:W3:Y:S01]  /*5b4c0*/  LDL.LU R89, [R1+0x1d40] ;  /* 0x001d400001597983 */ /* 0x000ee20000300800 */
[----:B------:R-:W-:Y:S01]  /*5b4d0*/  LEA R2, P3, R3, UR10, 0x2 ;  /* 0x0000000a03027c11 */ /* 0x000fe2000f8610ff */
[C---:B------:R-:W-:Y:S01]  /*5b4e0*/  VIADD R27, R7.reuse, 0xc0 ;  /* 0x000000c0071b7836 */ /* 0x040fe20000000000 */
[----:B------:R-:W-:Y:S01]  /*5b4f0*/  IADD3 R26, R7, 0xbf, RZ ;  /* 0x000000bf071a7810 */ /* 0x000fe20007ffe0ff */
[----:B------:R-:W-:Y:S01]  /*5b500*/  ULDC UR53, c[0x0][0x228] ;  /* 0x00008a0000357ab9 */ /* 0x000fe20000000800 */
[----:B-1----:R-:W-:Y:S01]  /*5b510*/  IADD3 R24, R24, UR26, RZ ;  /* 0x0000001a18187c10 */ /* 0x002fe2000fffe0ff */
[----:B------:R-:W-:-:S04]  /*5b520*/  ULDC UR26, c[0x0][0x248] ;  /* 0x00009200001a7ab9 */ /* 0x000fc80000000800 */
[----:B------:R1:W-:Y:S02]  /*5b530*/  STL [R1+0x1474], R24 ;  /* 0x0014741801007387 */ /* 0x0003e40000100800 */
[----:B------:R-:W-:Y:S02]  /*5b540*/  @P1 LOP3.LUT R20, R20, 0x10, RZ, 0xfc, !PT ;  /* 0x0000001014141812 */ /* 0x000fe400078efcff */
[----:B------:R-:W4:Y:S01]  /*5b550*/  LDL.LU R88, [R1+0x1d3c] ;  /* 0x001d3c0001587983 */ /* 0x000f220000300800 */
[----:B-1----:R-:W-:Y:S01]  /*5b560*/  VIADD R24, R24, UR26 ;  /* 0x0000001a18187c36 */ /* 0x002fe20008000000 */
[----:B------:R-:W-:Y:S02]  /*5b570*/  ULDC.64 UR26, c[0x0][0x228] ;  /* 0x00008a00001a7ab9 */ /* 0x000fe40000000a00 */
[----:B------:R-:W-:Y:S01]  /*5b580*/  ISETP.LT.AND P0, PT, R8, UR26, !P0 ;  /* 0x0000001a08007c0c */ /* 0x000fe2000c701270 */
[----:B------:R-:W-:Y:S01]  /*5b590*/  ULDC UR26, c[0x0][0x248] ;  /* 0x00009200001a7ab9 */ /* 0x000fe20000000800 */
[----:B------:R-:W-:-:S11]  /*5b5a0*/  LOP3.LUT R20, R20, 0xfffffff7, RZ, 0xc0, !PT ;  /* 0xfffffff714147812 */ /* 0x000fd600078ec0ff */
[----:B------:R-:W-:Y:S02]  /*5b5b0*/  @P0 LOP3.LUT R20, R20, 0x8, RZ, 0xfc, !PT ;  /* 0x0000000814140812 */ /* 0x000fe400078efcff */
[----:B------:R-:W-:Y:S01]  /*5b5c0*/  ISETP.GE.AND P0, PT, R86, UR41, PT ;  /* 0x0000002956007c0c */ /* 0x000fe2000bf06270 */
[----:B------:R-:W-:-:S03]  /*5b5d0*/  ULDC.64 UR40, c[0x0][0x228] ;  /* 0x00008a0000287ab9 */ /* 0x000fc60000000a00 */
[----:B------:R-:W-:Y:S01]  /*5b5e0*/  ISETP.LT.AND P1, PT, R9, UR51, !P0 ;  /* 0x0000003309007c0c */ /* 0x000fe2000c721270 */
[----:B------:R1:W-:Y:S01]  /*5b5f0*/  STL [R1+0x1478], R24 ;  /* 0x0014781801007387 */ /* 0x0003e20000100800 */
[----:B------:R-:W-:Y:S01]  /*5b600*/  ISETP.LT.AND P0, PT, R8, UR34, !P0 ;  /* 0x0000002208007c0c */ /* 0x000fe2000c701270 */
[----:B------:R-:W-:Y:S01]  /*5b610*/  VIADD R25, R7, 0xbe ;  /* 0x000000be07197836 */ /* 0x000fe20000000000 */
[----:B------:R-:W-:Y:S01]  /*5b620*/  LOP3.LUT R20, R20, 0xfffffffb, RZ, 0xc0, !PT ;  /* 0xfffffffb14147812 */ /* 0x000fe200078ec0ff */
[----:B------:R-:W3:Y:S01]  /*5b630*/  LDL.LU R87, [R1+0x1d38] ;  /* 0x001d380001577983 */ /* 0x000ee20000300800 */
[----:B------:R-:W-:Y:S01]  /*5b640*/  LEA.HI.X.SX32 R3, R3, UR11, 0x2, P3 ;  /* 0x0000000b03037c11 */ /* 0x000fe200098f16ff */
[----:B------:R-:W-:Y:S01]  /*5b650*/  ULDC.64 UR10, c[0x0][0x220] ;  /* 0x00008800000a7ab9 */ /* 0x000fe20000000a00 */
[----:B------:R-:W-:-:S05]  /*5b660*/  ULDC UR51, c[0x0][0x228] ;  /* 0x00008a0000337ab9 */ /* 0x000fca0000000800 */
[----:B------:R-:W-:-:S04]  /*5b670*/  @P1 LOP3.LUT R20, R20, 0x4, RZ, 0xfc, !PT ;  /* 0x0000000414141812 */ /* 0x000fc800078efcff */
[----:B------:R-:W-:-:S04]  /*5b680*/  LOP3.LUT R20, R20, 0xfffffffd, RZ, 0xc0, !PT ;  /* 0xfffffffd14147812 */ /* 0x000fc800078ec0ff */
[----:B------:R-:W-:Y:S02]  /*5b690*/  @P0 LOP3.LUT R20, R20, 0x2, RZ, 0xfc, !PT ;  /* 0x0000000214140812 */ /* 0x000fe400078efcff */
[----:B------:R-:W-:Y:S01]  /*5b6a0*/  ISETP.GE.AND P0, PT, R85, UR39, PT ;  /* 0x0000002755007c0c */ /* 0x000fe2000bf06270 */
[----:B------:R-:W-:-:S03]  /*5b6b0*/  ULDC.64 UR38, c[0x0][0x228] ;  /* 0x00008a0000267ab9 */ /* 0x000fc60000000a00 */
[----:B------:R-:W-:Y:S01]  /*5b6c0*/  ISETP.LT.AND P1, PT, R9, UR49, !P0 ;  /* 0x0000003109007c0c */ /* 0x000fe2000c721270 */
[----:B-1----:R-:W-:Y:S01]  /*5b6d0*/  VIADD R24, R24, UR26 ;  /* 0x0000001a18187c36 */ /* 0x002fe20008000000 */
[----:B------:R-:W-:Y:S01]  /*5b6e0*/  ISETP.LT.AND P0, PT, R8, UR40, !P0 ;  /* 0x0000002808007c0c */ /* 0x000fe2000c701270 */
[----:B------:R-:W-:Y:S01]  /*5b6f0*/  ULDC UR26, c[0x0][0x248] ;  /* 0x00009200001a7ab9 */ /* 0x000fe20000000800 */
[----:B------:R-:W-:Y:S01]  /*5b700*/  LOP3.LUT R20, R20, 0xfffffffe, RZ, 0xc0, !PT ;  /* 0xfffffffe14147812 */ /* 0x000fe200078ec0ff */
[----:B------:R-:W-:-:S10]  /*5b710*/  ULDC UR49, c[0x0][0x228] ;  /* 0x00008a0000317ab9 */ /* 0x000fd40000000800 */
[----:B------:R-:W-:Y:S02]  /*5b720*/  @P0 LOP3.LUT R19, R19, 0x80000000, RZ, 0xfc, !PT ;  /* 0x8000000013130812 */ /* 0x000fe400078efcff */
[----:B------:R-:W-:Y:S01]  /*5b730*/  ISETP.GE.AND P0, PT, R84, UR33, PT ;  /* 0x0000002154007c0c */ /* 0x000fe2000bf06270 */
[----:B------:R-:W-:Y:S01]  /*5b740*/  ULDC.64 UR32, c[0x0][0x228] ;  /* 0x00008a0000207ab9 */ /* 0x000fe20000000a00 */
[----:B------:R-:W-:Y:S02]  /*5b750*/  @P1 LOP3.LUT R20, R20, 0x1, RZ, 0xfc, !PT ;  /* 0x0000000114141812 */ /* 0x000fe400078efcff */
[----:B------:R-:W-:Y:S01]  /*5b760*/  ISETP.LT.AND P1, PT, R9, UR47, !P0 ;  /* 0x0000002f09007c0c */ /* 0x000fe2000c721270 */
[----:B------:R1:W-:Y:S01]  /*5b770*/  STL [R1+0x147c], R24 ;  /* 0x00147c1801007387 */ /* 0x0003e20000100800 */
[----:B------:R-:W-:Y:S01]  /*5b780*/  ISETP.LT.AND P0, PT, R8, UR38, !P0 ;  /* 0x0000002608007c0c */ /* 0x000fe2000c701270 */
[----:B------:R-:W-:Y:S01]  /*5b790*/  ULDC UR47, c[0x0][0x228] ;  /* 0x00008a00002f7ab9 */ /* 0x000fe20000000800 */
[----:B------:R-:W-:Y:S01]  /*5b7a0*/  LOP3.LUT R19, R19, 0xbfffffff, RZ, 0xc0, !PT ;  /* 0xbfffffff13137812 */ /* 0x000fe200078ec0ff */
[----:B------:R-:W4:Y:S08]  /*5b7b0*/  LDL.LU R86, [R1+0x1d34] ;  /* 0x001d340001567983 */ /* 0x000f300000300800 */
        /* <DEDUP_REMOVED lines=10> */
[----:B------:R-:W-:-:S08]  /*5b860*/  ULDC UR45, c[0x0][0x228] ;  /* 0x00008a00002d7ab9 */ /* 0x000fd00000000800 */
        /* <DEDUP_REMOVED lines=25> */
[----:B------:R-:W-:-:S04]  /*5ba00*/  ISETP.GE.AND P0, PT, R80, UR27, PT ;  /* 0x0000001b50007c0c */ /* 0x000fc8000bf06270 */
[----:B------:R-:W-:Y:S01]  /*5ba10*/  ISETP.LT.AND P1, PT, R9, UR44, !P0 ;  /* 0x0000002c09007c0c */ /* 0x000fe2000c721270 */
[----:B------:R1:W-:Y:S01]  /*5ba20*/  STL [R1+0x1484], R24 ;  /* 0x0014841801007387 */ /* 0x0003e20000100800 */
[----:B------:R-:W-:Y:S01]  /*5ba30*/  ISETP.LT.AND P0, PT, R8, UR28, !P0 ;  /* 0x0000001c08007c0c */ /* 0x000fe2000c701270 */
[----:B------:R-:W-:Y:S01]  /*5ba40*/  ULDC UR44, c[0x0][0x228] ;  /* 0x00008a00002c7ab9 */ /* 0x000fe20000000800 */
[----:B------:R-:W-:Y:S01]  /*5ba50*/  LOP3.LUT R19, R19, 0xffbfffff, RZ, 0xc0, !PT ;  /* 0xffbfffff13137812 */ /* 0x000fe200078ec0ff */
[----:B------:R-:W4:Y:S08]  /*5ba60*/  LDL.LU R84, [R1+0x1d2c] ;  /* 0x001d2c0001547983 */ /* 0x000f300000300800 */
[----:B------:R-:W-:Y:S01]  /*5ba70*/  @P1 LOP3.LUT R19, R19, 0x400000, RZ, 0xfc, !PT ;  /* 0x0040000013131812 */ /* 0x000fe200078efcff */
[----:B-1----:R-:W-:Y:S01]  /*5ba80*/  VIADD R24, R24, UR26 ;  /* 0x0000001a18187c36 */ /* 0x002fe20008000000 */
[----:B------:R-:W-:-:S02]  /*5ba90*/  ULDC UR26, c[0x0][0x248] ;  /* 0x00009200001a7ab9 */ /* 0x000fc40000000800 */
[----:B------:R-:W-:-:S04]  /*5baa0*/  LOP3.LUT R19, R19, 0xffdfffff, RZ, 0xc0, !PT ;  /* 0xffdfffff13137812 */ /* 0x000fc800078ec0ff */
        /* <DEDUP_REMOVED lines=8> */
[----:B------:R-:W-:Y:S01]  /*5bb30*/  ULDC UR10, c[0x0][0x228] ;  /* 0x00008a00000a7ab9 */ /* 0x000fe20000000800 */
[----:B------:R-:W-:Y:S01]  /*5bb40*/  ULDC UR46, c[0x0][0x228] ;  /* 0x00008a00002e7ab9 */ /* 0x000fe20000000800 */
[----:B-1----:R-:W-:Y:S01]  /*5bb50*/  IADD3 R24, R24, UR26, RZ ;  /* 0x0000001a18187c10 */ /* 0x002fe2000fffe0ff */
[----:B------:R-:W-:-:S04]  /*5bb60*/  ULDC UR26, c[0x0][0x248] ;  /* 0x00009200001a7ab9 */ /* 0x000fc80000000800 */
[----:B------:R1:W-:Y:S03]  /*5bb70*/  STL [R1+0x148c], R24 ;  /* 0x00148c1801007387 */ /* 0x0003e60000100800 */
[----:B------:R-:W-:Y:S01]  /*5bb80*/  @P1 LOP3.LUT R19, R19, 0x100000, RZ, 0xfc, !PT ;  /* 0x0010000013131812 */ /* 0x000fe200078efcff */
[----:B------:R-:W4:Y:S01]  /*5bb90*/  LDL.LU R82, [R1+0x1d24] ;  /* 0x001d240001527983 */ /* 0x000f220000300800 */
[----:B-1----:R-:W-:Y:S01]  /*5bba0*/  VIADD R24, R24, UR26 ;  /* 0x0000001a18187c36 */ /* 0x002fe20008000000 */
[----:B------:R-:W-:Y:S02]  /*5bbb0*/  ULDC.64 UR26, c[0x0][0x228] ;  /* 0x00008a00001a7ab9 */ /* 0x000fe40000000a00 */
[----:B------:R-:W-:Y:S02]  /*5bbc0*/  ISETP.LT.AND P0, PT, R8, UR26, !P0 ;  /* 0x0000001a08007c0c */ /* 0x000fe4000c701270 */
[----:B------:R-:W-:-:S11]  /*5bbd0*/  LOP3.LUT R19, R19, 0xfff7ffff, RZ, 0xc0, !PT ;  /* 0xfff7ffff13137812 */ /* 0x000fd600078ec0ff */
        /* <DEDUP_REMOVED lines=89> */
[----:B-1----:R-:W-:Y:S01]  /*5c170*/  VIADD R24, R24, UR19 ;  /* 0x0000001318187c36 */ /* 0x002fe20008000000 */
[----:B------:R-:W-:Y:S01]  /*5c180*/  LOP3.LUT R19, R19, 0xfffffffe, RZ, 0xc0, !PT ;  /* 0xfffffffe13137812 */ /* 0x000fe200078ec0ff */
[----:B------:R-:W-:Y:S01]  /*5c190*/  ULDC UR19, c[0x0][0x248] ;  /* 0x0000920000137ab9 */ /* 0x000fe20000000800 */
[----:B------:R-:W-:Y:S01]  /*5c1a0*/  ISETP.LT.AND P1, PT, R9, UR24, !P0 ;  /* 0x0000001809007c0c */ /* 0x000fe2000c721270 */
[----:B------:R-:W-:Y:S01]  /*5c1b0*/  ULDC.64 UR24, c[0x0][0x228] ;  /* 0x00008a0000187ab9 */ /* 0x000fe20000000a00 */
[----:B------:R-:W-:Y:S01]  /*5c1c0*/  ISETP.LT.AND P0, PT, R8, UR40, !P0 ;  /* 0x0000002808007c0c */ /* 0x000fe2000c701270 */
[----:B------:R-:W-:-:S12]  /*5c1d0*/  ULDC.64 UR38, c[0x0][0x228] ;  /* 0x00008a0000267ab9 */ /* 0x000fd80000000a00 */
        /* <DEDUP_REMOVED lines=20> */
[----:B------:R-:W-:-:S10]  /*5c320*/  ULDC.64 UR30, c[0x0][0x228] ;  /* 0x00008a00001e7ab9 */ /* 0x000fd40000000a00 */
[----:B------:R-:W-:-:S04]  /*5c330*/  @P1 LOP3.LUT R18, R18, 0x10000000, RZ, 0xfc, !PT ;  /* 0x1000000012121812 */ /* 0x000fc800078efcff */
        /* <DEDUP_REMOVED lines=8> */
[----:B------:R-:W-:Y:S01]  /*5c3c0*/  ISETP.LT.AND P0, PT, R8, UR20, !P0 ;  /* 0x0000001408007c0c */ /* 0x000fe2000c701270 */
[----:B------:R-:W-:Y:S02]  /*5c3d0*/  ULDC UR13, c[0x0][0x248] ;  /* 0x00009200000d7ab9 */ /* 0x000fe40000000800 */
[----:B------:R-:W4:Y:S08]  /*5c3e0*/  LDL.LU R76, [R1+0x1d0c] ;  /* 0x001d0c00014c7983 */ /* 0x000f300000300800 */
[----:B------:R-:W-:-:S04]  /*5c3f0*/  @P1 LOP3.LUT R18, R18, 0x4000000, RZ, 0xfc, !PT ;  /* 0x0400000012121812 */ /* 0x000fc800078efcff */
[----:B------:R-:W-:Y:S02]  /*5c400*/  LOP3.LUT R18, R18, 0xfdffffff, RZ, 0xc0, !PT ;  /* 0xfdffffff12127812 */ /* 0x000fe400078ec0ff */
[----:B-1----:R-:W-:Y:S01]  /*5c410*/  IADD3 R24, R24, UR19, RZ ;  /* 0x0000001318187c10 */ /* 0x002fe2000fffe0ff */
[----:B------:R-:W-:Y:S01]  /*5c420*/  ULDC UR19, c[0x0][0x248] ;  /* 0x0000920000137ab9 */ /* 0x000fe20000000800 */
[----:B------:R-:W-:Y:S02]  /*5c430*/  @P0 LOP3.LUT R18, R18, 0x2000000, RZ, 0xfc, !PT ;  /* 0x0200000012120812 */ /* 0x000fe400078efcff */
[----:B------:R-:W-:Y:S01]  /*5c440*/  ISETP.GE.AND P0, PT, R65, UR29, PT ;  /* 0x0000001d41007c0c */ /* 0x000fe2000bf06270 */
[----:B------:R1:W-:Y:S01]  /*5c450*/  STL [R1+0x14a4], R24 ;  /* 0x0014a41801007387 */ /* 0x0003e20000100800 */
[----:B------:R-:W-:Y:S01]  /*5c460*/  LOP3.LUT R18, R18, 0xfeffffff, RZ, 0xc0, !PT ;  /* 0xfeffffff12127812 */ /* 0x000fe200078ec0ff */
[----:B------:R-:W-:Y:S01]  /*5c470*/  ULDC.64 UR28, c[0x0][0x228] ;  /* 0x00008a00001c7ab9 */ /* 0x000fe20000000a00 */
[----:B------:R-:W-:Y:S01]  /*5c480*/  ISETP.LT.AND P1, PT, R9, UR18, !P0 ;  /* 0x0000001209007c0c */ /* 0x000fe2000c721270 */
[----:B------:R-:W3:Y:S01]  /*5c490*/  LDL.LU R75, [R1+0x1d08] ;  /* 0x001d0800014b7983 */ /* 0x000ee20000300800 */
[----:B-1----:R-:W-:Y:S01]  /*5c4a0*/  VIADD R24, R24, UR19 ;  /* 0x0000001318187c36 */ /* 0x002fe20008000000 */
[----:B------:R-:W-:Y:S01]  /*5c4b0*/  ULDC UR19, c[0x0][0x248] ;  /* 0x0000920000137ab9 */ /* 0x000fe20000000800 */
[----:B------:R-:W-:-:S03]  /*5c4c0*/  ISETP.LT.AND P0, PT, R8, UR30, !P0 ;  /* 0x0000001e08007c0c */ /* 0x000fc6000c701270 */
[----:B------:R1:W-:Y:S06]  /*5c4d0*/  STL [R1+0x14a8], R24 ;  /* 0x0014a81801007387 */ /* 0x0003ec0000100800 */
[----:B------:R-:W-:Y:S01]  /*5c4e0*/  @P1 LOP3.LUT R18, R18, 0x1000000, RZ, 0xfc, !PT ;  /* 0x0100000012121812 */ /* 0x000fe200078efcff */
[----:B------:R-:W4:Y:S01]  /*5c4f0*/  LDL.LU R74, [R1+0x1d04] ;  /* 0x001d0400014a7983 */ /* 0x000f220000300800 */
[----:B-1----:R-:W-:Y:S01]  /*5c500*/  VIADD R24, R24, UR19 ;  /* 0x0000001318187c36 */ /* 0x002fe20008000000 */
[----:B------:R-:W-:-:S04]  /*5c510*/  ULDC UR19, c[0x0][0x248] ;  /* 0x0000920000137ab9 */ /* 0x000fc80000000800 */
[----:B------:R1:W-:Y:S01]  /*5c520*/  STL [R1+0x14ac], R24 ;  /* 0x0014ac1801007387 */ /* 0x0003e20000100800 */
[----:B------:R-:W-:-:S03]  /*5c530*/  LOP3.LUT R18, R18, 0xff7fffff, RZ, 0xc0, !PT ;  /* 0xff7fffff12127812 */ /* 0x000fc600078ec0ff */
[----:B------:R-:W3:Y:S01]  /*5c540*/  LDL.LU R73, [R1+0x1d00] ;  /* 0x001d000001497983 */ /* 0x000ee20000300800 */
[----:B-1----:R-:W-:Y:S01]  /*5c550*/  VIADD R24, R24, UR19 ;  /* 0x0000001318187c36 */ /* 0x002fe20008000000 */
[----:B------:R-:W-:Y:S01]  /*5c560*/  ULDC UR19, c[0x0][0x248] ;  /* 0x0000920000137ab9 */ /* 0x000fe20000000800 */
[----:B------:R-:W-:-:S03]  /*5c570*/  @P0 LOP3.LUT R18, R18, 0x800000, RZ, 0xfc, !PT ;  /* 0x0080000012120812 */ /* 0x000fc600078efcff */
[----:B------:R1:W-:Y:S01]  /*5c580*/  STL [R1+0x14b0], R24 ;  /* 0x0014b01801007387 */ /* 0x0003e20000100800 */
[----:B------:R-:W-:Y:S01]  /*5c590*/  ISETP.GE.AND P0, PT, R64, UR27, PT ;  /* 0x0000001b40007c0c */ /* 0x000fe2000bf06270 */
[----:B------:R-:W-:Y:S01]  /*5c5a0*/  ULDC.64 UR26, c[0x0][0x228] ;  /* 0x00008a00001a7ab9 */ /* 0x000fe20000000a00 */
[----:B------:R-:W-:Y:S01]  /*5c5b0*/  LEA.HI.X.SX32 R5, R5, UR11, 0x2, P3 ;  /* 0x0000000b05057c11 */ /* 0x000fe200098f16ff */
[----:B------:R-:W4:Y:S01]  /*5c5c0*/  LDL.LU R72, [R1+0x1cfc] ;  /* 0x001cfc0001487983 */ /* 0x000f220000300800 */
[----:B------:R-:W-:Y:S01]  /*5c5d0*/  ULDC UR11, c[0x0][0x228] ;  /* 0x00008a00000b7ab9 */ /* 0x000fe20000000800 */
[----:B-1----:R-:W-:Y:S01]  /*5c5e0*/  VIADD R24, R24, UR19 ;  /* 0x0000001318187c36 */ /* 0x002fe20008000000 */
[----:B------:R-:W-:Y:S01]  /*5c5f0*/  ULDC UR19, c[0x0][0x248] ;  /* 0x0000920000137ab9 */ /* 0x000fe20000000800 */
[----:B------:R-:W-:Y:S01]  /*5c600*/  ISETP.LT.AND P1, PT, R9, UR11, !P0 ;  /* 0x0000000b09007c0c */ /* 0x000fe2000c721270 */
[----:B------:R-:W-:Y:S02]  /*5c610*/  ULDC UR11, c[0x0][0x248] ;  /* 0x00009200000b7ab9 */ /* 0x000fe40000000800 */
[----:B------:R1:W-:Y:S04]  /*5c620*/  STL [R1+0x14b4], R24 ;  /* 0x0014b41801007387 */ /* 0x0003e80000100800 */
[----:B------:R-:W3:Y:S01]  /*5c630*/  LDL.LU R71, [R1+0x1cf8] ;  /* 0x001cf80001477983 */ /* 0x000ee20000300800 */
[----:B-1----:R-:W-:Y:S01]  /*5c640*/  VIADD R24, R24, UR19 ;  /* 0x0000001318187c36 */ /* 0x002fe20008000000 */
[----:B------:R-:W-:-:S04]  /*5c650*/  ULDC UR19, c[0x0][0x248] ;  /* 0x0000920000137ab9 */ /* 0x000fc80000000800 */
[----:B------:R1:W-:Y:S01]  /*5c660*/  STL [R1+0x14b8], R24 ;  /* 0x0014b81801007387 */ /* 0x0003e20000100800 */
[----:B------:R-:W-:-:S03]  /*5c670*/  LOP3.LUT R18, R18, 0xffbfffff, RZ, 0xc0, !PT ;  /* 0xffbfffff12127812 */ /* 0x000fc600078ec0ff */
[----:B------:R-:W4:Y:S01]  /*5c680*/  LDL.LU R70, [R1+0x1cf4] ;  /* 0x001cf40001467983 */ /* 0x000f220000300800 */
[----:B-1----:R-:W-:Y:S01]  /*5c690*/  IADD3 R24, R24, UR19, RZ ;  /* 0x0000001318187c10 */ /* 0x002fe2000fffe0ff */
[----:B------:R-:W-:Y:S02]  /*5c6a0*/  ULDC.64 UR18, c[0x0][0x228] ;  /* 0x00008a0000127ab9 */ /* 0x000fe40000000a00 */
[----:B------:R-:W-:Y:S02]  /*5c6b0*/  ISETP.LT.AND P0, PT, R8, UR18, !P0 ;  /* 0x0000001208007c0c */ /* 0x000fe4000c701270 */
[----:B------:R-:W-:-:S04]  /*5c6c0*/  @P1 LOP3.LUT R18, R18, 0x400000, RZ, 0xfc, !PT ;  /* 0x0040000012121812 */ /* 0x000fc800078efcff */
[----:B------:R-:W-:-:S07]  /*5c6d0*/  LOP3.LUT R18, R18, 0xffdfffff, RZ, 0xc0, !PT ;  /* 0xffdfffff12127812 */ /* 0x000fce00078ec0ff */
[----:B------:R-:W-:Y:S02]  /*5c6e0*/  @P0 LOP3.LUT R18, R18, 0x200000, RZ, 0xfc, !PT ;  /* 0x0020000012120812 */ /* 0x000fe400078efcff */
[----:B------:R-:W-:Y:S01]  /*5c6f0*/  ISETP.GE.AND P0, PT, R63, UR35, PT ;  /* 0x000000233f007c0c */ /* 0x000fe2000bf06270 */
[----:B------:R1:W-:Y:S01]  /*5c700*/  STL [R1+0x14bc], R24 ;  /* 0x0014bc1801007387 */ /* 0x0003e20000100800 */
[----:B------:R-:W-:Y:S01]  /*5c710*/  LOP3.LUT R18, R18, 0xffefffff, RZ, 0xc0, !PT ;  /* 0xffefffff12127812 */ /* 0x000fe200078ec0ff */
[----:B------:R-:W-:Y:S01]  /*5c720*/  ULDC.64 UR34, c[0x0][0x228] ;  /* 0x00008a0000227ab9 */ /* 0x000fe20000000a00 */
[----:B------:R-:W-:Y:S01]  /*5c730*/  ISETP.LT.AND P1, PT, R9, UR16, !P0 ;  /* 0x0000001009007c0c */ /* 0x000fe2000c721270 */
[----:B------:R-:W3:Y:S01]  /*5c740*/  LDL.LU R69, [R1+0x1cf0] ;  /* 0x001cf00001457983 */ /* 0x000ee20000300800 */
[----:B------:R-:W-:-:S11]  /*5c750*/  ISETP.LT.AND P0, PT, R8, UR26, !P0 ;  /* 0x0000001a08007c0c */ /* 0x000fd6000c701270 */
[----:B------:R-:W-:-:S04]  /*5c760*/  @P1 LOP3.LUT R18, R18, 0x100000, RZ, 0xfc, !PT ;  /* 0x0010000012121812 */ /* 0x000fc800078efcff */
[----:B------:R-:W-:-:S04]  /*5c770*/  LOP3.LUT R18, R18, 0xfff7ffff, RZ, 0xc0, !PT ;  /* 0xfff7ffff12127812 */ /* 0x000fc800078ec0ff */
[----:B------:R-:W-:Y:S02]  /*5c780*/  @P0 LOP3.LUT R18, R18, 0x80000, RZ, 0xfc, !PT ;  /* 0x0008000012120812 */ /* 0x000fe400078efcff */
[----:B------:R-:W-:Y:S01]  /*5c790*/  ISETP.GE.AND P0, PT, R62, UR41, PT ;  /* 0x000000293e007c0c */ /* 0x000fe2000bf06270 */
[----:B-1----:R-:W-:Y:S01]  /*5c7a0*/  VIADD R24, R24, UR17 ;  /* 0x0000001118187c36 */ /* 0x002fe20008000000 */
[----:B------:R-:W-:Y:S01]  /*5c7b0*/  ULDC UR17, c[0x0][0x248] ;  /* 0x0000920000117ab9 */ /* 0x000fe20000000800 */
[----:B------:R-:W-:Y:S01]  /*5c7c0*/  LOP3.LUT R18, R18, 0xfffbffff, RZ, 0xc0, !PT ;  /* 0xfffbffff12127812 */ /* 0x000fe200078ec0ff */
[----:B------:R-:W-:Y:S01]  /*5c7d0*/  ULDC.64 UR40, c[0x0][0x228] ;  /* 0x00008a0000287ab9 */ /* 0x000fe20000000a00 */
[----:B------:R-:W-:Y:S01]  /*5c7e0*/  ISETP.LT.AND P1, PT, R9, UR9, !P0 ;  /* 0x0000000909007c0c */ /* 0x000fe2000c721270 */
[----:B------:R1:W-:Y:S01]  /*5c7f0*/  STL [R1+0x14c0], R24 ;  /* 0x0014c01801007387 */ /* 0x0003e20000100800 */
[----:B------:R-:W-:-:S03]  /*5c800*/  ULDC UR9, c[0x0][0x228] ;  /* 0x00008a0000097ab9 */ /* 0x000fc60000000800 */
[----:B------:R-:W4:Y:S01]  /*5c810*/  LDL.LU R68, [R1+0x1cec] ;  /* 0x001cec0001447983 */ /* 0x000f220000300800 */
[----:B-1----:R-:W-:Y:S01]  /*5c820*/  VIADD R24, R24, UR17 ;  /* 0x0000001118187c36 */ /* 0x002fe20008000000 */
[----:B------:R-:W-:Y:S02]  /*5c830*/  ULDC.64 UR16, c[0x0][0x228] ;  /* 0x00008a0000107ab9 */ /* 0x000fe40000000a00 */
[----:B------:R-:W-:Y:S01]  /*5c840*/  ISETP.LT.AND P0, PT, R8, UR16, !P0 ;  /* 0x0000001008007c0c */ /* 0x000fe2000c701270 */
[----:B------:R-:W-:-:S03]  /*5c850*/  ULDC UR16, c[0x0][0x248] ;  /* 0x0000920000107ab9 */ /* 0x000fc60000000800 */
[----:B------:R-:W-:-:S04]  /*5c860*/  @P1 LOP3.LUT R18, R18, 0x40000, RZ, 0xfc, !PT ;  /* 0x0004000012121812 */ /* 0x000fc800078efcff */
[----:B------:R-:W-:-:S05]  /*5c870*/  LOP3.LUT R18, R18, 0xfffdffff, RZ, 0xc0, !PT ;  /* 0xfffdffff12127812 */ /* 0x000fca00078ec0ff */
        /* <DEDUP_REMOVED lines=8> */
[----:B------:R-:W-:Y:S01]  /*5c900*/  ULDC UR10, c[0x0][0x228] ;  /* 0x00008a00000a7ab9 */ /* 0x000fe20000000800 */
[----:B-1----:R-:W-:Y:S01]  /*5c910*/  VIADD R24, R24, UR15 ;  /* 0x0000000f18187c36 */ /* 0x002fe20008000000 */
[----:B------:R-:W-:-:S04]  /*5c920*/  ULDC UR15, c[0x0][0x248] ;  /* 0x00009200000f7ab9 */ /* 0x000fc80000000800 */
[----:B------:R1:W-:Y:S04]  /*5c930*/  STL [R1+0x14c8], R24 ;  /* 0x0014c81801007387 */ /* 0x0003e80000100800 */
[----:B------:R-:W-:Y:S01]  /*5c940*/  @P1 LOP3.LUT R18, R18, 0x10000, RZ, 0xfc, !PT ;  /* 0x0001000012121812 */ /* 0x000fe200078efcff */
[----:B------:R-:W4:Y:S03]  /*5c950*/  LDL.LU R66, [R1+0x1ce4] ;  /* 0x001ce40001427983 */ /* 0x000f260000300800 */
[----:B------:R-:W-:Y:S01]  /*5c960*/  LOP3.LUT R18, R18, 0xffff7fff, RZ, 0xc0, !PT ;  /* 0xffff7fff12127812 */ /* 0x000fe200078ec0ff */
[----:B-1----:R-:W-:-:S03]  /*5c970*/  VIADD R24, R24, UR15 ;  /* 0x0000000f18187c36 */ /* 0x002fc60008000000 */
[----:B------:R-:W-:Y:S02]  /*5c980*/  @P0 LOP3.LUT R18, R18, 0x8000, RZ, 0xfc, !PT ;  /* 0x0000800012120812 */ /* 0x000fe400078efcff */
[----:B------:R-:W-:Y:S01]  /*5c990*/  ISETP.GE.AND P0, PT, R60, UR33, PT ;  /* 0x000000213c007c0c */ /* 0x000fe2000bf06270 */
[----:B------:R-:W-:Y:S01]  /*5c9a0*/  ULDC.64 UR32, c[0x0][0x228] ;  /* 0x00008a0000207ab9 */ /* 0x000fe20000000a00 */
[----:B------:R1:W-:Y:S02]  /*5c9b0*/  STL [R1+0x14cc], R24 ;  /* 0x0014cc1801007387 */ /* 0x0003e40000100800 */
[----:B------:R-:W-:Y:S01]  /*5c9c0*/  ISETP.LT.AND P1, PT, R9, UR14, !P0 ;  /* 0x0000000e09007c0c */ /* 0x000fe2000c721270 */
[----:B------:R-:W-:Y:S01]  /*5c9d0*/  ULDC UR14, c[0x0][0x248] ;  /* 0x00009200000e7ab9 */ /* 0x000fe20000000800 */
[----:B------:R-:W3:Y:S01]  /*5c9e0*/  LDL.LU R65, [R1+0x1ce0] ;  /* 0x001ce00001417983 */ /* 0x000ee20000300800 */
[----:B-1----:R-:W-:Y:S01]  /*5c9f0*/  VIADD R24, R24, UR13 ;  /* 0x0000000d18187c36 */ /* 0x002fe20008000000 */
[----:B------:R-:W-:-:S04]  /*5ca00*/  ULDC UR13, c[0x0][0x248] ;  /* 0x00009200000d7ab9 */ /* 0x000fc80000000800 */
[----:B------:R1:W-:Y:S01]  /*5ca10*/  STL [R1+0x14d0], R24 ;  /* 0x0014d01801007387 */ /* 0x0003e20000100800 */
[----:B------:R-:W-:-:S03]  /*5ca20*/  ISETP.LT.AND P0, PT, R8, UR24, !P0 ;  /* 0x0000001808007c0c */ /* 0x000fc6000c701270 */
[----:B------:R-:W4:Y:S01]  /*5ca30*/  LDL.LU R64, [R1+0x1cdc] ;  /* 0x001cdc0001407983 */ /* 0x000f220000300800 */
[----:B-1----:R-:W-:Y:S01]  /*5ca40*/  IADD3 R24, R24, UR13, RZ ;  /* 0x0000000d18187c10 */ /* 0x002fe2000fffe0ff */
[----:B------:R-:W-:Y:S01]  /*5ca50*/  ULDC UR13, c[0x0][0x248] ;  /* 0x00009200000d7ab9 */ /* 0x000fe20000000800 */
[----:B------:R-:W-:-:S03]  /*5ca60*/  LOP3.LUT R18, R18, 0xffffbfff, RZ, 0xc0, !PT ;  /* 0xffffbfff12127812 */ /* 0x000fc600078ec0ff */
[----:B------:R1:W-:Y:S01]  /*5ca70*/  STL [R1+0x14d4], R24 ;  /* 0x0014d41801007387 */ /* 0x0003e20000100800 */
[----:B------:R-:W-:-:S03]  /*5ca80*/  @P1 LOP3.LUT R18, R18, 0x4000, RZ, 0xfc, !PT ;  /* 0x0000400012121812 */ /* 0x000fc600078efcff */
[----:B------:R-:W3:Y:S01]  /*5ca90*/  LDL.LU R63, [R1+0x1cd8] ;  /* 0x001cd800013f7983 */ /* 0x000ee20000300800 */
[----:B-1----:R-:W-:Y:S01]  /*5caa0*/  VIADD R24, R24, UR11 ;  /* 0x0000000b18187c36 */ /* 0x002fe20008000000 */
[----:B------:R-:W-:Y:S01]  /*5cab0*/  LOP3.LUT R18, R18, 0xffffdfff, RZ, 0xc0, !PT ;  /* 0xffffdfff12127812 */ /* 0x000fe200078ec0ff */
[----:B------:R-:W-:-:S03]  /*5cac0*/  ULDC UR11, c[0x0][0x228] ;  /* 0x00008a00000b7ab9 */ /* 0x000fc60000000800 */
[----:B------:R1:W-:Y:S04]  /*5cad0*/  STL [R1+0x14d8], R24 ;  /* 0x0014d81801007387 */ /* 0x0003e80000100800 */
[----:B------:R-:W4:Y:S01]  /*5cae0*/  LDL.LU R62, [R1+0x1cd4] ;  /* 0x001cd400013e7983 */ /* 0x000f220000300800 */
[----:B-1----:R-:W-:Y:S01]  /*5caf0*/  VIADD R24, R24, UR13 ;  /* 0x0000000d18187c36 */ /* 0x002fe20008000000 */
[----:B------:R-:W-:Y:S01]  /*5cb00*/  ULDC UR13, c[0x0][0x248] ;  /* 0x00009200000d7ab9 */ /* 0x000fe20000000800 */
[----:B------:R-:W-:-:S03]  /*5cb10*/  @P0 LOP3.LUT R18, R18, 0x2000, RZ, 0xfc, !PT ;  /* 0x0000200012120812 */ /* 0x000fc600078efcff */
[----:B------:R1:W-:Y:S01]  /*5cb20*/  STL [R1+0x14dc], R24 ;  /* 0x0014dc1801007387 */ /* 0x0003e20000100800 */
[----:B------:R-:W-:Y:S01]  /*5cb30*/  ISETP.GE.AND P0, PT, R59, UR21, PT ;  /* 0x000000153b007c0c */ /* 0x000fe2000bf06270 */
[----:B------:R-:W-:Y:S02]  /*5cb40*/  ULDC.64 UR20, c[0x0][0x228] ;  /* 0x00008a0000147ab9 */ /* 0x000fe40000000a00 */
[----:B------:R-:W3:Y:S01]  /*5cb50*/  LDL.LU R61, [R1+0x1cd0] ;  /* 0x001cd000013d7983 */ /* 0x000ee20000300800 */
[----:B-1----:R-:W-:Y:S01]  /*5cb60*/  VIADD R24, R24, UR13 ;  /* 0x0000000d18187c36 */ /* 0x002fe20008000000 */
[----:B------:R-:W-:Y:S01]  /*5cb70*/  ULDC UR13, c[0x0][0x248] ;  /* 0x00009200000d7ab9 */ /* 0x000fe20000000800 */
[----:B------:R-:W-:Y:S01]  /*5cb80*/  ISETP.LT.AND P1, PT, R9, UR23, !P0 ;  /* 0x0000001709007c0c */ /* 0x000fe2000c721270 */
[----:B------:R-:W-:Y:S02]  /*5cb90*/  ULDC.64 UR22, c[0x0][0x228] ;  /* 0x00008a0000167ab9 */ /* 0x000fe40000000a00 */
[----:B------:R1:W-:Y:S04]  /*5cba0*/  STL [R1+0x14e0], R24 ;  /* 0x0014e01801007387 */ /* 0x0003e80000100800 */
[----:B------:R-:W4:Y:S01]  /*5cbb0*/  LDL.LU R60, [R1+0x1ccc] ;  /* 0x001ccc00013c7983 */ /* 0x000f220000300800 */
[----:B-1----:R-:W-:Y:S01]  /*5cbc0*/  VIADD R24, R24, UR13 ;  /* 0x0000000d18187c36 */ /* 0x002fe20008000000 */
[----:B------:R-:W-:Y:S01]  /*5cbd0*/  LOP3.LUT R18, R18, 0xffffefff, RZ, 0xc0, !PT ;  /* 0xffffefff12127812 */ /* 0x000fe200078ec0ff */
[----:B------:R-:W-:-:S03]  /*5cbe0*/  ULDC UR13, c[0x0][0x228] ;  /* 0x00008a00000d7ab9 */ /* 0x000fc60000000800 */
[----:B------:R1:W-:Y:S01]  /*5cbf0*/  STL [R1+0x14e4], R24 ;  /* 0x0014e41801007387 */ /* 0x0003e20000100800 */
[----:B------:R-:W-:-:S03]  /*5cc00*/  @P1 LOP3.LUT R18, R18, 0x1000, RZ, 0xfc, !PT ;  /* 0x0000100012121812 */ /* 0x000fc600078efcff */
[----:B------:R-:W3:Y:S01]  /*5cc10*/  LDL.LU R59, [R1+0x1cc8] ;  /* 0x001cc800013b7983 */ /* 0x000ee20000300800 */
        /* <DEDUP_REMOVED lines=13> */
[----:B------:R-:W4:Y:S01]  /*5ccf0*/  LDL.LU R58, [R1+0x1cc4] ;  /* 0x001cc400013a7983 */ /* 0x000f220000300800 */
[----:B------:R-:W-:-:S07]  /*5cd00*/  ULDC UR7, c[0x0][0x228] ;  /* 0x00008a0000077ab9 */ /* 0x000fce0000000800 */
[----:B------:R-:W-:-:S04]  /*5cd10*/  @P1 LOP3.LUT R18, R18, 0x400, RZ, 0xfc, !PT ;  /* 0x0000040012121812 */ /* 0x000fc800078efcff */
[----:B------:R-:W-:-:S04]  /*5cd20*/  LOP3.LUT R18, R18, 0xfffffdff, RZ, 0xc0, !PT ;  /* 0xfffffdff12127812 */ /* 0x000fc800078ec0ff */
[----:B------:R-:W-:Y:S02]  /*5cd30*/  @P0 LOP3.LUT R18, R18, 0x200, RZ, 0xfc, !PT ;  /* 0x0000020012120812 */ /* 0x000fe400078efcff */
[----:B------:R-:W-:Y:S01]  /*5cd40*/  ISETP.GE.AND P0, PT, R57, UR19, PT ;  /* 0x0000001339007c0c */ /* 0x000fe2000bf06270 */
[----:B------:R-:W-:-:S03]  /*5cd50*/  ULDC.64 UR18, c[0x0][0x228] ;  /* 0x00008a0000127ab9 */ /* 0x000fc60000000a00 */
[----:B------:R-:W-:Y:S01]  /*5cd60*/  ISETP.LT.AND P1, PT, R9, UR12, !P0 ;  /* 0x0000000c09007c0c */ /* 0x000fe2000c721270 */
[----:B------:R-:W-:Y:S01]  /*5cd70*/  ULDC UR12, c[0x0][0x228] ;  /* 0x00008a00000c7ab9 */ /* 0x000fe20000000800 */
[----:B------:R-:W-:Y:S01]  /*5cd80*/  ISETP.LT.AND P0, PT, R8, UR22, !P0 ;  /* 0x0000001608007c0c */ /* 0x000fe2000c701270 */
[----:B------:R-:W-:Y:S01]  /*5cd90*/  ULDC UR22, c[0x0][0x248] ;  /* 0x0000920000167ab9 */ /* 0x000fe20000000800 */
[----:B------:R-:W-:-:S09]  /*5cda0*/  LOP3.LUT R18, R18, 0xfffffeff, RZ, 0xc0, !PT ;  /* 0xfffffeff12127812 */ /* 0x000fd200078ec0ff */
        /* <DEDUP_REMOVED lines=14> */
[----:B------:R-:W-:-:S03]  /*5ce90*/  ULDC UR17, c[0x0][0x248] ;  /* 0x0000920000117ab9 */ /* 0x000fc60000000800 */
[----:B------:R-:W-:Y:S01]  /*5cea0*/  ISETP.LT.AND P1, PT, R9, UR56, !P0 ;  /* 0x0000003809007c0c */ /* 0x000fe2000c721270 */
[----:B------:R-:W-:Y:S01]  /*5ceb0*/  ULDC UR56, c[0x0][0x228] ;  /* 0x00008a0000387ab9 */ /* 0x000fe20000000800 */
        /* <DEDUP_REMOVED lines=20> */
[----:B------:R-:W-:-:S11]  /*5d000*/  LOP3.LUT R18, R18, 0xfffffffe, RZ, 0xc0, !PT ;  /* 0xfffffffe12127812 */ /* 0x000fd600078ec0ff */
[----:B------:R-:W-:Y:S02]  /*5d010*/  @P0 LOP3.LUT R17, R17, 0x80000000, RZ, 0xfc, !PT ;  /* 0x8000000011110812 */ /* 0x000fe400078efcff */
[----:B------:R-:W-:Y:S01]  /*5d020*/  ISETP.GE.AND P0, PT, R52, UR15, PT ;  /* 0x0000000f34007c0c */ /* 0x000fe2000bf06270 */
[----:B------:R-:W-:Y:S01]  /*5d030*/  ULDC UR15, c[0x0][0x228] ;  /* 0x00008a00000f7ab9 */ /* 0x000fe20000000800 */
[----:B------:R-:W-:Y:S02]  /*5d040*/  @P1 LOP3.LUT R18, R18, 0x1, RZ, 0xfc, !PT ;  /* 0x0000000112121812 */ /* 0x000fe400078efcff */
        /* <DEDUP_REMOVED lines=12> */
[----:B-1----:R-:W-:Y:S01]  /*5d110*/  IADD3 R24, R24, UR16, RZ ;  /* 0x0000001018187c10 */ /* 0x002fe2000fffe0ff */
[----:B------:R-:W-:Y:S01]  /*5d120*/  ULDC UR16, c[0x0][0x248] ;  /* 0x0000920000107ab9 */ /* 0x000fe20000000800 */
[----:B------:R-:W-:Y:S02]  /*5d130*/  ISETP.LT.AND P0, PT, R8, UR32, !P0 ;  /* 0x0000002008007c0c */ /* 0x000fe4000c701270 */
[----:B------:R-:W-:Y:S01]  /*5d140*/  LOP3.LUT R17, R17, 0xefffffff, RZ, 0xc0, !PT ;  /* 0xefffffff11117812 */ /* 0x000fe200078ec0ff */
[----:B------:R1:W-:Y:S04]  /*5d150*/  STL [R1+0x14ec], R24 ;  /* 0x0014ec1801007387 */ /* 0x0003e80000100800 */
[----:B------:R-:W3:Y:S02]  /*5d160*/  LDL.LU R57, [R1+0x1cc0] ;  /* 0x001cc00001397983 */ /* 0x000ee40000300800 */
[----:B------:R-:W-:Y:S01]  /*5d170*/  @P1 LOP3.LUT R17, R17, 0x10000000, RZ, 0xfc, !PT ;  /* 0x1000000011111812 */ /* 0x000fe200078efcff */
[----:B-1----:R-:W-:Y:S01]  /*5d180*/  VIADD R24, R24, UR16 ;  /* 0x0000001018187c36 */ /* 0x002fe20008000000 */
[----:B------:R-:W-:-:S02]  /*5d190*/  ULDC UR16, c[0x0][0x248] ;  /* 0x0000920000107ab9 */ /* 0x000fc40000000800 */
[----:B------:R-:W-:Y:S02]  /*5d1a0*/  LOP3.LUT R17, R17, 0xf7ffffff, RZ, 0xc0, !PT ;  /* 0xf7ffffff11117812 */ /* 0x000fe400078ec0ff */
[----:B------:R1:W-:Y:S02]  /*5d1b0*/  STL [R1+0x14f0], R24 ;  /* 0x0014f01801007387 */ /* 0x0003e40000100800 */
[----:B------:R-:W-:Y:S02]  /*5d1c0*/  @P0 LOP3.LUT R17, R17, 0x8000000, RZ, 0xfc, !PT ;  /* 0x0800000011110812 */ /* 0x000fe400078efcff */
[----:B------:R-:W4:Y:S01]  /*5d1d0*/  LDL.LU R56, [R1+0x1cbc] ;  /* 0x001cbc0001387983 */ /* 0x000f220000300800 */
[----:B-1----:R-:W-:Y:S01]  /*5d1e0*/  VIADD R24, R24, UR16 ;  /* 0x0000001018187c36 */ /* 0x002fe20008000000 */
[----:B------:R-:W-:Y:S01]  /*5d1f0*/  ULDC UR16, c[0x0][0x248] ;  /* 0x0000920000107ab9 */ /* 0x000fe20000000800 */
[----:B------:R-:W-:-:S03]  /*5d200*/  ISETP.GE.AND P0, PT, R50, UR23, PT ;  /* 0x0000001732007c0c */ /* 0x000fc6000bf06270 */
[----:B------:R1:W-:Y:S01]  /*5d210*/  STL [R1+0x14f4], R24 ;  /* 0x0014f41801007387 */ /* 0x0003e20000100800 */
[----:B------:R-:W-:Y:S01]  /*5d220*/  ISETP.LT.AND P1, PT, R9, UR43, !P0 ;  /* 0x0000002b09007c0c */ /* 0x000fe2000c721270 */
[----:B------:R-:W-:Y:S02]  /*5d230*/  ULDC UR43, c[0x0][0x228] ;  /* 0x00008a00002b7ab9 */ /* 0x000fe40000000800 */
[----:B------:R-:W3:Y:S01]  /*5d240*/  LDL.LU R55, [R1+0x1cb8] ;  /* 0x001cb80001377983 */ /* 0x000ee20000300800 */
[----:B-1----:R-:W-:Y:S01]  /*5d250*/  VIADD R24, R24, UR16 ;  /* 0x0000001018187c36 */ /* 0x002fe20008000000 */
[----:B------:R-:W-:Y:S01]  /*5d260*/  ISETP.LT.AND P0, PT, R8, UR34, !P0 ;  /* 0x0000002208007c0c */ /* 0x000fe2000c701270 */
[----:B------:R-:W-:-:S03]  /*5d270*/  ULDC UR16, c[0x0][0x228] ;  /* 0x00008a0000107ab9 */ /* 0x000fc60000000800 */
        /* <DEDUP_REMOVED lines=13> */
[----:B-1----:R-:W-:Y:S01]  /*5d350*/  IADD3 R24, R24, UR20, RZ ;  /* 0x0000001418187c10 */ /* 0x002fe2000fffe0ff */
[----:B------:R-:W-:Y:S01]  /*5d360*/  ULDC UR20, c[0x0][0x248] ;  /* 0x0000920000147ab9 */ /* 0x000fe20000000800 */
[----:B------:R-:W-:-:S03]  /*5d370*/  @P0 LOP3.LUT R17, R17, 0x2000000, RZ, 0xfc, !PT ;  /* 0x0200000011110812 */ /* 0x000fc600078efcff */
[----:B------:R1:W-:Y:S01]  /*5d380*/  STL [R1+0x1504], R24 ;  /* 0x0015041801007387 */ /* 0x0003e20000100800 */
[----:B------:R-:W-:Y:S01]  /*5d390*/  ISETP.GE.AND P0, PT, R49, UR19, PT ;  /* 0x0000001331007c0c */ /* 0x000fe2000bf06270 */
[----:B------:R-:W-:Y:S02]  /*5d3a0*/  ULDC UR19, c[0x0][0x228] ;  /* 0x00008a0000137ab9 */ /* 0x000fe40000000800 */
[----:B------:R-:W3:Y:S01]  /*5d3b0*/  LDL.LU R51, [R1+0x1ca8] ;  /* 0x001ca80001337983 */ /* 0x000ee20000300800 */
[----:B-1----:R-:W-:Y:S01]  /*5d3c0*/  VIADD R24, R24, UR20 ;  /* 0x0000001418187c36 */ /* 0x002fe20008000000 */
[----:B------:R-:W-:Y:S01]  /*5d3d0*/  ISETP.LT.AND P1, PT, R9, UR43, !P0 ;  /* 0x0000002b09007c0c */ /* 0x000fe2000c721270 */
[----:B------:R-:W-:Y:S01]  /*5d3e0*/  ULDC UR43, c[0x0][0x228] ;  /* 0x00008a00002b7ab9 */ /* 0x000fe20000000800 */
[----:B------:R-:W-:Y:S01]  /*5d3f0*/  LOP3.LUT R17, R17, 0xfeffffff, RZ, 0xc0, !PT ;  /* 0xfeffffff11117812 */ /* 0x000fe200078ec0ff */
[----:B------:R-:W-:Y:S01]  /*5d400*/  ULDC UR20, c[0x0][0x228] ;  /* 0x00008a0000147ab9 */ /* 0x000fe20000000800 */
[----:B------:R1:W-:Y:S04]  /*5d410*/  STL [R1+0x1508], R24 ;  /* 0x0015081801007387 */ /* 0x0003e80000100800 */
[----:B------:R-:W4:Y:S01]  /*5d420*/  LDL.LU R50, [R1+0x1ca4] ;  /* 0x001ca40001327983 */ /* 0x000f220000300800 */
[----:B-1----:R-:W-:-:S04]  /*5d430*/  VIADD R24, R24, UR21 ;  /* 0x0000001518187c36 */ /* 0x002fc80008000000 */
[----:B------:R-:W-:Y:S01]  /*5d440*/  @P1 LOP3.LUT R17, R17, 0x1000000, RZ, 0xfc, !PT ;  /* 0x0100000011111812 */ /* 0x000fe200078efcff */
[----:B------:R-:W-:Y:S01]  /*5d450*/  ULDC UR21, c[0x0][0x228] ;  /* 0x00008a0000157ab9 */ /* 0x000fe20000000800 */
[----:B------:R1:W-:Y:S02]  /*5d460*/  STL [R1+0x1510], R24 ;  /* 0x0015101801007387 */ /* 0x0003e40000100800 */
[----:B------:R-:W-:Y:S02]  /*5d470*/  LOP3.LUT R17, R17, 0xff7fffff, RZ, 0xc0, !PT ;  /* 0xff7fffff11117812 */ /* 0x000fe400078ec0ff */
[----:B------:R-:W3:Y:S01]  /*5d480*/  LDL.LU R49, [R1+0x1ca0] ;  /* 0x001ca00001317983 */ /* 0x000ee20000300800 */
[----:B-1----:R-:W-:Y:S01]  /*5d490*/  VIADD R24, R24, UR22 ;  /* 0x0000001618187c36 */ /* 0x002fe20008000000 */
[----:B------:R-:W-:Y:S02]  /*5d4a0*/  ULDC.64 UR22, c[0x0][0x228] ;  /* 0x00008a0000167ab9 */ /* 0x000fe40000000a00 */
[----:B------:R-:W-:Y:S01]  /*5d4b0*/  ISETP.LT.AND P0, PT, R8, UR22, !P0 ;  /* 0x0000001608007c0c */ /* 0x000fe2000c701270 */
[----:B------:R-:W-:-:S12]  /*5d4c0*/  ULDC UR22, c[0x0][0x248] ;  /* 0x0000920000167ab9 */ /* 0x000fd80000000800 */
        /* <DEDUP_REMOVED lines=15> */
[----:B------:R1:W-:Y:S01]  /*5d5c0*/  STL [R1+0x1514], R24 ;  /* 0x0015141801007387 */ /* 0x0003e20000100800 */
[----:B------:R-:W-:Y:S01]  /*5d5d0*/  LOP3.LUT R17, R17, 0xffefffff, RZ, 0xc0, !PT ;  /* 0xffefffff11117812 */ /* 0x000fe200078ec0ff */
[----:B------:R-:W-:Y:S02]  /*5d5e0*/  ULDC UR26, c[0x0][0x248] ;  /* 0x00009200001a7ab9 */ /* 0x000fe40000000800 */
[----:B------:R-:W4:Y:S06]  /*5d5f0*/  LDL.LU R48, [R1+0x1c9c] ;  /* 0x001c9c0001307983 */ /* 0x000f2c0000300800 */
        /* <DEDUP_REMOVED lines=11> */
[----:B------:R-:W3:Y:S03]  /*5d6b0*/  LDL.LU R47, [R1+0x1c98] ;  /* 0x001c9800012f7983 */ /* 0x000ee60000300800 */
        /* <DEDUP_REMOVED lines=8> */
[----:B------:R-:W-:Y:S01]  /*5d740*/  ULDC UR25, c[0x0][0x228] ;  /* 0x00008a0000197ab9 */ /* 0x000fe20000000800 */
[----:B------:R-:W-:Y:S01]  /*5d750*/  ISETP.LT.AND P1, PT, R9, UR43, !P0 ;  /* 0x0000002b09007c0c */ /* 0x000fe2000c721270 */
[----:B------:R-:W4:Y:S01]  /*5d760*/  LDL.LU R46, [R1+0x1c94] ;  /* 0x001c9400012e7983 */ /* 0x000f220000300800 */
[----:B------:R-:W-:Y:S01]  /*5d770*/  ULDC UR43, c[0x0][0x228] ;  /* 0x00008a00002b7ab9 */ /* 0x000fe20000000800 */
[----:B-1----:R-:W-:Y:S01]  /*5d780*/  IADD3 R24, R24, UR26, RZ ;  /* 0x0000001a18187c10 */ /* 0x002fe2000fffe0ff */
[----:B------:R-:W-:-:S04]  /*5d790*/  ULDC UR26, c[0x0][0x228] ;  /* 0x00008a00001a7ab9 */ /* 0x000fc80000000800 */
[----:B------:R1:W-:Y:S05]  /*5d7a0*/  STL [R1+0x152c], R24 ;  /* 0x00152c1801007387 */ /* 0x0003ea0000100800 */
[----:B------:R-:W-:Y:S01]  /*5d7b0*/  @P1 LOP3.LUT R17, R17, 0x10000, RZ, 0xfc, !PT ;  /* 0x0001000011111812 */ /* 0x000fe200078efcff */
        /* <DEDUP_REMOVED lines=26> */
[----:B------:R1:W-:Y:S01]  /*5d960*/  STL [R1+0x1530], R24 ;  /* 0x0015301801007387 */ /* 0x0003e20000100800 */
[----:B------:R-:W-:Y:S01]  /*5d970*/  LOP3.LUT R17, R17, 0xfffffbff, RZ, 0xc0, !PT ;  /* 0xfffffbff11117812 */ /* 0x000fe200078ec0ff */
[----:B------:R-:W-:Y:S01]  /*5d980*/  ULDC UR23, c[0x0][0x248] ;  /* 0x0000920000177ab9 */ /* 0x000fe20000000800 */
[----:B------:R-:W-:Y:S01]  /*5d990*/  ISETP.LT.AND P1, PT, R9, UR43, !P0 ;  /* 0x0000002b09007c0c */ /* 0x000fe2000c721270 */
[----:B------:R-:W-:Y:S01]  /*5d9a0*/  ULDC UR43, c[0x0][0x228] ;  /* 0x00008a00002b7ab9 */ /* 0x000fe20000000800 */
[----:B------:R-:W-:Y:S01]  /*5d9b0*/  ISETP.LT.AND P0, PT, R8, UR34, !P0 ;  /* 0x0000002208007c0c */ /* 0x000fe2000c701270 */
[----:B------:R-:W4:Y:S10]  /*5d9c0*/  LDL.LU R44, [R1+0x1c8c] ;  /* 0x001c8c00012c7983 */ /* 0x000f340000300800 */
        /* <DEDUP_REMOVED lines=19> */
[----:B------:R-:W-:-:S10]  /*5db00*/  ULDC UR27, c[0x0][0x248] ;  /* 0x00009200001b7ab9 */ /* 0x000fd40000000800 */
        /* <DEDUP_REMOVED lines=8> */
[----:B------:R-:W-:Y:S01]  /*5db90*/  ULDC UR56, c[0x0][0x228] ;  /* 0x00008a0000387ab9 */ /* 0x000fe20000000800 */
[----:B------:R-:W-:Y:S01]  /*5dba0*/  ISETP.LT.AND P0, PT, R8, UR42, !P0 ;  /* 0x0000002a08007c0c */ /* 0x000fe2000c701270 */
[----:B------:R-:W3:Y:S10]  /*5dbb0*/  LDL.LU R43, [R1+0x1c88] ;  /* 0x001c8800012b7983 */ /* 0x000ef40000300800 */
        /* <DEDUP_REMOVED lines=12> */
[----:B------:R-:W-:Y:S01]  /*5dc80*/  @P1 LOP3.LUT R17, R17, 0x4, RZ, 0xfc, !PT ;  /* 0x0000000411111812 */ /* 0x000fe200078efcff */
[----:B-1----:R-:W-:-:S03]  /*5dc90*/  VIADD R24, R24, UR28 ;  /* 0x0000001c18187c36 */ /* 0x002fc60008000000 */
[----:B------:R-:W-:Y:S01]  /*5dca0*/  LOP3.LUT R17, R17, 0xfffffffd, RZ, 0xc0, !PT ;  /* 0xfffffffd11117812 */ /* 0x000fe200078ec0ff */
[----:B------:R-:W-:Y:S01]  /*5dcb0*/  ULDC UR28, c[0x0][0x248] ;  /* 0x00009200001c7ab9 */ /* 0x000fe20000000800 */
[----:B------:R1:W-:Y:S02]  /*5dcc0*/  STL [R1+0x1548], R24 ;  /* 0x0015481801007387 */ /* 0x0003e40000100800 */
[----:B------:R-:W-:Y:S02]  /*5dcd0*/  @P0 LOP3.LUT R17, R17, 0x2, RZ, 0xfc, !PT ;  /* 0x0000000211110812 */ /* 0x000fe400078efcff */
[----:B------:R-:W-:Y:S01]  /*5dce0*/  ISETP.GE.AND P0, PT, R37, UR39, PT ;  /* 0x0000002725007c0c */ /* 0x000fe2000bf06270 */
[----:B------:R-:W3:Y:S01]  /*5dcf0*/  LDL.LU R41, [R1+0x1c80] ;  /* 0x001c800001297983 */ /* 0x000ee20000300800 */
[----:B-1----:R-:W-:Y:S02]  /*5dd00*/  VIADD R24, R24, UR23 ;  /* 0x0000001718187c36 */ /* 0x002fe40008000000 */
[----:B------:R-:W-:Y:S01]  /*5dd10*/  ISETP.LT.AND P1, PT, R9, UR56, !P0 ;  /* 0x0000003809007c0c */ /* 0x000fe2000c721270 */
[----:B------:R-:W-:Y:S01]  /*5dd20*/  ULDC UR56, c[0x0][0x228] ;  /* 0x00008a0000387ab9 */ /* 0x000fe20000000800 */
[----:B------:R-:W-:Y:S01]  /*5dd30*/  LOP3.LUT R17, R17, 0xfffffffe, RZ, 0xc0, !PT ;  /* 0xfffffffe11117812 */ /* 0x000fe200078ec0ff */
[----:B------:R-:W-:Y:S01]  /*5dd40*/  ULDC.64 UR38, c[0x0][0x228] ;  /* 0x00008a0000267ab9 */ /* 0x000fe20000000a00 */
[----:B------:R1:W-:Y:S01]  /*5dd50*/  STL [R1+0x1550], R24 ;  /* 0x0015501801007387 */ /* 0x0003e20000100800 */
[----:B------:R-:W-:-:S03]  /*5dd60*/  ULDC UR23, c[0x0][0x228] ;  /* 0x00008a0000177ab9 */ /* 0x000fc60000000800 */
[----:B------:R-:W4:Y:S01]  /*5dd70*/  LDL.LU R40, [R1+0x1c7c] ;  /* 0x001c7c0001287983 */ /* 0x000f220000300800 */
[----:B-1----:R-:W-:Y:S01]  /*5dd80*/  IADD3 R24, R24, UR28, RZ ;  /* 0x0000001c18187c10 */ /* 0x002fe2000fffe0ff */
[----:B------:R-:W-:Y:S02]  /*5dd90*/  ULDC.64 UR28, c[0x0][0x228] ;  /* 0x00008a00001c7ab9 */ /* 0x000fe40000000a00 */
[----:B------:R-:W-:Y:S02]  /*5dda0*/  ISETP.LT.AND P0, PT, R8, UR28, !P0 ;  /* 0x0000001c08007c0c */ /* 0x000fe4000c701270 */
[----:B------:R-:W-:-:S11]  /*5ddb0*/  @P1 LOP3.LUT R17, R17, 0x1, RZ, 0xfc, !PT ;  /* 0x0000000111111812 */ /* 0x000fd600078efcff */
        /* <DEDUP_REMOVED lines=163> */
[----:B------:R-:W4:Y:S10]  /*5e7f0*/  LDL.LU R34, [R1+0x1c64] ;  /* 0x001c640001227983 */ /* 0x000f340000300800 */
[----:B------:R-:W-:-:S02]  /*5e800*/  @P0 LOP3.LUT R15, R15, 0x80000000, RZ, 0xfc, !PT ;  /* 0x800000000f0f0812 */ /* 0x000fc400078efcff */
[----:B------:R-:W-:Y:S01]  /*5e810*/  ISETP.GE.AND P0, PT, R248, UR33, PT ;  /* 0x00000021f8007c0c */ /* 0x000fe2000bf06270 */
[----:B------:R-:W-:Y:S01]  /*5e820*/  ULDC.64 UR32, c[0x0][0x228] ;  /* 0x00008a0000207ab9 */ /* 0x000fe20000000a00 */
        /* <DEDUP_REMOVED lines=38> */
[----:B-1----:R-:W-:-:S03]  /*5ea90*/  VIADD R24, R24, UR27 ;  /* 0x0000001b18187c36 */ /* 0x002fc60008000000 */
[----:B------:R-:W-:Y:S01]  /*5eaa0*/  LOP3.LUT R15, R15, 0xff7fffff, RZ, 0xc0, !PT ;  /* 0xff7fffff0f0f7812 */ /* 0x000fe200078ec0ff */
[----:B------:R-:W-:Y:S01]  /*5eab0*/  ULDC UR27, c[0x0][0x248] ;  /* 0x00009200001b7ab9 */ /* 0x000fe20000000800 */
[----:B------:R1:W-:Y:S02]  /*5eac0*/  STL [R1+0x1580], R24 ;  /* 0x0015801801007387 */ /* 0x0003e40000100800 */
[----:B------:R-:W-:Y:S02]  /*5ead0*/  @P0 LOP3.LUT R15, R15, 0x800000, RZ, 0xfc, !PT ;  /* 0x008000000f0f0812 */ /* 0x000fe400078efcff */
[----:B------:R-:W-:Y:S01]  /*5eae0*/  ISETP.GE.AND P0, PT, R244, UR43, PT ;  /* 0x0000002bf4007c0c */ /* 0x000fe2000bf06270 */
[----:B------:R-:W4:Y:S01]  /*5eaf0*/  LDL.LU R32, [R1+0x1c5c] ;  /* 0x001c5c0001207983 */ /* 0x000f220000300800 */
[----:B-1----:R-:W-:Y:S01]  /*5eb00*/  VIADD R24, R24, UR27 ;  /* 0x0000001b18187c36 */ /* 0x002fe20008000000 */
[----:B------:R-:W-:Y:S01]  /*5eb10*/  ULDC UR27, c[0x0][0x248] ;  /* 0x00009200001b7ab9 */ /* 0x000fe20000000800 */
[----:B------:R-:W-:Y:S01]  /*5eb20*/  ISETP.LT.AND P1, PT, R9, UR11, !P0 ;  /* 0x0000000b09007c0c */ /* 0x000fe2000c721270 */
[----:B------:R-:W-:-:S02]  /*5eb30*/  ULDC.64 UR42, c[0x0][0x228] ;  /* 0x00008a00002a7ab9 */ /* 0x000fc40000000a00 */
[----:B------:R1:W-:Y:S01]  /*5eb40*/  STL [R1+0x1588], R24 ;  /* 0x0015881801007387 */ /* 0x0003e20000100800 */
[----:B------:R-:W-:Y:S01]  /*5eb50*/  LOP3.LUT R15, R15, 0xffbfffff, RZ, 0xc0, !PT ;  /* 0xffbfffff0f0f7812 */ /* 0x000fe200078ec0ff */
[----:B------:R-:W-:Y:S02]  /*5eb60*/  ULDC UR11, c[0x0][0x248] ;  /* 0x00009200000b7ab9 */ /* 0x000fe40000000800 */
[----:B------:R-:W3:Y:S01]  /*5eb70*/  LDL.LU R31, [R1+0x1c58] ;  /* 0x001c5800011f7983 */ /* 0x000ee20000300800 */
[----:B-1----:R-:W-:Y:S01]  /*5eb80*/  VIADD R24, R24, UR27 ;  /* 0x0000001b18187c36 */ /* 0x002fe20008000000 */
[----:B------:R-:W-:Y:S01]  /*5eb90*/  ULDC UR27, c[0x0][0x248] ;  /* 0x00009200001b7ab9 */ /* 0x000fe20000000800 */
[----:B------:R-:W-:-:S03]  /*5eba0*/  ISETP.LT.AND P0, PT, R8, UR36, !P0 ;  /* 0x0000002408007c0c */ /* 0x000fc6000c701270 */
[----:B------:R1:W-:Y:S01]  /*5ebb0*/  STL [R1+0x1590], R24 ;  /* 0x0015901801007387 */ /* 0x0003e20000100800 */
[----:B------:R-:W-:Y:S01]  /*5ebc0*/  @P1 LOP3.LUT R15, R15, 0x400000, RZ, 0xfc, !PT ;  /* 0x004000000f0f1812 */ /* 0x000fe200078efcff */
[----:B-1----:R-:W-:Y:S01]  /*5ebd0*/  VIADD R24, R24, UR27 ;  /* 0x0000001b18187c36 */ /* 0x002fe20008000000 */
[----:B------:R-:W-:-:S04]  /*5ebe0*/  ULDC UR27, c[0x0][0x248] ;  /* 0x00009200001b7ab9 */ /* 0x000fc80000000800 */
[----:B------:R1:W-:Y:S01]  /*5ebf0*/  STL [R1+0x1598], R24 ;  /* 0x0015981801007387 */ /* 0x0003e20000100800 */
[----:B------:R-:W-:-:S03]  /*5ec00*/  LOP3.LUT R15, R15, 0xffdfffff, RZ, 0xc0, !PT ;  /* 0xffdfffff0f0f7812 */ /* 0x000fc600078ec0ff */
[----:B------:R-:W4:Y:S01]  /*5ec10*/  LDL.LU R30, [R1+0x1c54] ;  /* 0x001c5400011e7983 */ /* 0x000f220000300800 */
[----:B-1----:R-:W-:Y:S01]  /*5ec20*/  VIADD R24, R24, UR27 ;  /* 0x0000001b18187c36 */ /* 0x002fe20008000000 */
[----:B------:R-:W-:-:S04]  /*5ec30*/  ULDC UR27, c[0x0][0x248] ;  /* 0x00009200001b7ab9 */ /* 0x000fc80000000800 */
[----:B------:R1:W-:Y:S01]  /*5ec40*/  STL [R1+0x15a0], R24 ;  /* 0x0015a01801007387 */ /* 0x0003e20000100800 */
[----:B------:R-:W-:Y:S02]  /*5ec50*/  @P0 LOP3.LUT R15, R15, 0x200000, RZ, 0xfc, !PT ;  /* 0x002000000f0f0812 */ /* 0x000fe400078efcff */
[----:B------:R-:W-:Y:S01]  /*5ec60*/  ISETP.GE.AND P0, PT, R243, UR31, PT ;  /* 0x0000001ff3007c0c */ /* 0x000fe2000bf06270 */
[----:B------:R-:W3:Y:S01]  /*5ec70*/  LDL.LU R29, [R1+0x1c50] ;  /* 0x001c5000011d7983 */ /* 0x000ee20000300800 */
[----:B-1----:R-:W-:Y:S01]  /*5ec80*/  IADD3 R24, R24, UR27, RZ ;  /* 0x0000001b18187c10 */ /* 0x002fe2000fffe0ff */
[----:B------:R-:W-:Y:S01]  /*5ec90*/  ULDC UR27, c[0x0][0x248] ;  /* 0x00009200001b7ab9 */ /* 0x000fe20000000800 */
[----:B------:R-:W-:Y:S01]  /*5eca0*/  ISETP.LT.AND P1, PT, R9, UR9, !P0 ;  /* 0x0000000909007c0c */ /* 0x000fe2000c721270 */
[----:B------:R-:W-:Y:S02]  /*5ecb0*/  ULDC.64 UR30, c[0x0][0x228] ;  /* 0x00008a00001e7ab9 */ /* 0x000fe40000000a00 */
[----:B------:R1:W-:Y:S01]  /*5ecc0*/  STL [R1+0x15a4], R24 ;  /* 0x0015a41801007387 */ /* 0x0003e20000100800 */
[----:B------:R-:W-:Y:S01]  /*5ecd0*/  LOP3.LUT R15, R15, 0xffefffff, RZ, 0xc0, !PT ;  /* 0xffefffff0f0f7812 */ /* 0x000fe200078ec0ff */
[----:B------:R-:W-:-:S02]  /*5ece0*/  ULDC UR9, c[0x0][0x248] ;  /* 0x0000920000097ab9 */ /* 0x000fc40000000800 */
[----:B------:R-:W4:Y:S01]  /*5ecf0*/  LDL.LU R28, [R1+0x1c4c] ;  /* 0x001c4c00011c7983 */ /* 0x000f220000300800 */
[----:B-1----:R-:W-:Y:S01]  /*5ed00*/  VIADD R24, R24, UR27 ;  /* 0x0000001b18187c36 */ /* 0x002fe20008000000 */
[----:B------:R-:W-:-:S04]  /*5ed10*/  ULDC UR27, c[0x0][0x248] ;  /* 0x00009200001b7ab9 */ /* 0x000fc80000000800 */
[----:B------:R1:W-:Y:S01]  /*5ed20*/  STL [R1+0x15ac], R24 ;  /* 0x0015ac1801007387 */ /* 0x0003e20000100800 */
[----:B------:R-:W-:Y:S01]  /*5ed30*/  ISETP.LT.AND P0, PT, R8, UR42, !P0 ;  /* 0x0000002a08007c0c */ /* 0x000fe2000c701270 */
[----:B------:R-:W-:Y:S02]  /*5ed40*/  ULDC UR42, c[0x0][0x228] ;  /* 0x00008a00002a7ab9 */ /* 0x000fe40000000800 */
[----:B------:R-:W3:Y:S01]  /*5ed50*/  LDL.LU R27, [R1+0x1c48] ;  /* 0x001c4800011b7983 */ /* 0x000ee20000300800 */
[----:B-1----:R-:W-:Y:S01]  /*5ed60*/  VIADD R24, R24, UR27 ;  /* 0x0000001b18187c36 */ /* 0x002fe20008000000 */
[----:B------:R-:W-:-:S04]  /*5ed70*/  ULDC UR27, c[0x0][0x248] ;  /* 0x00009200001b7ab9 */ /* 0x000fc80000000800 */
[----:B------:R1:W-:Y:S01]  /*5ed80*/  STL [R1+0x15b0], R24 ;  /* 0x0015b01801007387 */ /* 0x0003e20000100800 */
[----:B------:R-:W-:-:S03]  /*5ed90*/  @P1 LOP3.LUT R15, R15, 0x100000, RZ, 0xfc, !PT ;  /* 0x001000000f0f1812 */ /* 0x000fc600078efcff */
[----:B------:R-:W4:Y:S01]  /*5eda0*/  LDL.LU R26, [R1+0x1c44] ;  /* 0x001c4400011a7983 */ /* 0x000f220000300800 */
[----:B-1----:R-:W-:Y:S01]  /*5edb0*/  VIADD R24, R24, UR27 ;  /* 0x0000001b18187c36 */ /* 0x002fe20008000000 */
[----:B------:R-:W-:Y:S01]  /*5edc0*/  ULDC UR27, c[0x0][0x248] ;  /* 0x00009200001b7ab9 */ /* 0x000fe20000000800 */
[----:B------:R-:W-:-:S03]  /*5edd0*/  LOP3.LUT R15, R15, 0xfff7ffff, RZ, 0xc0, !PT ;  /* 0xfff7ffff0f0f7812 */ /* 0x000fc600078ec0ff */
[----:B------:R1:W-:Y:S01]  /*5ede0*/  STL [R1+0x15bc], R24 ;  /* 0x0015bc1801007387 */ /* 0x0003e20000100800 */
[----:B------:R-:W-:Y:S02]  /*5edf0*/  @P0 LOP3.LUT R15, R15, 0x80000, RZ, 0xfc, !PT ;  /* 0x000800000f0f0812 */ /* 0x000fe400078efcff */
[----:B------:R-:W-:Y:S01]  /*5ee00*/  ISETP.GE.AND P0, PT, R242, UR29, PT ;  /* 0x0000001df2007c0c */ /* 0x000fe2000bf06270 */
[----:B------:R-:W3:Y:S01]  /*5ee10*/  LDL.LU R25, [R1+0x1c40] ;  /* 0x001c400001197983 */ /* 0x000ee20000300800 */
[----:B-1----:R-:W-:Y:S01]  /*5ee20*/  VIADD R24, R24, UR27 ;  /* 0x0000001b18187c36 */ /* 0x002fe20008000000 */
[----:B------:R-:W-:Y:S01]  /*5ee30*/  ULDC UR27, c[0x0][0x248] ;  /* 0x00009200001b7ab9 */ /* 0x000fe20000000800 */
[----:B------:R-:W-:Y:S01]  /*5ee40*/  LOP3.LUT R15, R15, 0xfffbffff, RZ, 0xc0, !PT ;  /* 0xfffbffff0f0f7812 */ /* 0x000fe200078ec0ff */
[----:B------:R-:W-:Y:S01]  /*5ee50*/  ULDC.64 UR28, c[0x0][0x228] ;  /* 0x00008a00001c7ab9 */ /* 0x000fe20000000a00 */
[----:B------:R-:W-:Y:S01]  /*5ee60*/  VIADD R252, R24, UR27 ;  /* 0x0000001b18fc7c36 */ /* 0x000fe20008000000 */
[----:B------:R1:W-:Y:S01]  /*5ee70*/  STL [R1+0x15c0], R24 ;  /* 0x0015c01801007387 */ /* 0x0003e20000100800 */
[----:B------:R-:W-:Y:S01]  /*5ee80*/  ULDC UR27, c[0x0][0x248] ;  /* 0x00009200001b7ab9 */ /* 0x000fe20000000800 */
[----:B------:R-:W-:-:S02]  /*5ee90*/  ISETP.LT.AND P1, PT, R9, UR10, !P0 ;  /* 0x0000000a09007c0c */ /* 0x000fc4000c721270 */
[----:B-1----:R-:W4:Y:S04]  /*5eea0*/  LDL.LU R24, [R1+0x1c3c] ;  /* 0x001c3c0001187983 */ /* 0x002f280000300800 */
[----:B------:R1:W-:Y:S01]  /*5eeb0*/  STL [R1+0x15c8], R252 ;  /* 0x0015c8fc01007387 */ /* 0x0003e20000100800 */
[----:B------:R-:W-:Y:S02]  /*5eec0*/  ISETP.LT.AND P0, PT, R8, UR30, !P0 ;  /* 0x0000001e08007c0c */ /* 0x000fe4000c701270 */
[----:B-1----:R-:W-:Y:S01]  /*5eed0*/  IADD3 R252, R252, UR27, RZ ;  /* 0x0000001bfcfc7c10 */ /* 0x002fe2000fffe0ff */
[----:B------:R-:W-:-:S04]  /*5eee0*/  ULDC UR27, c[0x0][0x248] ;  /* 0x00009200001b7ab9 */ /* 0x000fc80000000800 */
[----:B------:R-:W-:Y:S01]  /*5eef0*/  VIADD R251, R252, UR27 ;  /* 0x0000001bfcfb7c36 */ /* 0x000fe20008000000 */
[----:B------:R-:W-:-:S03]  /*5ef00*/  ULDC UR27, c[0x0][0x248] ;  /* 0x00009200001b7ab9 */ /* 0x000fc60000000800 */
[----:B------:R-:W-:Y:S01]  /*5ef10*/  VIADD R250, R251, UR27 ;  /* 0x0000001bfbfa7c36 */ /* 0x000fe20008000000 */
[----:B------:R-:W-:Y:S01]  /*5ef20*/  ULDC UR27, c[0x0][0x248] ;  /* 0x00009200001b7ab9 */ /* 0x000fe20000000800 */
[----:B------:R-:W-:Y:S02]  /*5ef30*/  @P1 LOP3.LUT R15, R15, 0x40000, RZ, 0xfc, !PT ;  /* 0x000400000f0f1812 */ /* 0x000fe400078efcff */
[----:B------:R-:W-:Y:S01]  /*5ef40*/  VIADD R249, R250, UR27 ;  /* 0x0000001bfaf97c36 */ /* 0x000fe20008000000 */
[----:B------:R-:W-:Y:S01]  /*5ef50*/  ULDC UR27, c[0x0][0x248] ;  /* 0x00009200001b7ab9 */ /* 0x000fe20000000800 */
[----:B------:R-:W-:Y:S02]  /*5ef60*/  LOP3.LUT R15, R15, 0xfffdffff, RZ, 0xc0, !PT ;  /* 0xfffdffff0f0f7812 */ /* 0x000fe400078ec0ff */
[----:B------:R-:W-:Y:S01]  /*5ef70*/  VIADD R248, R249, UR27 ;  /* 0x0000001bf9f87c36 */ /* 0x000fe20008000000 */
[----:B------:R-:W-:Y:S01]  /*5ef80*/  ULDC UR27, c[0x0][0x248] ;  /* 0x00009200001b7ab9 */ /* 0x000fe20000000800 */
[----:B------:R-:W-:-:S02]  /*5ef90*/  @P0 LOP3.LUT R15, R15, 0x20000, RZ, 0xfc, !PT ;  /* 0x000200000f0f0812 */ /* 0x000fc400078efcff */
[----:B------:R-:W-:Y:S01]  /*5efa0*/  VIADD R247, R248, UR27 ;  /* 0x0000001bf8f77c36 */ /* 0x000fe20008000000 */
[----:B------:R-:W-:Y:S01]  /*5efb0*/  ISETP.GE.AND P0, PT, R241, UR39, PT ;  /* 0x00000027f1007c0c */ /* 0x000fe2000bf06270 */
[----:B------:R-:W-:-:S03]  /*5efc0*/  ULDC UR27, c[0x0][0x248] ;  /* 0x00009200001b7ab9 */ /* 0x000fc60000000800 */
[----:B------:R-:W-:Y:S02]  /*5efd0*/  IADD3 R246, R247, UR27, RZ ;  /* 0x0000001bf7f67c10 */ /* 0x000fe4000fffe0ff */
[----:B------:R-:W-:-:S03]  /*5efe0*/  ISETP.LT.AND P1, PT, R9, UR13, !P0 ;  /* 0x0000000d09007c0c */ /* 0x000fc6000c721270 */
[----:B------:R-:W-:Y:S01]  /*5eff0*/  VIADD R245, R246, UR11 ;  /* 0x0000000bf6f57c36 */ /* 0x000fe20008000000 */
[----:B------:R-:W-:Y:S01]  /*5f000*/  ULDC.64 UR10, c[0x0][0x228] ;  /* 0x00008a00000a7ab9 */ /* 0x000fe20000000a00 */
[----:B------:R-:W-:Y:S02]  /*5f010*/  LOP3.LUT R15, R15, 0xfffeffff, RZ, 0xc0, !PT ;  /* 0xfffeffff0f0f7812 */ /* 0x000fe400078ec0ff */
[----:B------:R-:W-:-:S06]  /*5f020*/  ISETP.LT.AND P0, PT, R8, UR10, !P0 ;  /* 0x0000000a08007c0c */ /* 0x000fcc000c701270 */
        /* <DEDUP_REMOVED lines=14> */
[----:B------:R-:W-:Y:S01]  /*5f110*/  VIADD R244, R245, UR9 ;  /* 0x00000009f5f47c36 */ /* 0x000fe20008000000 */
        /* <DEDUP_REMOVED lines=8> */
[----:B------:R-:W-:Y:S01]  /*5f1a0*/  VIADD R243, R244, UR9 ;  /* 0x00000009f4f37c36 */ /* 0x000fe20008000000 */
        /* <DEDUP_REMOVED lines=16> */
[----:B------:R-:W-:Y:S01]  /*5f2b0*/  VIADD R241, R242, UR9 ;  /* 0x00000009f2f17c36 */ /* 0x000fe20008000000 */
[----:B------:R-:W-:Y:S01]  /*5f2c0*/  ULDC.64 UR8, c[0x0][0x228] ;  /* 0x00008a0000087ab9 */ /* 0x000fe20000000a00 */
[----:B------:R-:W-:-:S08]  /*5f2d0*/  ULDC UR12, c[0x0][0x228] ;  /* 0x00008a00000c7ab9 */ /* 0x000fd00000000800 */
        /* <DEDUP_REMOVED lines=32> */
[----:B------:R-:W-:Y:S01]  /*5f4e0*/  ULDC.64 UR14, c[0x0][0x228] ;  /* 0x00008a00000e7ab9 */ /* 0x000fe20000000a00 */
[----:B------:R-:W-:Y:S01]  /*5f4f0*/  ISETP.LT.AND P0, PT, R8, UR10, !P0 ;  /* 0x0000000a08007c0c */ /* 0x000fe2000c701270 */
[----:B------:R-:W-:Y:S01]  /*5f500*/  ULDC UR10, c[0x0][0x22c] ;  /* 0x00008b00000a7ab9 */ /* 0x000fe20000000800 */
[----:B------:R-:W-:-:S11]  /*5f510*/  LOP3.LUT R15, R15, 0xfffffffe, RZ, 0xc0, !PT ;  /* 0xfffffffe0f0f7812 */ /* 0x000fd600078ec0ff */
[----:B------:R-:W-:Y:S02]  /*5f520*/  @P0 LOP3.LUT R14, R14, 0x80000000, RZ, 0xfc, !PT ;  /* 0x800000000e0e0812 */ /* 0x000fe400078efcff */
[----:B------:R-:W-:Y:S01]  /*5f530*/  ISETP.GE.AND P0, PT, R232, UR33, PT ;  /* 0x00000021e8007c0c */ /* 0x000fe2000bf06270 */
[----:B------:R-:W-:Y:S01]  /*5f540*/  ULDC.64 UR32, c[0x0][0x228] ;  /* 0x00008a0000207ab9 */ /* 0x000fe20000000a00 */
[----:B------:R-:W-:Y:S02]  /*5f550*/  @P1 LOP3.LUT R15, R15, 0x1, RZ, 0xfc, !PT ;  /* 0x000000010f0f1812 */ /* 0x000fe400078efcff */
        /* <DEDUP_REMOVED lines=19> */
[----:B------:R-:W-:Y:S01]  /*5f690*/  ULDC.64 UR18, c[0x0][0x228] ;  /* 0x00008a0000127ab9 */ /* 0x000fe20000000a00 */
        /* <DEDUP_REMOVED lines=121> */
[----:B------:R-:W-:-:S11]  /*5fe30*/  LOP3.LUT R14, R14, 0xfffffffe, RZ, 0xc0, !PT ;  /* 0xfffffffe0e0e7812 */ /* 0x000fd600078ec0ff */
[----:B------:R-:W-:Y:S02]  /*5fe40*/  @P0 LOP3.LUT R13, R13, 0x80000000, RZ, 0xfc, !PT ;  /* 0x800000000d0d0812 */ /* 0x000fe400078efcff */
[----:B------:R-:W-:Y:S01]  /*5fe50*/  ISETP.GE.AND P0, PT, R216, UR21, PT ;  /* 0x00000015d8007c0c */ /* 0x000fe2000bf06270 */
[----:B------:R-:W-:Y:S01]  /*5fe60*/  ULDC UR21, c[0x0][0x22c] ;  /* 0x00008b0000157ab9 */ /* 0x000fe20000000800 */
[----:B------:R-:W-:Y:S02]  /*5fe70*/  @P1 LOP3.LUT R14, R14, 0x1, RZ, 0xfc, !PT ;  /* 0x000000010e0e1812 */ /* 0x000fe400078efcff */
        /* <DEDUP_REMOVED lines=51> */
[----:B------:R-:W-:Y:S02]  /*601b0*/  LOP3.LUT R13, R13, 0xffefffff, RZ, 0xc0, !PT ;  /* 0xffefffff0d0d7812 */ /* 0x000fe400078ec0ff */
[----:B------:R-:W-:Y:S01]  /*601c0*/  IADD3 R240, R241, UR7, RZ ;  /* 0x00000007f1f07c10 */ /* 0x000fe2000fffe0ff */
[----:B------:R-:W-:-:S06]  /*601d0*/  ULDC UR7, c[0x0][0x248] ;  /* 0x0000920000077ab9 */ /* 0x000fcc0000000800 */
[----:B------:R-:W-:-:S04]  /*601e0*/  @P1 LOP3.LUT R13, R13, 0x100000, RZ, 0xfc, !PT ;  /* 0x001000000d0d1812 */ /* 0x000fc800078efcff */
[----:B------:R-:W-:Y:S01]  /*601f0*/  LOP3.LUT R13, R13, 0xfff7ffff, RZ, 0xc0, !PT ;  /* 0xfff7ffff0d0d7812 */ /* 0x000fe200078ec0ff */
[----:B------:R-:W-:Y:S01]  /*60200*/  VIADD R239, R240, UR7 ;  /* 0x00000007f0ef7c36 */ /* 0x000fe20008000000 */
[----:B------:R-:W-:Y:S02]  /*60210*/  ULDC UR7, c[0x0][0x248] ;  /* 0x0000920000077ab9 */ /* 0x000fe40000000800 */
[----:B------:R-:W-:Y:S02]  /*60220*/  @P0 LOP3.LUT R13, R13, 0x80000, RZ, 0xfc, !PT ;  /* 0x000800000d0d0812 */ /* 0x000fe400078efcff */
[----:B------:R-:W-:Y:S01]  /*60230*/  ISETP.GE.AND P0, PT, R210, UR33, PT ;  /* 0x00000021d2007c0c */ /* 0x000fe2000bf06270 */
[----:B------:R-:W-:Y:S01]  /*60240*/  VIADD R238, R239, UR7 ;  /* 0x00000007efee7c36 */ /* 0x000fe20008000000 */
[----:B------:R-:W-:Y:S01]  /*60250*/  ULDC UR7, c[0x0][0x248] ;  /* 0x0000920000077ab9 */ /* 0x000fe20000000800 */
[----:B------:R-:W-:Y:S01]  /*60260*/  LOP3.LUT R13, R13, 0xfffbffff, RZ, 0xc0, !PT ;  /* 0xfffbffff0d0d7812 */ /* 0x000fe200078ec0ff */
[----:B------:R-:W-:Y:S01]  /*60270*/  ULDC.64 UR32, c[0x0][0x228] ;  /* 0x00008a0000207ab9 */ /* 0x000fe20000000a00 */
[----:B------:R-:W-:Y:S01]  /*60280*/  ISETP.LT.AND P1, PT, R9, UR46, !P0 ;  /* 0x0000002e09007c0c */ /* 0x000fe2000c721270 */
[----:B------:R-:W-:Y:S01]  /*60290*/  VIADD R237, R238, UR7 ;  /* 0x00000007eeed7c36 */ /* 0x000fe20008000000 */
[----:B------:R-:W-:Y:S01]  /*602a0*/  ULDC UR7, c[0x0][0x248] ;  /* 0x0000920000077ab9 */ /* 0x000fe20000000800 */
[----:B------:R-:W-:Y:S01]  /*602b0*/  ISETP.LT.AND P0, PT, R8, UR34, !P0 ;  /* 0x0000002208007c0c */ /* 0x000fe2000c701270 */
[----:B------:R-:W-:Y:S01]  /*602c0*/  ULDC UR46, c[0x0][0x228] ;  /* 0x00008a00002e7ab9 */ /* 0x000fe20000000800 */
[----:B------:R-:W-:Y:S01]  /*602d0*/  VIADD R236, R237, UR7 ;  /* 0x00000007edec7c36 */ /* 0x000fe20008000000 */
[----:B------:R-:W-:Y:S01]  /*602e0*/  ULDC UR7, c[0x0][0x248] ;  /* 0x0000920000077ab9 */ /* 0x000fe20000000800 */
[----:B------:R-:W-:-:S02]  /*602f0*/  ULDC UR34, c[0x0][0x228] ;  /* 0x00008a0000227ab9 */ /* 0x000fc40000000800 */
[----:B------:R-:W-:Y:S01]  /*60300*/  VIADD R235, R236, UR7 ;  /* 0x00000007eceb7c36 */ /* 0x000fe20008000000 */
[----:B------:R-:W-:-:S03]  /*60310*/  ULDC UR7, c[0x0][0x248] ;  /* 0x0000920000077ab9 */ /* 0x000fc60000000800 */
[----:B------:R-:W-:Y:S02]  /*60320*/  @P1 LOP3.LUT R13, R13, 0x40000, RZ, 0xfc, !PT ;  /* 0x000400000d0d1812 */ /* 0x000fe400078efcff */
[----:B------:R-:W-:Y:S01]  /*60330*/  IADD3 R234, R235, UR7, RZ ;  /* 0x00000007ebea7c10 */ /* 0x000fe2000fffe0ff */
[----:B------:R-:W-:Y:S01]  /*60340*/  ULDC UR7, c[0x0][0x248] ;  /* 0x0000920000077ab9 */ /* 0x000fe20000000800 */
[----:B------:R-:W-:-:S04]  /*60350*/  LOP3.LUT R13, R13, 0xfffdffff, RZ, 0xc0, !PT ;  /* 0xfffdffff0d0d7812 */ /* 0x000fc800078ec0ff */
[----:B------:R-:W-:Y:S01]  /*60360*/  @P0 LOP3.LUT R13, R13, 0x20000, RZ, 0xfc, !PT ;  /* 0x000200000d0d0812 */ /* 0x000fe200078efcff */
[----:B------:R-:W-:Y:S01]  /*60370*/  VIADD R233, R234, UR7 ;  /* 0x00000007eae97c36 */ /* 0x000fe20008000000 */
[----:B------:R-:W-:Y:S01]  /*60380*/  ISETP.GE.AND P0, PT, R209, UR37, PT ;  /* 0x00000025d1007c0c */ /* 0x000fe2000bf06270 */
[----:B------:R-:W-:Y:S01]  /*60390*/  ULDC UR7, c[0x0][0x248] ;  /* 0x0000920000077ab9 */ /* 0x000fe20000000800 */
[----:B------:R-:W-:Y:S01]  /*603a0*/  LOP3.LUT R13, R13, 0xfffeffff, RZ, 0xc0, !PT ;  /* 0xfffeffff0d0d7812 */ /* 0x000fe200078ec0ff */
[----:B------:R-:W-:Y:S01]  /*603b0*/  VIADD R232, R233, UR7 ;  /* 0x00000007e9e87c36 */ /* 0x000fe20008000000 */
[----:B------:R-:W-:Y:S01]  /*603c0*/  ISETP.LT.AND P1, PT, R9, UR46, !P0 ;  /* 0x0000002e09007c0c */ /* 0x000fe2000c721270 */
[----:B------:R-:W-:Y:S01]  /*603d0*/  ULDC UR7, c[0x0][0x248] ;  /* 0x0000920000077ab9 */ /* 0x000fe20000000800 */
[----:B------:R-:W-:Y:S01]  /*603e0*/  ULDC UR46, c[0x0][0x228] ;  /* 0x00008a00002e7ab9 */ /* 0x000fe20000000800 */
[----:B------:R-:W-:Y:S01]  /*603f0*/  VIADD R231, R232, UR7 ;  /* 0x00000007e8e77c36 */ /* 0x000fe20008000000 */
[----:B------:R-:W-:Y:S01]  /*60400*/  ULDC UR7, c[0x0][0x248] ;  /* 0x0000920000077ab9 */ /* 0x000fe20000000800 */
[----:B------:R-:W-:Y:S01]  /*60410*/  ISETP.LT.AND P0, PT, R8, UR32, !P0 ;  /* 0x0000002008007c0c */ /* 0x000fe2000c701270 */
[----:B------:R-:W-:Y:S01]  /*60420*/  ULDC.64 UR36, c[0x0][0x228] ;  /* 0x00008a0000247ab9 */ /* 0x000fe20000000a00 */
[----:B------:R-:W-:Y:S01]  /*60430*/  VIADD R230, R231, UR7 ;  /* 0x00000007e7e67c36 */ /* 0x000fe20008000000 */
[----:B------:R-:W-:Y:S01]  /*60440*/  ULDC UR7, c[0x0][0x248] ;  /* 0x0000920000077ab9 */ /* 0x000fe20000000800 */
[----:B------:R-:W-:-:S02]  /*60450*/  ULDC UR32, c[0x0][0x228] ;  /* 0x00008a0000207ab9 */ /* 0x000fc40000000800 */
[----:B------:R-:W-:Y:S01]  /*60460*/  VIADD R229, R230, UR7 ;  /* 0x00000007e6e57c36 */ /* 0x000fe20008000000 */
[----:B------:R-:W-:Y:S01]  /*60470*/  ULDC UR7, c[0x0][0x228] ;  /* 0x00008a0000077ab9 */ /* 0x000fe20000000800 */
[----:B------:R-:W-:-:S03]  /*60480*/  @P1 LOP3.LUT R13, R13, 0x10000, RZ, 0xfc, !PT ;  /* 0x000100000d0d1812 */ /* 0x000fc600078efcff */
[----:B------:R-:W-:Y:S01]  /*60490*/  IADD3 R228, R229, UR8, RZ ;  /* 0x00000008e5e47c10 */ /* 0x000fe2000fffe0ff */
[----:B------:R-:W-:Y:S01]  /*604a0*/  ULDC UR8, c[0x0][0x248] ;  /* 0x0000920000087ab9 */ /* 0x000fe20000000800 */
[----:B------:R-:W-:-:S04]  /*604b0*/  LOP3.LUT R13, R13, 0xffff7fff, RZ, 0xc0, !PT ;  /* 0xffff7fff0d0d7812 */ /* 0x000fc800078ec0ff */
[----:B------:R-:W-:Y:S01]  /*604c0*/  @P0 LOP3.LUT R13, R13, 0x8000, RZ, 0xfc, !PT ;  /* 0x000080000d0d0812 */ /* 0x000fe200078efcff */
[----:B------:R-:W-:Y:S01]  /*604d0*/  VIADD R227, R228, UR8 ;  /* 0x00000008e4e37c36 */ /* 0x000fe20008000000 */
[----:B------:R-:W-:Y:S01]  /*604e0*/  ISETP.GE.AND P0, PT, R208, UR31, PT ;  /* 0x0000001fd0007c0c */ /* 0x000fe2000bf06270 */
[----:B------:R-:W-:Y:S01]  /*604f0*/  ULDC.64 UR30, c[0x0][0x228] ;  /* 0x00008a00001e7ab9 */ /* 0x000fe20000000a00 */
[----:B------:R-:W-:Y:S01]  /*60500*/  LOP3.LUT R13, R13, 0xffffbfff, RZ, 0xc0, !PT ;  /* 0xffffbfff0d0d7812 */ /* 0x000fe200078ec0ff */
[----:B------:R-:W-:Y:S01]  /*60510*/  VIADD R226, R227, UR11 ;  /* 0x0000000be3e27c36 */ /* 0x000fe20008000000 */
[----:B------:R-:W-:Y:S01]  /*60520*/  ISETP.LT.AND P1, PT, R9, UR46, !P0 ;  /* 0x0000002e09007c0c */ /* 0x000fe2000c721270 */
[----:B------:R-:W-:Y:S01]  /*60530*/  ULDC UR11, c[0x0][0x248] ;  /* 0x00009200000b7ab9 */ /* 0x000fe20000000800 */
[----:B------:R-:W-:Y:S01]  /*60540*/  ULDC UR46, c[0x0][0x228] ;  /* 0x00008a00002e7ab9 */ /* 0x000fe20000000800 */
[----:B------:R-:W-:Y:S01]  /*60550*/  VIADD R225, R226, UR11 ;  /* 0x0000000be2e17c36 */ /* 0x000fe20008000000 */
[----:B------:R-:W-:Y:S01]  /*60560*/  ISETP.LT.AND P0, PT, R8, UR36, !P0 ;  /* 0x0000002408007c0c */ /* 0x000fe2000c701270 */
[----:B------:R-:W-:Y:S01]  /*60570*/  ULDC UR36, c[0x0][0x228] ;  /* 0x00008a0000247ab9 */ /* 0x000fe20000000800 */
[----:B------:R-:W-:Y:S01]  /*60580*/  ULDC UR8, c[0x0][0x22c] ;  /* 0x00008b0000087ab9 */ /* 0x000fe20000000800 */
        /* <DEDUP_REMOVED lines=34> */
[----:B------:R-:W-:Y:S02]  /*607b0*/  ULDC UR24, c[0x0][0x22c] ;  /* 0x00008b0000187ab9 */ /* 0x000fe40000000800 */
[----:B------:R-:W-:Y:S01]  /*607c0*/  VIADD R214, R215, UR26 ;  /* 0x0000001ad7d67c36 */ /* 0x000fe20008000000 */
[----:B------:R-:W-:Y:S01]  /*607d0*/  ISETP.LT.AND P1, PT, R9, UR40, !P0 ;  /* 0x0000002809007c0c */ /* 0x000fe2000c721270 */
[----:B------:R-:W-:Y:S01]  /*607e0*/  ULDC UR26, c[0x0][0x248] ;  /* 0x00009200001a7ab9 */ /* 0x000fe20000000800 */
[----:B------:R-:W-:Y:S01]  /*607f0*/  LOP3.LUT R13, R13, 0xfffffbff, RZ, 0xc0, !PT ;  /* 0xfffffbff0d0d7812 */ /* 0x000fe200078ec0ff */
        /* <DEDUP_REMOVED lines=22> */
[----:B------:R-:W-:Y:S01]  /*60960*/  ULDC.64 UR26, c[0x0][0x228] ;  /* 0x00008a00001a7ab9 */ /* 0x000fe20000000a00 */
[----:B------:R-:W-:Y:S01]  /*60970*/  ULDC.64 UR40, c[0x0][0x228] ;  /* 0x00008a0000287ab9 */ /* 0x000fe20000000a00 */
[----:B------:R-:W-:-:S07]  /*60980*/  ISETP.LT.AND P0, PT, R8, UR26, !P0 ;  /* 0x0000001a08007c0c */ /* 0x000fce000c701270 */
[----:B------:R-:W-:Y:S01]  /*60990*/  @P1 LOP3.LUT R13, R13, 0x100, RZ, 0xfc, !PT ;  /* 0x000001000d0d1812 */ /* 0x000fe200078efcff */
[----:B------:R-:W-:Y:S01]  /*609a0*/  VIADD R206, R207, UR30 ;  /* 0x0000001ecfce7c36 */ /* 0x000fe20008000000 */
[----:B------:R-:W-:Y:S01]  /*609b0*/  ULDC UR30, c[0x0][0x248] ;  /* 0x00009200001e7ab9 */ /* 0x000fe20000000800 */
[----:B------:R-:W-:Y:S01]  /*609c0*/  ULDC UR26, c[0x0][0x228] ;  /* 0x00008a00001a7ab9 */ /* 0x000fe20000000800 */
[----:B------:R-:W-:-:S04]  /*609d0*/  LOP3.LUT R13, R13, 0xffffff7f, RZ, 0xc0, !PT ;  /* 0xffffff7f0d0d7812 */ /* 0x000fc800078ec0ff */
[----:B------:R-:W-:Y:S02]  /*609e0*/  @P0 LOP3.LUT R13, R13, 0x80, RZ, 0xfc, !PT ;  /* 0x000000800d0d0812 */ /* 0x000fe400078efcff */
[----:B------:R-:W-:-:S04]  /*609f0*/  ISETP.GE.AND P0, PT, R204, UR39, PT ;  /* 0x00000027cc007c0c */ /* 0x000fc8000bf06270 */
[----:B------:R-:W-:Y:S01]  /*60a00*/  ISETP.LT.AND P1, PT, R9, UR38, !P0 ;  /* 0x0000002609007c0c */ /* 0x000fe2000c721270 */
[----:B------:R-:W-:Y:S01]  /*60a10*/  ULDC.64 UR38, c[0x0][0x228] ;  /* 0x00008a0000267ab9 */ /* 0x000fe20000000a00 */
[----:B------:R-:W-:Y:S01]  /*60a20*/  ISETP.LT.AND P0, PT, R8, UR40, !P0 ;  /* 0x0000002808007c0c */ /* 0x000fe2000c701270 */
[----:B------:R-:W-:Y:S01]  /*60a30*/  VIADD R205, R206, UR30 ;  /* 0x0000001ececd7c36 */ /* 0x000fe20008000000 */
[----:B------:R-:W-:Y:S01]  /*60a40*/  LOP3.LUT R13, R13, 0xffffffbf, RZ, 0xc0, !PT ;  /* 0xffffffbf0d0d7812 */ /* 0x000fe200078ec0ff */
[----:B------:R-:W-:Y:S01]  /*60a50*/  ULDC UR30, c[0x0][0x248] ;  /* 0x00009200001e7ab9 */ /* 0x000fe20000000800 */
[----:B------:R-:W-:-:S07]  /*60a60*/  ULDC UR40, c[0x0][0x22c] ;  /* 0x00008b0000287ab9 */ /* 0x000fce0000000800 */
[----:B------:R-:W-:-:S04]  /*60a70*/  @P1 LOP3.LUT R13, R13, 0x40, RZ, 0xfc, !PT ;  /* 0x000000400d0d1812 */ /* 0x000fc800078efcff */
[----:B------:R-:W-:-:S04]  /*60a80*/  LOP3.LUT R13, R13, 0xffffffdf, RZ, 0xc0, !PT ;  /* 0xffffffdf0d0d7812 */ /* 0x000fc800078ec0ff */
[----:B------:R-:W-:Y:S02]  /*60a90*/  @P0 LOP3.LUT R13, R13, 0x20, RZ, 0xfc, !PT ;  /* 0x000000200d0d0812 */ /* 0x000fe400078efcff */
[----:B------:R-:W-:-:S04]  /*60aa0*/  ISETP.GE.AND P0, PT, R203, UR35, PT ;  /* 0x00000023cb007c0c */ /* 0x000fc8000bf06270 */
        /* <DEDUP_REMOVED lines=22> */
[----:B------:R-:W-:Y:S01]  /*60c10*/  IADD3 R204, R205, UR30, RZ ;  /* 0x0000001ecdcc7c10 */ /* 0x000fe2000fffe0ff */
[----:B------:R-:W-:Y:S01]  /*60c20*/  ULDC UR30, c[0x0][0x248] ;  /* 0x00009200001e7ab9 */ /* 0x000fe20000000800 */
[----:B------:R-:W-:-:S03]  /*60c30*/  LOP3.LUT R13, R13, 0xfffffffe, RZ, 0xc0, !PT ;  /* 0xfffffffe0d0d7812 */ /* 0x000fc600078ec0ff */
[----:B------:R-:W-:Y:S01]  /*60c40*/  VIADD R203, R204, UR30 ;  /* 0x0000001ecccb7c36 */ /* 0x000fe20008000000 */
[----:B------:R-:W-:-:S03]  /*60c50*/  ULDC UR30, c[0x0][0x248] ;  /* 0x00009200001e7ab9 */ /* 0x000fc60000000800 */
[----:B------:R-:W-:Y:S01]  /*60c60*/  VIADD R202, R203, UR30 ;  /* 0x0000001ecbca7c36 */ /* 0x000fe20008000000 */
[----:B------:R-:W-:Y:S01]  /*60c70*/  ULDC UR30, c[0x0][0x228] ;  /* 0x00008a00001e7ab9 */ /* 0x000fe20000000800 */
[----:B------:R-:W-:Y:S02]  /*60c80*/  @P0 LOP3.LUT R12, R12, 0x80000000, RZ, 0xfc, !PT ;  /* 0x800000000c0c0812 */ /* 0x000fe400078efcff */
[----:B------:R-:W-:Y:S02]  /*60c90*/  ISETP.GE.AND P0, PT, R200, UR31, PT ;  /* 0x0000001fc8007c0c */ /* 0x000fe4000bf06270 */
[----:B------:R-:W-:Y:S02]  /*60ca0*/  @P1 LOP3.LUT R13, R13, 0x1, RZ, 0xfc, !PT ;  /* 0x000000010d0d1812 */ /* 0x000fe400078efcff */
[----:B------:R-:W-:Y:S01]  /*60cb0*/  ISETP.LT.AND P1, PT, R9, UR30, !P0 ;  /* 0x0000001e09007c0c */ /* 0x000fe2000c721270 */
[----:B------:R-:W-:Y:S01]  /*60cc0*/  ULDC UR30, c[0x0][0x248] ;  /* 0x00009200001e7ab9 */ /* 0x000fe20000000800 */
[----:B------:R-:W-:-:S02]  /*60cd0*/  ISETP.LT.AND P0, PT, R8, UR36, !P0 ;  /* 0x0000002408007c0c */ /* 0x000fc4000c701270 */
[----:B------:R-:W-:Y:S01]  /*60ce0*/  LOP3.LUT R12, R12, 0xbfffffff, RZ, 0xc0, !PT ;  /* 0xbfffffff0c0c7812 */ /* 0x000fe200078ec0ff */
[----:B------:R-:W-:Y:S01]  /*60cf0*/  VIADD R201, R202, UR30 ;  /* 0x0000001ecac97c36 */ /* 0x000fe20008000000 */
[----:B------:R-:W-:Y:S01]  /*60d00*/  ULDC.64 UR30, c[0x0][0x228] ;  /* 0x00008a00001e7ab9 */ /* 0x000fe20000000a00 */
[----:B------:R-:W-:-:S06]  /*60d10*/  ULDC UR36, c[0x0][0x228] ;  /* 0x00008a0000247ab9 */ /* 0x000fcc0000000800 */
        /* <DEDUP_REMOVED lines=18> */
[----:B------:R-:W-:Y:S01]  /*60e40*/  ULDC UR49, c[0x0][0x228] ;  /* 0x00008a0000317ab9 */ /* 0x000fe20000000800 */
[----:B------:R-:W-:Y:S01]  /*60e50*/  ISETP.LT.AND P0, PT, R8, UR48, !P0 ;  /* 0x0000003008007c0c */ /* 0x000fe2000c701270 */
[----:B------:R-:W-:Y:S01]  /*60e60*/  ULDC UR48, c[0x0][0x22c] ;  /* 0x00008b0000307ab9 */ /* 0x000fe20000000800 */
[----:B------:R-:W-:-:S09]  /*60e70*/  ULDC UR27, c[0x0][0x248] ;  /* 0x00009200001b7ab9 */ /* 0x000fd20000000800 */
        /* <DEDUP_REMOVED lines=169> */
[----:B------:R-:W-:Y:S01]  /*61910*/  VIADD R158, R7, 0x5f ;  /* 0x0000005f079e7836 */ /* 0x000fe20000000000 */
[----:B------:R-:W-:Y:S01]  /*61920*/  LOP3.LUT R11, R11, 0xfeffffff, RZ, 0xc0, !PT ;  /* 0xfeffffff0b0b7812 */ /* 0x000fe200078ec0ff */
        /* <DEDUP_REMOVED lines=23> */
[----:B------:R-:W-:Y:S02]  /*61aa0*/  LOP3.LUT R11, R11, 0xfff7ffff, RZ, 0xc0, !PT ;  /* 0xfff7ffff0b0b7812 */ /* 0x000fe400078ec0ff */
[----:B------:R-:W-:Y:S01]  /*61ab0*/  IADD3 R198, R199, UR41, RZ ;  /* 0x00000029c7c67c10 */ /* 0x000fe2000fffe0ff */
[----:B------:R-:W-:Y:S01]  /*61ac0*/  ULDC UR41, c[0x0][0x228] ;  /* 0x00008a0000297ab9 */ /* 0x000fe20000000800 */
[----:B------:R-:W-:Y:S02]  /*61ad0*/  @P0 LOP3.LUT R11, R11, 0x80000, RZ, 0xfc, !PT ;  /* 0x000800000b0b0812 */ /* 0x000fe400078efcff */
[----:B------:R-:W-:Y:S01]  /*61ae0*/  ISETP.GE.AND P0, PT, R178, UR50, PT ;  /* 0x00000032b2007c0c */ /* 0x000fe2000bf06270 */
[----:B------:R-:W-:Y:S01]  /*61af0*/  VIADD R197, R198, UR39 ;  /* 0x00000027c6c57c36 */ /* 0x000fe20008000000 */
[----:B------:R-:W-:Y:S01]  /*61b00*/  LOP3.LUT R11, R11, 0xfffbffff, RZ, 0xc0, !PT ;  /* 0xfffbffff0b0b7812 */ /* 0x000fe200078ec0ff */
[----:B------:R-:W-:Y:S01]  /*61b10*/  ULDC UR39, c[0x0][0x228] ;  /* 0x00008a0000277ab9 */ /* 0x000fe20000000800 */
[----:B------:R-:W-:Y:S01]  /*61b20*/  ISETP.LT.AND P1, PT, R9, UR41, !P0 ;  /* 0x0000002909007c0c */ /* 0x000fe2000c721270 */
[----:B------:R-:W-:Y:S01]  /*61b30*/  VIADD R196, R197, UR35 ;  /* 0x00000023c5c47c36 */ /* 0x000fe20008000000 */
[----:B------:R-:W-:Y:S01]  /*61b40*/  ISETP.LT.AND P0, PT, R8, UR53, !P0 ;  /* 0x0000003508007c0c */ /* 0x000fe2000c701270 */
[----:B------:R-:W-:Y:S01]  /*61b50*/  ULDC UR35, c[0x0][0x228] ;  /* 0x00008a0000237ab9 */ /* 0x000fe20000000800 */
[----:B------:R-:W-:Y:S01]  /*61b60*/  ULDC UR41, c[0x0][0x248] ;  /* 0x0000920000297ab9 */ /* 0x000fe20000000800 */
[----:B------:R-:W-:-:S08]  /*61b70*/  ULDC UR50, c[0x0][0x228] ;  /* 0x00008a0000327ab9 */ /* 0x000fd00000000800 */
[----:B------:R-:W-:Y:S01]  /*61b80*/  @P1 LOP3.LUT R11, R11, 0x40000, RZ, 0xfc, !PT ;  /* 0x000400000b0b1812 */ /* 0x000fe200078efcff */
[----:B------:R-:W-:Y:S01]  /*61b90*/  VIADD R195, R196, UR33 ;  /* 0x00000021c4c37c36 */ /* 0x000fe20008000000 */
[----:B------:R-:W-:Y:S01]  /*61ba0*/  ULDC UR33, c[0x0][0x228] ;  /* 0x00008a0000217ab9 */ /* 0x000fe20000000800 */
[----:B------:R-:W-:Y:S01]  /*61bb0*/  IADD3 R156, R7, 0x5d, RZ ;  /* 0x0000005d079c7810 */ /* 0x000fe20007ffe0ff */
[----:B--2---:R1:W-:Y:S01]  /*61bc0*/  STSM.16.M88.4 [R0], R152 ;  /* 0x0000009800007844 */ /* 0x0043e20000000200 */
[----:B------:R-:W-:Y:S01]  /*61bd0*/  LOP3.LUT R11, R11, 0xfffdffff, RZ, 0xc0, !PT ;  /* 0xfffdffff0b0b7812 */ /* 0x000fe200078ec0ff */
[----:B------:R-:W-:-:S03]  /*61be0*/  ULDC UR53, c[0x0][0x228] ;  /* 0x00008a0000357ab9 */ /* 0x000fc60000000800 */
        /* <DEDUP_REMOVED lines=12> */
[----:B-1----:R-:W-:Y:S01]  /*61cb0*/  VIADD R155, R7, 0x5c ;  /* 0x0000005c079b7836 */ /* 0x002fe20000000000 */
[----:B------:R-:W-:Y:S01]  /*61cc0*/  IADD3 R192, R193, UR14, RZ ;  /* 0x0000000ec1c07c10 */ /* 0x000fe2000fffe0ff */
[----:B------:R-:W-:Y:S01]  /*61cd0*/  ULDC UR14, c[0x0][0x228] ;  /* 0x00008a00000e7ab9 */ /* 0x000fe20000000800 */
[----:B------:R-:W-:Y:S01]  /*61ce0*/  LOP3.LUT R11, R11, 0xffff7fff, RZ, 0xc0, !PT ;  /* 0xffff7fff0b0b7812 */ /* 0x000fe200078ec0ff */
[----:B------:R1:W-:Y:S01]  /*61cf0*/  STL [R1+0x15cc], R252 ;  /* 0x0015ccfc01007387 */ /* 0x0003e20000100800 */
[----:B------:R-:W-:Y:S01]  /*61d00*/  VIADD R154, R7, 0x5b ;  /* 0x0000005b079a7836 */ /* 0x000fe20000000000 */
        /* <DEDUP_REMOVED lines=11> */
[----:B------:R-:W-:Y:S01]  /*61dc0*/  ULDC UR35, c[0x0][0x248] ;  /* 0x0000920000237ab9 */ /* 0x000fe20000000800 */
[----:B------:R-:W-:-:S07]  /*61dd0*/  ULDC UR54, c[0x0][0x228] ;  /* 0x00008a0000367ab9 */ /* 0x000fce0000000800 */
[----:B------:R-:W-:-:S04]  /*61de0*/  @P1 LOP3.LUT R11, R11, 0x4000, RZ, 0xfc, !PT ;  /* 0x000040000b0b1812 */ /* 0x000fc800078efcff */
[----:B------:R-:W-:-:S04]  /*61df0*/  LOP3.LUT R11, R11, 0xffffdfff, RZ, 0xc0, !PT ;  /* 0xffffdfff0b0b7812 */ /* 0x000fc800078ec0ff */
[----:B------:R-:W-:Y:S02]  /*61e00*/  @P0 LOP3.LUT R11, R11, 0x2000, RZ, 0xfc, !PT ;  /* 0x000020000b0b0812 */ /* 0x000fe400078efcff */
[----:B------:R-:W-:Y:S01]  /*61e10*/  ISETP.GE.AND P0, PT, R175, UR56, PT ;  /* 0x00000038af007c0c */ /* 0x000fe2000bf06270 */
[----:B------:R-:W-:-:S03]  /*61e20*/  ULDC UR56, c[0x0][0x22c] ;  /* 0x00008b0000387ab9 */ /* 0x000fc60000000800 */
[----:B------:R-:W-:Y:S01]  /*61e30*/  ISETP.LT.AND P1, PT, R9, UR33, !P0 ;  /* 0x0000002109007c0c */ /* 0x000fe2000c721270 */
[----:B------:R-:W-:Y:S01]  /*61e40*/  VIADD R189, R190, UR9 ;  /* 0x00000009bebd7c36 */ /* 0x000fe20008000000 */
[----:B------:R-:W-:Y:S01]  /*61e50*/  ISETP.LT.AND P0, PT, R8, UR59, !P0 ;  /* 0x0000003b08007c0c */ /* 0x000fe2000c701270 */
[----:B------:R-:W-:Y:S01]  /*61e60*/  ULDC UR59, c[0x0][0x228] ;  /* 0x00008a00003b7ab9 */ /* 0x000fe20000000800 */
[----:B------:R-:W-:Y:S01]  /*61e70*/  LOP3.LUT R11, R11, 0xffffefff, RZ, 0xc0, !PT ;  /* 0xffffefff0b0b7812 */ /* 0x000fe200078ec0ff */
        /* <DEDUP_REMOVED lines=25> */
[----:B------:R2:W-:Y:S01]  /*62010*/  STL [R1+0x15d4], R251 ;  /* 0x0015d4fb01007387 */ /* 0x0005e20000100800 */
[----:B------:R-:W-:-:S06]  /*62020*/  ULDC UR31, c[0x0][0x228] ;  /* 0x00008a00001f7ab9 */ /* 0x000fcc0000000800 */
[----:B------:R-:W-:-:S04]  /*62030*/  @P1 LOP3.LUT R11, R11, 0x100, RZ, 0xfc, !PT ;  /* 0x000001000b0b1812 */ /* 0x000fc800078efcff */
[----:B------:R-:W-:-:S04]  /*62040*/  LOP3.LUT R11, R11, 0xffffff7f, RZ, 0xc0, !PT ;  /* 0xffffff7f0b0b7812 */ /* 0x000fc800078ec0ff */
[----:B------:R-:W-:Y:S02]  /*62050*/  @P0 LOP3.LUT R11, R11, 0x80, RZ, 0xfc, !PT ;  /* 0x000000800b0b0812 */ /* 0x000fe400078efcff */
[----:B------:R-:W-:Y:S02]  /*62060*/  ISETP.GE.AND P0, PT, R172, UR56, PT ;  /* 0x00000038ac007c0c */ /* 0x000fe4000bf06270 */
[----:B------:R-:W-:Y:S01]  /*62070*/  IADD3 R186, R187, UR19, RZ ;  /* 0x00000013bbba7c10 */ /* 0x000fe2000fffe0ff */
[----:B------:R-:W-:Y:S01]  /*62080*/  ULDC UR19, c[0x0][0x22c] ;  /* 0x00008b0000137ab9 */ /* 0x000fe20000000800 */
[----:B------:R-:W-:Y:S01]  /*62090*/  ISETP.LT.AND P1, PT, R9, UR57, !P0 ;  /* 0x0000003909007c0c */ /* 0x000fe2000c721270 */
[----:B------:R3:W-:Y:S01]  /*620a0*/  STL [R1+0x15dc], R250 ;  /* 0x0015dcfa01007387 */ /* 0x0007e20000100800 */
[----:B------:R-:W-:Y:S02]  /*620b0*/  ISETP.LT.AND P0, PT, R8, UR7, !P0 ;  /* 0x0000000708007c0c */ /* 0x000fe4000c701270 */
[----:B------:R-:W-:Y:S01]  /*620c0*/  LOP3.LUT R11, R11, 0xffffffbf, RZ, 0xc0, !PT ;  /* 0xffffffbf0b0b7812 */ /* 0x000fe200078ec0ff */
[----:B------:R-:W-:Y:S01]  /*620d0*/  VIADD R185, R186, UR21 ;  /* 0x00000015bab97c36 */ /* 0x000fe20008000000 */
[----:B------:R-:W-:Y:S01]  /*620e0*/  ULDC UR21, c[0x0][0x22c] ;  /* 0x00008b0000157ab9 */ /* 0x000fe20000000800 */
[----:B------:R-:W-:Y:S01]  /*620f0*/  ULDC UR7, c[0x0][0x248] ;  /* 0x0000920000077ab9 */ /* 0x000fe20000000800 */
[----:B------:R-:W-:Y:S01]  /*62100*/  ULDC UR56, c[0x0][0x228] ;  /* 0x00008a0000387ab9 */ /* 0x000fe20000000800 */
[----:B------:R-:W-:Y:S01]  /*62110*/  VIADD R153, R7, 0x5a ;  /* 0x0000005a07997836 */ /* 0x000fe20000000000 */
[----:B------:R-:W-:-:S03]  /*62120*/  ULDC UR57, c[0x0][0x228] ;  /* 0x00008a0000397ab9 */ /* 0x000fc60000000800 */
        /* <DEDUP_REMOVED lines=11> */
[----:B------:R-:W-:Y:S01]  /*621e0*/  STL [R1+0x15e4], R249 ;  /* 0x0015e4f901007387 */ /* 0x000fe20000100800 */
[----:B------:R-:W-:Y:S01]  /*621f0*/  ULDC UR59, c[0x0][0x228] ;  /* 0x00008a00003b7ab9 */ /* 0x000fe20000000800 */
[----:B------:R-:W-:Y:S01]  /*62200*/  LOP3.LUT R6, R6, 0x7fffffff, RZ, 0xc0, !PT ;  /* 0x7fffffff06067812 */ /* 0x000fe200078ec0ff */
[----:B------:R-:W-:-:S06]  /*62210*/  ULDC UR58, c[0x0][0x228] ;  /* 0x00008a00003a7ab9 */ /* 0x000fcc0000000800 */
[----:B------:R-:W-:Y:S01]  /*62220*/  @P1 LOP3.LUT R11, R11, 0x10, RZ, 0xfc, !PT ;  /* 0x000000100b0b1812 */ /* 0x000fe200078efcff */
[----:B------:R-:W-:Y:S01]  /*62230*/  VIADD R182, R183, UR32 ;  /* 0x00000020b7b67c36 */ /* 0x000fe20008000000 */
[----:B------:R-:W-:Y:S01]  /*62240*/  ULDC UR32, c[0x0][0x22c] ;  /* 0x00008b0000207ab9 */ /* 0x000fe20000000800 */
[----:B------:R-:W-:Y:S01]  /*62250*/  ULDC UR8, c[0x0][0x248] ;  /* 0x0000920000087ab9 */ /* 0x000fe20000000800 */
[----:B------:R-:W-:-:S04]  /*62260*/  LOP3.LUT R11, R11, 0xfffffff7, RZ, 0xc0, !PT ;  /* 0xfffffff70b0b7812 */ /* 0x000fc800078ec0ff */
[----:B------:R-:W-:Y:S02]  /*62270*/  @P0 LOP3.LUT R11, R11, 0x8, RZ, 0xfc, !PT ;  /* 0x000000080b0b0812 */ /* 0x000fe400078efcff */
[----:B------:R-:W-:Y:S01]  /*62280*/  ISETP.GE.AND P0, PT, R170, UR60, PT ;  /* 0x0000003caa007c0c */ /* 0x000fe2000bf06270 */
[----:B------:R-:W-:Y:S01]  /*62290*/  VIADD R181, R182, UR29 ;  /* 0x0000001db6b57c36 */ /* 0x000fe20008000000 */
[----:B------:R-:W-:Y:S01]  /*622a0*/  LOP3.LUT R11, R11, 0xfffffffb, RZ, 0xc0, !PT ;  /* 0xfffffffb0b0b7812 */ /* 0x000fe200078ec0ff */
[----:B------:R-:W-:Y:S01]  /*622b0*/  ULDC UR29, c[0x0][0x22c] ;  /* 0x00008b00001d7ab9 */ /* 0x000fe20000000800 */
[----:B------:R-:W-:Y:S01]  /*622c0*/  ISETP.LT.AND P1, PT, R9, UR61, !P0 ;  /* 0x0000003d09007c0c */ /* 0x000fe2000c721270 */
[----:B------:R-:W-:Y:S01]  /*622d0*/  STL [R1+0x15ec], R248 ;  /* 0x0015ecf801007387 */ /* 0x000fe20000100800 */
[----:B------:R-:W-:Y:S01]  /*622e0*/  ISETP.LT.AND P0, PT, R8, UR11, !P0 ;  /* 0x0000000b08007c0c */ /* 0x000fe2000c701270 */
[----:B------:R-:W-:Y:S01]  /*622f0*/  ULDC UR60, c[0x0][0x248] ;  /* 0x00009200003c7ab9 */ /* 0x000fe20000000800 */
[----:B------:R-:W-:Y:S01]  /*62300*/  IADD3 R180, R181, UR27, RZ ;  /* 0x0000001bb5b47c10 */ /* 0x000fe2000fffe0ff */
[----:B------:R-:W-:Y:S01]  /*62310*/  ULDC UR27, c[0x0][0x22c] ;  /* 0x00008b00001b7ab9 */ /* 0x000fe20000000800 */
[C---:B------:R-:W-:Y:S01]  /*62320*/  IADD3 R152, R7.reuse, 0x59, RZ ;  /* 0x0000005907987810 */ /* 0x040fe20007ffe0ff */
[----:B------:R-:W-:Y:S01]  /*62330*/  VIADD R23, R7, 0x58 ;  /* 0x0000005807177836 */ /* 0x000fe20000000000 */
[----:B------:R-:W-:-:S05]  /*62340*/  ULDC UR61, c[0x0][0x228] ;  /* 0x00008a00003d7ab9 */ /* 0x000fca0000000800 */
[----:B------:R-:W-:Y:S01]  /*62350*/  @P1 LOP3.LUT R11, R11, 0x4, RZ, 0xfc, !PT ;  /* 0x000000040b0b1812 */ /* 0x000fe200078efcff */
[----:B------:R-:W-:Y:S01]  /*62360*/  STL [R1+0x15f0], R247 ;  /* 0x0015f0f701007387 */ /* 0x000fe20000100800 */
[----:B------:R-:W-:Y:S02]  /*62370*/  ULDC UR11, c[0x0][0x228] ;  /* 0x00008a00000b7ab9 */ /* 0x000fe40000000800 */
        /* <DEDUP_REMOVED lines=9> */
[----:B------:R-:W-:Y:S01]  /*62410*/  VIADD R178, R179, UR39 ;  /* 0x00000027b3b27c36 */ /* 0x000fe20008000000 */
[----:B------:R-:W-:Y:S01]  /*62420*/  ULDC UR39, c[0x0][0x22c] ;  /* 0x00008b0000277ab9 */ /* 0x000fe20000000800 */
[----:B------:R-:W-:Y:S01]  /*62430*/  STL [R1+0x15f8], R246 ;  /* 0x0015f8f601007387 */ /* 0x000fe20000100800 */
[----:B------:R-:W-:Y:S01]  /*62440*/  ULDC UR9, c[0x0][0x248] ;  /* 0x0000920000097ab9 */ /* 0x000fe20000000800 */
[----:B------:R-:W-:-:S06]  /*62450*/  ULDC UR14, c[0x0][0x228] ;  /* 0x00008a00000e7ab9 */ /* 0x000fcc0000000800 */
[----:B------:R-:W-:Y:S02]  /*62460*/  @P0 LOP3.LUT R10, R10, 0x80000000, RZ, 0xfc, !PT ;  /* 0x800000000a0a0812 */ /* 0x000fe400078efcff */
[----:B------:R-:W-:Y:S02]  /*62470*/  ISETP.GE.AND P0, PT, R168, UR13, PT ;  /* 0x0000000da8007c0c */ /* 0x000fe4000bf06270 */
[----:B------:R-:W-:Y:S01]  /*62480*/  @P1 LOP3.LUT R11, R11, 0x1, RZ, 0xfc, !PT ;  /* 0x000000010b0b1812 */ /* 0x000fe200078efcff */
[----:B------:R-:W-:Y:S01]  /*62490*/  VIADD R177, R178, UR35 ;  /* 0x00000023b2b17c36 */ /* 0x000fe20008000000 */
[----:B------:R-:W-:Y:S01]  /*624a0*/  ISETP.LT.AND P1, PT, R9, UR12, !P0 ;  /* 0x0000000c09007c0c */ /* 0x000fe2000c721270 */
[----:B------:R-:W-:Y:S01]  /*624b0*/  ULDC UR35, c[0x0][0x22c] ;  /* 0x00008b0000237ab9 */ /* 0x000fe20000000800 */
[----:B------:R-:W-:Y:S02]  /*624c0*/  ISETP.LT.AND P0, PT, R8, UR17, !P0 ;  /* 0x0000001108007c0c */ /* 0x000fe4000c701270 */
[----:B------:R-:W-:Y:S01]  /*624d0*/  LOP3.LUT R10, R10, 0xbfffffff, RZ, 0xc0, !PT ;  /* 0xbfffffff0a0a7812 */ /* 0x000fe200078ec0ff */
[----:B------:R-:W-:Y:S01]  /*624e0*/  VIADD R176, R177, UR33 ;  /* 0x00000021b1b07c36 */ /* 0x000fe20008000000 */
[----:B------:R-:W-:Y:S01]  /*624f0*/  ULDC UR33, c[0x0][0x22c] ;  /* 0x00008b0000217ab9 */ /* 0x000fe20000000800 */
[----:B------:R-:W-:Y:S01]  /*62500*/  STL [R1+0x15fc], R245 ;  /* 0x0015fcf501007387 */ /* 0x000fe20000100800 */
[----:B------:R-:W-:Y:S01]  /*62510*/  ULDC UR12, c[0x0][0x248] ;  /* 0x00009200000c7ab9 */ /* 0x000fe20000000800 */
[C---:B------:R-:W-:Y:S01]  /*62520*/  VIADD R22, R7.reuse, 0x57 ;  /* 0x0000005707167836 */ /* 0x040fe20000000000 */
[----:B------:R-:W-:Y:S01]  /*62530*/  ULDC UR17, c[0x0][0x228] ;  /* 0x00008a0000117ab9 */ /* 0x000fe20000000800 */
[----:B-1----:R-:W-:Y:S01]  /*62540*/  IADD3 R252, R7, 0x56, RZ ;  /* 0x0000005607fc7810 */ /* 0x002fe20007ffe0ff */
[----:B------:R-:W-:Y:S01]  /*62550*/  ULDC UR13, c[0x0][0x228] ;  /* 0x00008a00000d7ab9 */ /* 0x000fe20000000800 */
[----:B------:R-:W-:-:S04]  /*62560*/  @P1 LOP3.LUT R10, R10, 0x40000000, RZ, 0xfc, !PT ;  /* 0x400000000a0a1812 */ /* 0x000fc800078efcff */
[----:B------:R-:W-:-:S04]  /*62570*/  LOP3.LUT R10, R10, 0xdfffffff, RZ, 0xc0, !PT ;  /* 0xdfffffff0a0a7812 */ /* 0x000fc800078ec0ff */
[----:B------:R-:W-:Y:S01]  /*62580*/  @P0 LOP3.LUT R10, R10, 0x20000000, RZ, 0xfc, !PT ;  /* 0x200000000a0a0812 */ /* 0x000fe200078efcff */
[----:B------:R-:W-:Y:S01]  /*62590*/  BAR.SYNC.DEFER_BLOCKING 0x0 ;  /* 0x0000000000007b1d */ /* 0x000fe20000010000 */
[----:B------:R-:W-:-:S04]  /*625a0*/  ISETP.GE.AND P0, PT, R167, UR16, PT ;  /* 0x00000010a7007c0c */ /* 0x000fc8000bf06270 */
[----:B------:R-:W-:Y:S01]  /*625b0*/  ISETP.LT.AND P1, PT, R9, UR15, !P0 ;  /* 0x0000000f09007c0c */ /* 0x000fe2000c721270 */
[----:B------:R-:W-:Y:S01]  /*625c0*/  VIADD R175, R176, UR37 ;  /* 0x00000025b0af7c36 */ /* 0x000fe20008000000 */
[----:B------:R-:W-:Y:S01]  /*625d0*/  ISETP.LT.AND P0, PT, R8, UR18, !P0 ;  /* 0x0000001208007c0c */ /* 0x000fe2000c701270 */
[----:B------:R-:W-:Y:S01]  /*625e0*/  ULDC UR37, c[0x0][0x22c] ;  /* 0x00008b0000257ab9 */ /* 0x000fe20000000800 */
[----:B------:R-:W-:Y:S01]  /*625f0*/  LOP3.LUT R10, R10, 0xefffffff, RZ, 0xc0, !PT ;  /* 0xefffffff0a0a7812 */ /* 0x000fe200078ec0ff */
[----:B------:R-:W-:Y:S01]  /*62600*/  STL [R1+0x1608], R244 ;  /* 0x001608f401007387 */ /* 0x000fe20000100800 */
[----:B------:R-:W-:Y:S01]  /*62610*/  IADD3 R174, R175, UR10, RZ ;  /* 0x0000000aafae7c10 */ /* 0x000fe2000fffe0ff */
[----:B------:R-:W-:Y:S01]  /*62620*/  ULDC UR15, c[0x0][0x248] ;  /* 0x00009200000f7ab9 */ /* 0x000fe20000000800 */
[----:B------:R-:W-:Y:S01]  /*62630*/  ULDC UR10, c[0x0][0x228] ;  /* 0x00008a00000a7ab9 */ /* 0x000fe20000000800 */
[----:B------:R-:W-:Y:S01]  /*62640*/  ULDC UR18, c[0x0][0x228] ;  /* 0x00008a0000127ab9 */ /* 0x000fe20000000800 */
[----:B------:R-:W-:-:S03]  /*62650*/  ULDC UR16, c[0x0][0x22c] ;  /* 0x00008b0000107ab9 */ /* 0x000fc60000000800 */
[----:B------:R-:W-:-:S04]  /*62660*/  @P1 LOP3.LUT R10, R10, 0x10000000, RZ, 0xfc, !PT ;  /* 0x100000000a0a1812 */ /* 0x000fc800078efcff */
[----:B------:R-:W-:-:S04]  /*62670*/  LOP3.LUT R10, R10, 0xf7ffffff, RZ, 0xc0, !PT ;  /* 0xf7ffffff0a0a7812 */ /* 0x000fc800078ec0ff */
[----:B------:R-:W-:Y:S02]  /*62680*/  @P0 LOP3.LUT R10, R10, 0x8000000, RZ, 0xfc, !PT ;  /* 0x080000000a0a0812 */ /* 0x000fe400078efcff */
[----:B------:R-:W-:Y:S01]  /*62690*/  ISETP.GE.AND P0, PT, R166, UR19, PT ;  /* 0x00000013a6007c0c */ /* 0x000fe2000bf06270 */
[----:B------:R-:W-:Y:S01]  /*626a0*/  VIADD R173, R174, UR7 ;  /* 0x00000007aead7c36 */ /* 0x000fe20008000000 */
[----:B------:R-:W-:Y:S01]  /*626b0*/  LOP3.LUT R10, R10, 0xfbffffff, RZ, 0xc0, !PT ;  /* 0xfbffffff0a0a7812 */ /* 0x000fe200078ec0ff */
[----:B------:R-:W-:Y:S01]  /*626c0*/  STL [R1+0x160c], R243 ;  /* 0x00160cf301007387 */ /* 0x000fe20000100800 */
[----:B------:R-:W-:Y:S01]  /*626d0*/  ISETP.LT.AND P1, PT, R9, UR20, !P0 ;  /* 0x0000001409007c0c */ /* 0x000fe2000c721270 */
[----:B------:R-:W-:Y:S01]  /*626e0*/  VIADD R172, R173, UR8 ;  /* 0x00000008adac7c36 */ /* 0x000fe20008000000 */
[----:B------:R-:W-:Y:S01]  /*626f0*/  ISETP.LT.AND P0, PT, R8, UR23, !P0 ;  /* 0x0000001708007c0c */ /* 0x000fe2000c701270 */
[----:B------:R-:W-:Y:S01]  /*62700*/  STL [R1+0x1614], R242 ;  /* 0x001614f201007387 */ /* 0x000fe20000100800 */
[----:B------:R-:W-:Y:S01]  /*62710*/  ULDC UR19, c[0x0][0x248] ;  /* 0x0000920000137ab9 */ /* 0x000fe20000000800 */
[----:B------:R-:W-:Y:S01]  /*62720*/  ULDC UR7, c[0x0][0x22c] ;  /* 0x00008b0000077ab9 */ /* 0x000fe20000000800 */
[----:B------:R-:W-:-:S07]  /*62730*/  ULDC UR20, c[0x0][0x22c] ;  /* 0x00008b0000147ab9 */ /* 0x000fce0000000800 */
[----:B------:R-:W-:Y:S01]  /*62740*/  @P1 LOP3.LUT R10, R10, 0x4000000, RZ, 0xfc, !PT ;  /* 0x040000000a0a1812 */ /* 0x000fe200078efcff */
[----:B------:R-:W-:Y:S01]  /*62750*/  VIADD R171, R172, UR60 ;  /* 0x0000003cacab7c36 */ /* 0x000fe20008000000 */
[----:B------:R-:W-:Y:S01]  /*62760*/  STL [R1+0x1618], R241 ;  /* 0x001618f101007387 */ /* 0x000fe20000100800 */
[----:B------:R-:W-:Y:S01]  /*62770*/  ULDC UR8, c[0x0][0x22c] ;  /* 0x00008b0000087ab9 */ /* 0x000fe20000000800 */
[----:B------:R-:W-:Y:S01]  /*62780*/  LOP3.LUT R10, R10, 0xfdffffff, RZ, 0xc0, !PT ;  /* 0xfdffffff0a0a7812 */ /* 0x000fe200078ec0ff */
[----:B------:R-:W-:Y:S01]  /*62790*/  ULDC UR60, c[0x0][0x22c] ;  /* 0x00008b00003c7ab9 */ /* 0x000fe20000000800 */
[----:B------:R-:W-:Y:S02]  /*627a0*/  ULDC UR23, c[0x0][0x228] ;  /* 0x00008a0000177ab9 */ /* 0x000fe40000000800 */
[----:B------:R-:W-:Y:S02]  /*627b0*/  @P0 LOP3.LUT R10, R10, 0x2000000, RZ, 0xfc, !PT ;  /* 0x020000000a0a0812 */ /* 0x000fe400078efcff */
[----:B------:R-:W-:Y:S01]  /*627c0*/  ISETP.GE.AND P0, PT, R165, UR21, PT ;  /* 0x00000015a5007c0c */ /* 0x000fe2000bf06270 */
[----:B------:R-:W-:Y:S01]  /*627d0*/  STL [R1+0x161c], R240 ;  /* 0x00161cf001007387 */ /* 0x000fe20000100800 */
[----:B------:R-:W-:Y:S01]  /*627e0*/  LOP3.LUT R10, R10, 0xfeffffff, RZ, 0xc0, !PT ;  /* 0xfeffffff0a0a7812 */ /* 0x000fe200078ec0ff */
[----:B------:R-:W-:Y:S01]  /*627f0*/  VIADD R170, R171, UR9 ;  /* 0x00000009abaa7c36 */ /* 0x000fe20008000000 */
[----:B------:R-:W-:Y:S01]  /*62800*/  ISETP.LT.AND P1, PT, R9, UR22, !P0 ;  /* 0x0000001609007c0c */ /* 0x000fe2000c721270 */
[----:B------:R-:W-:Y:S01]  /*62810*/  STL [R1+0x1624], R239 ;  /* 0x001624ef01007387 */ /* 0x000fe20000100800 */
[----:B------:R-:W-:Y:S01]  /*62820*/  ISETP.LT.AND P0, PT, R8, UR26, !P0 ;  /* 0x0000001a08007c0c */ /* 0x000fe2000c701270 */
[----:B------:R-:W-:Y:S01]  /*62830*/  VIADD R169, R170, UR12 ;  /* 0x0000000caaa97c36 */ /* 0x000fe20008000000 */
[----:B------:R-:W-:Y:S01]  /*62840*/  ULDC UR21, c[0x0][0x248] ;  /* 0x0000920000157ab9 */ /* 0x000fe20000000800 */
[----:B------:R-:W-:Y:S01]  /*62850*/  ULDC UR9, c[0x0][0x22c] ;  /* 0x00008b0000097ab9 */ /* 0x000fe20000000800 */
[----:B------:R-:W-:-:S07]  /*62860*/  ULDC UR22, c[0x0][0x22c] ;  /* 0x00008b0000167ab9 */ /* 0x000fce0000000800 */
[----:B------:R-:W-:Y:S01]  /*62870*/  @P1 LOP3.LUT R10, R10, 0x1000000, RZ, 0xfc, !PT ;  /* 0x010000000a0a1812 */ /* 0x000fe200078efcff */
[----:B------:R-:W-:Y:S01]  /*62880*/  STL [R1+0x162c], R238 ;  /* 0x00162cee01007387 */ /* 0x000fe20000100800 */
[----:B------:R-:W-:Y:S01]  /*62890*/  ULDC UR12, c[0x0][0x22c] ;  /* 0x00008b00000c7ab9 */ /* 0x000fe20000000800 */
[----:B------:R-:W-:Y:S01]  /*628a0*/  ULDC UR26, c[0x0][0x228] ;  /* 0x00008a00001a7ab9 */ /* 0x000fe20000000800 */
[----:B------:R-:W-:-:S04]  /*628b0*/  LOP3.LUT R10, R10, 0xff7fffff, RZ, 0xc0, !PT ;  /* 0xff7fffff0a0a7812 */ /* 0x000fc800078ec0ff */
[----:B------:R-:W-:Y:S02]  /*628c0*/  @P0 LOP3.LUT R10, R10, 0x800000, RZ, 0xfc, !PT ;  /* 0x008000000a0a0812 */ /* 0x000fe400078efcff */
[----:B------:R-:W-:Y:S01]  /*628d0*/  ISETP.GE.AND P0, PT, R164, UR24, PT ;  /* 0x00000018a4007c0c */ /* 0x000fe2000bf06270 */
[----:B------:R-:W-:Y:S01]  /*628e0*/  STL [R1+0x1634], R237 ;  /* 0x001634ed01007387 */ /* 0x000fe20000100800 */
[----:B------:R-:W-:Y:S01]  /*628f0*/  LOP3.LUT R10, R10, 0xffbfffff, RZ, 0xc0, !PT ;  /* 0xffbfffff0a0a7812 */ /* 0x000fe200078ec0ff */
[----:B------:R-:W-:Y:S01]  /*62900*/  ULDC UR24, c[0x0][0x248] ;  /* 0x0000920000187ab9 */ /* 0x000fe20000000800 */
[----:B------:R-:W-:Y:S01]  /*62910*/  ISETP.LT.AND P1, PT, R9, UR25, !P0 ;  /* 0x0000001909007c0c */ /* 0x000fe2000c721270 */
[----:B------:R-:W-:Y:S01]  /*62920*/  STL [R1+0x163c], R236 ;  /* 0x00163cec01007387 */ /* 0x000fe20000100800 */
[----:B------:R-:W-:Y:S01]  /*62930*/  ISETP.LT.AND P0, PT, R8, UR38, !P0 ;  /* 0x0000002608007c0c */ /* 0x000fe2000c701270 */
[----:B------:R-:W-:Y:S01]  /*62940*/  ULDC UR38, c[0x0][0x228] ;  /* 0x00008a0000267ab9 */ /* 0x000fe20000000800 */
[----:B------:R-:W-:Y:S01]  /*62950*/  IADD3 R168, R169, UR15, RZ ;  /* 0x0000000fa9a87c10 */ /* 0x000fe2000fffe0ff */
[----:B------:R-:W-:-:S08]  /*62960*/  ULDC UR25, c[0x0][0x22c] ;  /* 0x00008b0000197ab9 */ /* 0x000fd00000000800 */
[----:B------:R-:W-:Y:S01]  /*62970*/  @P1 LOP3.LUT R10, R10, 0x400000, RZ, 0xfc, !PT ;  /* 0x004000000a0a1812 */ /* 0x000fe200078efcff */
[----:B------:R-:W-:Y:S01]  /*62980*/  STL [R1+0x1640], R235 ;  /* 0x001640eb01007387 */ /* 0x000fe20000100800 */
[----:B------:R-:W-:Y:S02]  /*62990*/  ULDC UR15, c[0x0][0x228] ;  /* 0x00008a00000f7ab9 */ /* 0x000fe40000000800 */
[----:B------:R-:W-:-:S04]  /*629a0*/  LOP3.LUT R10, R10, 0xffdfffff, RZ, 0xc0, !PT ;  /* 0xffdfffff0a0a7812 */ /* 0x000fc800078ec0ff */
        /* <DEDUP_REMOVED lines=42> */
[----:B------:R-:W-:Y:S01]  /*62c50*/  ULDC UR29, c[0x0][0x248] ;  /* 0x00009200001d7ab9 */ /* 0x000fe20000000800 */
[----:B------:R-:W-:Y:S01]  /*62c60*/  ULDC UR32, c[0x0][0x228] ;  /* 0x00008a0000207ab9 */ /* 0x000fe20000000800 */
        /* <DEDUP_REMOVED lines=60> */
[----:B--2---:R-:W-:Y:S01]  /*63030*/  VIADD R251, R7, 0x4b ;  /* 0x0000004b07fb7836 */ /* 0x004fe20000000000 */
[----:B------:R-:W-:-:S07]  /*63040*/  ULDC UR49, c[0x0][0x22c] ;  /* 0x00008b0000317ab9 */ /* 0x000fce0000000800 */
        /* <DEDUP_REMOVED lines=14> */
[----:B---3--:R-:W-:Y:S01]  /*63130*/  VIADD R250, R7, 0x105 ;  /* 0x0000010507fa7836 */ /* 0x008fe20000000000 */
        /* <DEDUP_REMOVED lines=29> */
[----:B------:R-:W-:Y:S01]  /*63310*/  STL [R1+0x16f8], R206 ;  /* 0x0016f8ce01007387 */ /* 0x000fe20000100800 */
[----:B------:R-:W-:Y:S01]  /*63320*/  ULDC UR56, c[0x0][0x248] ;  /* 0x0000920000387ab9 */ /* 0x000fe20000000800 */
[----:B------:R-:W-:-:S02]  /*63330*/  ULDC UR31, c[0x0][0x22c] ;  /* 0x00008b00001f7ab9 */ /* 0x000fc40000000800 */
[----:B------:R-:W-:Y:S04]  /*63340*/  STL [R1+0x16fc], R205 ;  /* 0x0016fccd01007387 */ /* 0x000fe80000100800 */
[----:B------:R-:W-:Y:S01]  /*63350*/  @P1 LOP3.LUT R10, R10, 0x4, RZ, 0xfc, !PT ;  /* 0x000000040a0a1812 */ /* 0x000fe200078efcff */
[----:B------:R-:W-:Y:S03]  /*63360*/  STL [R1+0x1708], R204 ;  /* 0x001708cc01007387 */ /* 0x000fe60000100800 */
[----:B------:R-:W-:Y:S01]  /*63370*/  LOP3.LUT R10, R10, 0xfffffffd, RZ, 0xc0, !PT ;  /* 0xfffffffd0a0a7812 */ /* 0x000fe200078ec0ff */
[----:B------:R-:W-:Y:S03]  /*63380*/  STL [R1+0x170c], R203 ;  /* 0x00170ccb01007387 */ /* 0x000fe60000100800 */
[----:B------:R-:W-:Y:S01]  /*63390*/  @P0 LOP3.LUT R10, R10, 0x2, RZ, 0xfc, !PT ;  /* 0x000000020a0a0812 */ /* 0x000fe200078efcff */
[----:B------:R-:W-:Y:S01]  /*633a0*/  STL [R1+0x1714], R202 ;  /* 0x001714ca01007387 */ /* 0x000fe20000100800 */
[----:B------:R-:W-:Y:S01]  /*633b0*/  ISETP.GE.AND P0, PT, R153, UR7, PT ;  /* 0x0000000799007c0c */ /* 0x000fe2000bf06270 */
[----:B------:R-:W-:Y:S01]  /*633c0*/  VIADD R155, R156, UR53 ;  /* 0x000000359c9b7c36 */ /* 0x000fe20008000000 */
[----:B------:R-:W-:Y:S01]  /*633d0*/  LOP3.LUT R10, R10, 0xfffffffe, RZ, 0xc0, !PT ;  /* 0xfffffffe0a0a7812 */ /* 0x000fe200078ec0ff */
[----:B------:R-:W-:Y:S01]  /*633e0*/  STL [R1+0x1718], R201 ;  /* 0x001718c901007387 */ /* 0x000fe20000100800 */
[----:B------:R-:W-:Y:S01]  /*633f0*/  ISETP.LT.AND P1, PT, R9, UR57, !P0 ;  /* 0x0000003909007c0c */ /* 0x000fe2000c721270 */
[----:B------:R-:W-:Y:S01]  /*63400*/  VIADD R154, R155, UR55 ;  /* 0x000000379b9a7c36 */ /* 0x000fe20008000000 */
[----:B------:R-:W-:Y:S01]  /*63410*/  ULDC UR53, c[0x0][0x248] ;  /* 0x0000920000357ab9 */ /* 0x000fe20000000800 */
[----:B------:R-:W-:Y:S01]  /*63420*/  STL [R1+0x171c], R200 ;  /* 0x00171cc801007387 */ /* 0x000fe20000100800 */
[----:B------:R-:W-:Y:S01]  /*63430*/  ISETP.LT.AND P0, PT, R8, UR59, !P0 ;  /* 0x0000003b08007c0c */ /* 0x000fe2000c701270 */
[----:B------:R-:W-:Y:S01]  /*63440*/  ULDC UR57, c[0x0][0x248] ;  /* 0x0000920000397ab9 */ /* 0x000fe20000000800 */
[----:B------:R-:W-:Y:S01]  /*63450*/  ULDC UR7, c[0x0][0x248] ;  /* 0x0000920000077ab9 */ /* 0x000fe20000000800 */
[----:B------:R-:W-:Y:S06]  /*63460*/  STL [R1+0x1724], R199 ;  /* 0x001724c701007387 */ /* 0x000fec0000100800 */
[----:B------:R-:W-:Y:S01]  /*63470*/  @P1 LOP3.LUT R10, R10, 0x1, RZ, 0xfc, !PT ;  /* 0x000000010a0a1812 */ /* 0x000fe200078efcff */
[----:B------:R-:W-:Y:S01]  /*63480*/  STL [R1+0x172c], R198 ;  /* 0x00172cc601007387 */ /* 0x000fe20000100800 */
[----:B------:R-:W-:Y:S01]  /*63490*/  VIADD R153, R154, UR10 ;  /* 0x0000000a9a997c36 */ /* 0x000fe20008000000 */
[----:B------:R-:W-:Y:S01]  /*634a0*/  ULDC UR59, c[0x0][0x248] ;  /* 0x00009200003b7ab9 */ /* 0x000fe20000000800 */
[----:B------:R-:W-:Y:S01]  /*634b0*/  @P0 LOP3.LUT R6, R6, 0x80000000, RZ, 0xfc, !PT ;  /* 0x8000000006060812 */ /* 0x000fe200078efcff */
[----:B------:R-:W-:Y:S01]  /*634c0*/  STL [R1+0x1734], R197 ;  /* 0x001734c501007387 */ /* 0x000fe20000100800 */
[----:B------:R-:W-:Y:S01]  /*634d0*/  ULDC UR55, c[0x0][0x248] ;  /* 0x0000920000377ab9 */ /* 0x000fe20000000800 */
        /* <DEDUP_REMOVED lines=12> */
[----:B------:R-:W-:Y:S01]  /*635a0*/  STL [R1+0x16c8], R185 ;  /* 0x0016c8b901007387 */ /* 0x000fe20000100800 */
[----:B------:R-:W-:-:S03]  /*635b0*/  ISETP.GE.AND P0, PT, R152, UR8, PT ;  /* 0x0000000898007c0c */ /* 0x000fc6000bf06270 */
[----:B------:R-:W-:Y:S01]  /*635c0*/  STL [R1+0x16b8], R184 ;  /* 0x0016b8b801007387 */ /* 0x000fe20000100800 */
[----:B------:R-:W-:Y:S01]  /*635d0*/  LOP3.LUT R6, R6, 0xbfffffff, RZ, 0xc0, !PT ;  /* 0xbfffffff06067812 */ /* 0x000fe200078ec0ff */
[----:B------:R-:W-:Y:S01]  /*635e0*/  VIADD R152, R153, UR56 ;  /* 0x0000003899987c36 */ /* 0x000fe20008000000 */
[----:B------:R-:W-:Y:S01]  /*635f0*/  ISETP.LT.AND P1, PT, R9, UR58, !P0 ;  /* 0x0000003a09007c0c */ /* 0x000fe2000c721270 */
[----:B------:R-:W-:Y:S01]  /*63600*/  STL [R1+0x16b0], R183 ;  /* 0x0016b0b701007387 */ /* 0x000fe20000100800 */
[----:B------:R-:W-:Y:S01]  /*63610*/  ULDC UR8, c[0x0][0x248] ;  /* 0x0000920000087ab9 */ /* 0x000fe20000000800 */
[----:B------:R-:W-:Y:S01]  /*63620*/  ULDC UR58, c[0x0][0x248] ;  /* 0x00009200003a7ab9 */ /* 0x000fe20000000800 */
[----:B------:R-:W-:Y:S01]  /*63630*/  ULDC UR56, c[0x0][0x248] ;  /* 0x0000920000387ab9 */ /* 0x000fe20000000800 */
        /* <DEDUP_REMOVED lines=10> */
[----:B------:R-:W-:Y:S01]  /*636e0*/  ISETP.LT.AND P0, PT, R8, UR11, !P0 ;  /* 0x0000000b08007c0c */ /* 0x000fe2000c701270 */
[----:B------:R-:W-:-:S02]  /*636f0*/  ULDC UR11, c[0x0][0x248] ;  /* 0x00009200000b7ab9 */ /* 0x000fc40000000800 */
[----:B------:R-:W-:Y:S04]  /*63700*/  STL [R1+0x1638], R172 ;  /* 0x001638ac01007387 */ /* 0x000fe80000100800 */
[----:B------:R-:W-:Y:S04]  /*63710*/  STL [R1+0x1630], R171 ;  /* 0x001630ab01007387 */ /* 0x000fe80000100800 */
[----:B------:R-:W-:Y:S04]  /*63720*/  STL [R1+0x1628], R170 ;  /* 0x001628aa01007387 */ /* 0x000fe80000100800 */
[----:B------:R-:W-:Y:S04]  /*63730*/  STL [R1+0x1620], R169 ;  /* 0x001620a901007387 */ /* 0x000fe80000100800 */
[----:B------:R-:W-:Y:S01]  /*63740*/  STL [R1+0x1610], R168 ;  /* 0x001610a801007387 */ /* 0x000fe20000100800 */
[----:B------:R-:W-:-:S03]  /*63750*/  @P1 LOP3.LUT R6, R6, 0x40000000, RZ, 0xfc, !PT ;  /* 0x4000000006061812 */ /* 0x000fc600078efcff */
[----:B------:R-:W-:Y:S04]  /*63760*/  STL [R1+0x1604], R167 ;  /* 0x001604a701007387 */ /* 0x000fe80000100800 */
[----:B------:R-:W-:Y:S04]  /*63770*/  STL [R1+0x1600], R166 ;  /* 0x001600a601007387 */ /* 0x000fe80000100800 */
[----:B------:R-:W-:Y:S04]  /*63780*/  STL [R1+0x15f4], R165 ;  /* 0x0015f4a501007387 */ /* 0x000fe80000100800 */
[----:B------:R-:W-:Y:S01]  /*63790*/  STL [R1+0x15e8], R164 ;  /* 0x0015e8a401007387 */ /* 0x000fe20000100800 */
[----:B------:R-:W-:-:S03]  /*637a0*/  LOP3.LUT R6, R6, 0xdfffffff, RZ, 0xc0, !PT ;  /* 0xdfffffff06067812 */ /* 0x000fc600078ec0ff */
[----:B------:R-:W-:Y:S04]  /*637b0*/  STL [R1+0x15e0], R163 ;  /* 0x0015e0a301007387 */ /* 0x000fe80000100800 */
[----:B------:R-:W-:Y:S04]  /*637c0*/  STL [R1+0x15d8], R162 ;  /* 0x0015d8a201007387 */ /* 0x000fe80000100800 */
[----:B------:R-:W-:Y:S04]  /*637d0*/  STL [R1+0x15d0], R161 ;  /* 0x0015d0a101007387 */ /* 0x000fe80000100800 */
[----:B------:R-:W-:Y:S01]  /*637e0*/  STL [R1+0x15c4], R160 ;  /* 0x0015c4a001007387 */ /* 0x000fe20000100800 */
[----:B------:R-:W-:-:S03]  /*637f0*/  @P0 LOP3.LUT R6, R6, 0x20000000, RZ, 0xfc, !PT ;  /* 0x2000000006060812 */ /* 0x000fc600078efcff */
[----:B------:R-:W-:Y:S01]  /*63800*/  STL [R1+0x15b8], R159 ;  /* 0x0015b89f01007387 */ /* 0x000fe20000100800 */
[----:B------:R-:W-:-:S03]  /*63810*/  ISETP.GE.AND P0, PT, R23, UR60, PT ;  /* 0x0000003c17007c0c */ /* 0x000fc6000bf06270 */
[----:B------:R-:W-:Y:S01]  /*63820*/  STL [R1+0x15b4], R158 ;  /* 0x0015b49e01007387 */ /* 0x000fe20000100800 */
[----:B------:R-:W-:Y:S01]  /*63830*/  VIADD R23, R152, UR53 ;  /* 0x0000003598177c36 */ /* 0x000fe20008000000 */
[----:B------:R-:W-:Y:S01]  /*63840*/  ULDC UR60, c[0x0][0x248] ;  /* 0x00009200003c7ab9 */ /* 0x000fe20000000800 */
[----:B------:R-:W-:Y:S01]  /*63850*/  ISETP.LT.AND P1, PT, R9, UR61, !P0 ;  /* 0x0000003d09007c0c */ /* 0x000fe2000c721270 */
[----:B------:R-:W-:Y:S01]  /*63860*/  STL [R1+0x15a8], R157 ;  /* 0x0015a89d01007387 */ /* 0x000fe20000100800 */
[----:B------:R-:W-:Y:S01]  /*63870*/  LOP3.LUT R6, R6, 0xefffffff, RZ, 0xc0, !PT ;  /* 0xefffffff06067812 */ /* 0x000fe200078ec0ff */
[----:B------:R-:W-:Y:S01]  /*63880*/  ULDC UR61, c[0x0][0x248] ;  /* 0x00009200003d7ab9 */ /* 0x000fe20000000800 */
[----:B------:R-:W-:Y:S01]  /*63890*/  ULDC UR53, c[0x0][0x228] ;  /* 0x00008a0000357ab9 */ /* 0x000fe20000000800 */
[----:B------:R-:W-:Y:S04]  /*638a0*/  STL [R1+0x159c], R156 ;  /* 0x00159c9c01007387 */ /* 0x000fe80000100800 */
[----:B------:R-:W-:Y:S04]  /*638b0*/  STL [R1+0x1594], R155 ;  /* 0x0015949b01007387 */ /* 0x000fe80000100800 */
[----:B------:R-:W-:Y:S04]  /*638c0*/  STL [R1+0x158c], R154 ;  /* 0x00158c9a01007387 */ /* 0x000fe80000100800 */
[----:B------:R-:W-:Y:S04]  /*638d0*/  STL [R1+0x1584], R153 ;  /* 0x0015849901007387 */ /* 0x000fe80000100800 */
[----:B------:R1:W-:Y:S04]  /*638e0*/  STL [R1+0x1578], R152 ;  /* 0x0015789801007387 */ /* 0x0003e80000100800 */
[----:B-1----:R-:W2:Y:S04]  /*638f0*/  LDL.LU R152, [R1+0xd50] ;  /* 0x000d500001987983 */ /* 0x002ea80000300800 */
[----:B------:R-:W2:Y:S04]  /*63900*/  LDL.LU R153, [R1+0xd58] ;  /* 0x000d580001997983 */ /* 0x000ea80000300800 */
[----:B------:R1:W-:Y:S04]  /*63910*/  STL [R1+0x156c], R23 ;  /* 0x00156c1701007387 */ /* 0x0003e80000100800 */
[----:B------:R-:W2:Y:S04]  /*63920*/  LDL.LU R154, [R1+0x950] ;  /* 0x00095000019a7983 */ /* 0x000ea80000300800 */
[----:B------:R-:W2:Y:S01]  /*63930*/  LDL.LU R155, [R1+0x958] ;  /* 0x00095800019b7983 */ /* 0x000ea20000300800 */
[----:B-1----:R-:W-:-:S05]  /*63940*/  VIADD R23, R23, UR57 ;  /* 0x0000003917177c36 */ /* 0x002fca0008000000 */
[----:B------:R1:W-:Y:S02]  /*63950*/  STL [R1+0x1564], R23 ;  /* 0x0015641701007387 */ /* 0x0003e40000100800 */
[----:B-1----:R-:W-:-:S05]  /*63960*/  VIADD R23, R23, UR7 ;  /* 0x0000000717177c36 */ /* 0x002fca0008000000 */
[----:B------:R1:W-:Y:S02]  /*63970*/  STL [R1+0x1558], R23 ;  /* 0x0015581701007387 */ /* 0x0003e40000100800 */
[----:B-1----:R-:W-:-:S05]  /*63980*/  IADD3 R23, R23, UR59, RZ ;  /* 0x0000003b17177c10 */ /* 0x002fca000fffe0ff */
[----:B------:R1:W-:Y:S02]  /*63990*/  STL [R1+0x154c], R23 ;  /* 0x00154c1701007387 */ /* 0x0003e40000100800 */
        /* <DEDUP_REMOVED lines=9> */
[----:B------:R-:W-:Y:S01]  /*63a30*/  IADD3 R156, R23, UR60, RZ ;  /* 0x0000003c179c7c10 */ /* 0x000fe2000fffe0ff */
[----:B------:R1:W-:Y:S04]  /*63a40*/  STL [R1+0x151c], R23 ;  /* 0x00151c1701007387 */ /* 0x0003e80000100800 */
[----:B------:R3:W-:Y:S04]  /*63a50*/  STL [R1+0x1518], R156 ;  /* 0x0015189c01007387 */ /* 0x0007e80000100800 */
[----:B-1----:R-:W4:Y:S01]  /*63a60*/  LDL.LU R23, [R1+0x1c0c] ;  /* 0x001c0c0001177983 */ /* 0x002f220000300800 */
[----:B------:R-:W-:Y:S01]  /*63a70*/  ISETP.LT.AND P0, PT, R8, UR14, !P0 ;  /* 0x0000000e08007c0c */ /* 0x000fe2000c701270 */
[----:B------:R-:W-:Y:S01]  /*63a80*/  ULDC UR14, c[0x0][0x248] ;  /* 0x00009200000e7ab9 */ /* 0x000fe20000000800 */
[----:B------:R-:W-:-:S04]  /*63a90*/  @P1 LOP3.LUT R6, R6, 0x10000000, RZ, 0xfc, !PT ;  /* 0x1000000006061812 */ /* 0x000fc800078efcff */
[----:B------:R-:W-:-:S07]  /*63aa0*/  LOP3.LUT R6, R6, 0xf7ffffff, RZ, 0xc0, !PT ;  /* 0xf7ffffff06067812 */ /* 0x000fce00078ec0ff */
[----:B------:R-:W-:Y:S02]  /*63ab0*/  @P0 LOP3.LUT R6, R6, 0x8000000, RZ, 0xfc, !PT ;  /* 0x0800000006060812 */ /* 0x000fe400078efcff */
[----:B------:R-:W-:Y:S01]  /*63ac0*/  ISETP.GE.AND P0, PT, R22, UR9, PT ;  /* 0x0000000916007c0c */ /* 0x000fe2000bf06270 */
[----:B------:R-:W-:-:S03]  /*63ad0*/  ULDC UR9, c[0x0][0x228] ;  /* 0x00008a0000097ab9 */ /* 0x000fc60000000800 */
[----:B------:R-:W-:Y:S01]  /*63ae0*/  ISETP.LT.AND P1, PT, R9, UR9, !P0 ;  /* 0x0000000909007c0c */ /* 0x000fe2000c721270 */
[----:B---3--:R-:W-:Y:S01]  /*63af0*/  VIADD R156, R156, UR14 ;  /* 0x0000000e9c9c7c36 */ /* 0x008fe20008000000 */
        /* <DEDUP_REMOVED lines=9> */
[----:B------:R-:W-:Y:S01]  /*63b90*/  VIADD R252, R7, 0x55 ;  /* 0x0000005507fc7836 */ /* 0x000fe20000000000 */
[----:B------:R-:W-:Y:S02]  /*63ba0*/  ISETP.LT.AND P1, PT, R8, UR18, !P0 ;  /* 0x0000001208007c0c */ /* 0x000fe4000c721270 */
[----:B------:R-:W-:Y:S02]  /*63bb0*/  LOP3.LUT R6, R6, 0xfeffffff, RZ, 0xc0, !PT ;  /* 0xfeffffff06067812 */ /* 0x000fe400078ec0ff */
[----:B------:R-:W-:-:S07]  /*63bc0*/  ISETP.GE.AND P0, PT, R252, UR16, PT ;  /* 0x00000010fc007c0c */ /* 0x000fce000bf06270 */
[----:B------:R-:W-:Y:S02]  /*63bd0*/  @P2 LOP3.LUT R6, R6, 0x1000000, RZ, 0xfc, !PT ;  /* 0x0100000006062812 */ /* 0x000fe400078efcff */
[----:B------:R-:W-:Y:S02]  /*63be0*/  ISETP.LT.AND P2, PT, R9, UR15, !P0 ;  /* 0x0000000f09007c0c */ /* 0x000fe4000c741270 */
[----:B------:R-:W-:Y:S01]  /*63bf0*/  LOP3.LUT R6, R6, 0xff7fffff, RZ, 0xc0, !PT ;  /* 0xff7fffff06067812 */ /* 0x000fe200078ec0ff */
[----:B------:R-:W-:-:S03]  /*63c00*/  VIADD R252, R7, 0x54 ;  /* 0x0000005407fc7836 */ /* 0x000fc60000000000 */
[----:B------:R-:W-:Y:S02]  /*63c10*/  @P1 LOP3.LUT R6, R6, 0x800000, RZ, 0xfc, !PT ;  /* 0x0080000006061812 */ /* 0x000fe400078efcff */
[----:B------:R-:W-:Y:S02]  /*63c20*/  ISETP.LT.AND P1, PT, R8, UR23, !P0 ;  /* 0x0000001708007c0c */ /* 0x000fe4000c721270 */
[----:B------:R-:W-:Y:S02]  /*63c30*/  LOP3.LUT R6, R6, 0xffbfffff, RZ, 0xc0, !PT ;  /* 0xffbfffff06067812 */ /* 0x000fe400078ec0ff */
[----:B------:R-:W-:Y:S02]  /*63c40*/  ISETP.GE.AND P0, PT, R252, UR20, PT ;  /* 0x00000014fc007c0c */ /* 0x000fe4000bf06270 */
[----:B------:R-:W-:Y:S02]  /*63c50*/  @P2 LOP3.LUT R6, R6, 0x400000, RZ, 0xfc, !PT ;  /* 0x0040000006062812 */ /* 0x000fe400078efcff */
[----:B------:R-:W-:-:S02]  /*63c60*/  ISETP.LT.AND P2, PT, R9, UR19, !P0 ;  /* 0x0000001309007c0c */ /* 0x000fc4000c741270 */
        /* <DEDUP_REMOVED lines=59> */
[----:B------:R-:W-:Y:S01]  /*64020*/  ISETP.LT.AND P1, PT, R8, UR50, !P0 ;  /* 0x0000003208007c0c */ /* 0x000fe2000c721270 */
[----:B------:R-:W-:Y:S01]  /*64030*/  STL [R1+0x150c], R156 ;  /* 0x00150c9c01007387 */ /* 0x000fe20000100800 */
[----:B------:R-:W-:Y:S02]  /*64040*/  LOP3.LUT R6, R6, 0xffffffbf, RZ, 0xc0, !PT ;  /* 0xffffffbf06067812 */ /* 0x000fe400078ec0ff */
[----:B------:R-:W-:Y:S01]  /*64050*/  ISETP.GE.AND P0, PT, R252, UR47, PT ;  /* 0x0000002ffc007c0c */ /* 0x000fe2000bf06270 */
[----:B------:R-:W-:Y:S02]  /*64060*/  VIADD R252, R156, UR56 ;  /* 0x000000389cfc7c36 */ /* 0x000fe40008000000 */
[----:B------:R-:W1:Y:S01]  /*64070*/  LDS.128 R156, [R21] ;  /* 0x00000000159c7984 */ /* 0x000e620000000c00 */
[----:B------:R-:W-:Y:S01]  /*64080*/  @P2 LOP3.LUT R6, R6, 0x40, RZ, 0xfc, !PT ;  /* 0x0000004006062812 */ /* 0x000fe200078efcff */
[----:B------:R-:W-:Y:S01]  /*64090*/  BAR.SYNC.DEFER_BLOCKING 0x0 ;  /* 0x0000000000007b1d */ /* 0x000fe20000010000 */
[----:B------:R-:W-:-:S02]  /*640a0*/  ISETP.LT.AND P2, PT, R9, UR39, !P0 ;  /* 0x0000002709007c0c */ /* 0x000fc4000c741270 */
[----:B------:R-:W-:-:S04]  /*640b0*/  LOP3.LUT R6, R6, 0xffffffef, RZ, 0xc0, !PT ;  /* 0xffffffef06067812 */ /* 0x000fc800078ec0ff */
[----:B------:R-:W-:Y:S02]  /*640c0*/  @P1 LOP3.LUT R6, R6, 0x10, RZ, 0xfc, !PT ;  /* 0x0000001006061812 */ /* 0x000fe400078efcff */
[----:B------:R-:W-:Y:S02]  /*640d0*/  ISETP.LT.AND P1, PT, R8, UR52, !P0 ;  /* 0x0000003408007c0c */ /* 0x000fe4000c721270 */
[----:B------:R-:W-:-:S04]  /*640e0*/  LOP3.LUT R6, R6, 0xfffffff7, RZ, 0xc0, !PT ;  /* 0xfffffff706067812 */ /* 0x000fc800078ec0ff */
[----:B------:R-:W-:Y:S02]  /*640f0*/  @P2 LOP3.LUT R6, R6, 0x8, RZ, 0xfc, !PT ;  /* 0x0000000806062812 */ /* 0x000fe400078efcff */
[----:B------:R-:W-:Y:S02]  /*64100*/  ISETP.GE.AND P0, PT, R251, UR49, PT ;  /* 0x00000031fb007c0c */ /* 0x000fe4000bf06270 */
[----:B------:R-:W-:-:S04]  /*64110*/  LOP3.LUT R6, R6, 0xfffffffb, RZ, 0xc0, !PT ;  /* 0xfffffffb06067812 */ /* 0x000fc800078ec0ff */
[----:B------:R-:W-:Y:S02]  /*64120*/  @P1 LOP3.LUT R6, R6, 0x4, RZ, 0xfc, !PT ;  /* 0x0000000406061812 */ /* 0x000fe400078efcff */
[----:B------:R-:W-:Y:S02]  /*64130*/  ISETP.LT.AND P1, PT, R9, UR35, !P0 ;  /* 0x0000002309007c0c */ /* 0x000fe4000c721270 */
[----:B------:R-:W-:Y:S02]  /*64140*/  IADD3 R231, R252, UR61, RZ ;  /* 0x0000003dfce77c10 */ /* 0x000fe4000fffe0ff */
[----:B------:R-:W-:Y:S02]  /*64150*/  ISETP.LT.AND P0, PT, R8, UR54, !P0 ;  /* 0x0000003608007c0c */ /* 0x000fe4000c701270 */
[----:B------:R-:W-:Y:S01]  /*64160*/  LOP3.LUT R6, R6, 0xfffffffd, RZ, 0xc0, !PT ;  /* 0xfffffffd06067812 */ /* 0x000fe200078ec0ff */
[----:B------:R-:W-:Y:S01]  /*64170*/  VIADD R230, R231, UR17 ;  /* 0x00000011e7e67c36 */ /* 0x000fe20008000000 */
[----:B-1----:R1:W-:Y:S05]  /*64180*/  STL.64 [R1+0x140], R156 ;  /* 0x0001409c01007387 */ /* 0x0023ea0000100a00 */
[----:B------:R-:W-:Y:S01]  /*64190*/  @P1 LOP3.LUT R6, R6, 0x2, RZ, 0xfc, !PT ;  /* 0x0000000206061812 */ /* 0x000fe200078efcff */
[----:B------:R-:W-:Y:S03]  /*641a0*/  STL.64 [R1+0x148], R158 ;  /* 0x0001489e01007387 */ /* 0x000fe60000100a00 */
[----:B------:R-:W-:Y:S01]  /*641b0*/  LOP3.LUT R6, R6, 0xfffffffe, RZ, 0xc0, !PT ;  /* 0xfffffffe06067812 */ /* 0x000fe200078ec0ff */
[----:B-1----:R-:W-:-:S03]  /*641c0*/  VIADD R156, R230, UR9 ;  /* 0x00000009e69c7c36 */ /* 0x002fc60008000000 */
[----:B------:R-:W-:Y:S02]  /*641d0*/  @P0 LOP3.LUT R6, R6, 0x1, RZ, 0xfc, !PT ;  /* 0x0000000106060812 */ /* 0x000fe400078efcff */
[----:B------:R1:W-:Y:S01]  /*641e0*/  STL [R1+0x1740], R156 ;  /* 0x0017409c01007387 */ /* 0x0003e20000100800 */
[----:B------:R-:W-:-:S05]  /*641f0*/  VIADD R251, R7, 0x4a ;  /* 0x0000004a07fb7836 */ /* 0x000fca0000000000 */
[----:B------:R-:W-:Y:S01]  /*64200*/  ISETP.GE.AND P2, PT, R251, UR51, PT ;  /* 0x00000033fb007c0c */ /* 0x000fe2000bf46270 */
[----:B------:R-:W-:Y:S01]  /*64210*/  VIADD R251, R7, 0x49 ;  /* 0x0000004907fb7836 */ /* 0x000fe20000000000 */
[----:B------:R-:W-:-:S04]  /*64220*/  LOP3.LUT R6, R6, 0xffffffdf, RZ, 0xc0, !PT ;  /* 0xffffffdf06067812 */ /* 0x000fc800078ec0ff */
[----:B------:R-:W-:Y:S02]  /*64230*/  ISETP.GE.AND P4, PT, R251, UR31, PT ;  /* 0x0000001ffb007c0c */ /* 0x000fe4000bf86270 */
[C---:B------:R-:W-:Y:S02]  /*64240*/  ISETP.LT.AND P1, PT, R9.reuse, UR33, !P2 ;  /* 0x0000002109007c0c */ /* 0x040fe4000d721270 */
[----:B------:R-:W-:Y:S02]  /*64250*/  ISETP.LT.AND P2, PT, R8, UR37, !P2 ;  /* 0x0000002508007c0c */ /* 0x000fe4000d741270 */
[----:B------:R-:W-:Y:S02]  /*64260*/  ISETP.LT.AND P3, PT, R9, UR53, !P4 ;  /* 0x0000003509007c0c */ /* 0x000fe4000e761270 */
[----:B----4-:R-:W-:-:S04]  /*64270*/  ISETP.GE.AND P0, PT, R250, R23, PT ;  /* 0x00000017fa00720c */ /* 0x010fc80003f06270 */
[----:B------:R-:W-:-:S13]  /*64280*/  ISETP.LT.AND P5, PT, R8, UR6, !P0 ;  /* 0x0000000608007c0c */ /* 0x000fda000c7a1270 */
[----:B------:R-:W-:Y:S01]  /*64290*/  @P5 LOP3.LUT R6, R6, 0x20, RZ, 0xfc, !PT ;  /* 0x0000002006065812 */ /* 0x000fe200078efcff */
[----:B------:R-:W-:Y:S01]  /*642a0*/  STL [R1+0x1ca8], R12 ;  /* 0x001ca80c01007387 */ /* 0x000fe20000100800 */
[----:B------:R-:W-:Y:S02]  /*642b0*/  LOP3.LUT R20, R20, 0xffdfffff, RZ, 0xc0, !PT ;  /* 0xffdfffff14147812 */ /* 0x000fe400078ec0ff */
[----:B------:R-:W-:Y:S01]  /*642c0*/  LOP3.LUT R22, R22, 0xfffff7ff, RZ, 0xc0, !PT ;  /* 0xfffff7ff16167812 */ /* 0x000fe200078ec0ff */
[----:B------:R-:W-:Y:S01]  /*642d0*/  STL [R1+0x1ca4], R13 ;  /* 0x001ca40d01007387 */ /* 0x000fe20000100800 */
[----:B------:R-:W-:-:S03]  /*642e0*/  @P0 LOP3.LUT R20, R20, 0x200000, RZ, 0xfc, !PT ;  /* 0x0020000014140812 */ /* 0x000fc600078efcff */
[----:B--2---:R2:W-:Y:S01]  /*642f0*/  STSM.16.M88.4 [R0], R152 ;  /* 0x0000009800007844 */ /* 0x0045e20000000200 */
[----:B------:R-:W-:Y:S01]  /*64300*/  IMAD.MOV.U32 R162, RZ, RZ, R24 ;  /* 0x000000ffffa27224 */ /* 0x000fe200078e0018 */
[----:B------:R-:W-:Y:S01]  /*64310*/  MOV R163, R26 ;  /* 0x0000001a00a37202 */ /* 0x000fe20000000f00 */
[----:B------:R-:W-:Y:S01]  /*64320*/  ULDC UR6, c[0x0][0x22c] ;  /* 0x00008b0000067ab9 */ /* 0x000fe20000000800 */
[----:B------:R-:W-:Y:S01]  /*64330*/  STL [R1+0x1ca0], R14 ;  /* 0x001ca00e01007387 */ /* 0x000fe20000100800 */
[----:B------:R-:W-:Y:S01]  /*64340*/  ULDC.64 UR8, c[0x0][0x228] ;  /* 0x00008a0000087ab9 */ /* 0x000fe20000000a00 */
[----:B------:R-:W-:Y:S01]  /*64350*/  BAR.SYNC.DEFER_BLOCKING 0x0 ;  /* 0x0000000000007b1d */ /* 0x000fe20000010000 */
[----:B------:R-:W-:-:S05]  /*64360*/  LOP3.LUT P0, RZ, R6, 0x800, RZ, 0xc0, !PT ;  /* 0x0000080006ff7812 */ /* 0x000fca000780c0ff */
[----:B------:R-:W-:Y:S04]  /*64370*/  STL [R1+0x1c9c], R15 ;  /* 0x001c9c0f01007387 */ /* 0x000fe80000100800 */
[----:B------:R-:W-:Y:S04]  /*64380*/  STL [R1+0x1c8c], R16 ;  /* 0x001c8c1001007387 */ /* 0x000fe80000100800 */
[----:B------:R-:W-:Y:S01]  /*64390*/  @P0 LOP3.LUT R22, R22, 0x800, RZ, 0xfc, !PT ;  /* 0x0000080016160812 */ /* 0x000fe200078efcff */
[----:B------:R-:W-:Y:S01]  /*643a0*/  STL [R1+0x1c88], R17 ;  /* 0x001c881101007387 */ /* 0x000fe20000100800 */
[----:B------:R-:W-:-:S02]  /*643b0*/  LOP3.LUT P0, RZ, R6, 0x8, RZ, 0xc0, !PT ;  /* 0x0000000806ff7812 */ /* 0x000fc4000780c0ff */
[----:B------:R-:W-:Y:S01]  /*643c0*/  LOP3.LUT R22, R22, 0xffffefff, RZ, 0xc0, !PT ;  /* 0xffffefff16167812 */ /* 0x000fe200078ec0ff */
[----:B------:R-:W-:Y:S04]  /*643d0*/  STL [R1+0x1c74], R18 ;  /* 0x001c741201007387 */ /* 0x000fe80000100800 */
[----:B------:R-:W-:Y:S04]  /*643e0*/  STL [R1+0x1c70], R19 ;  /* 0x001c701301007387 */ /* 0x000fe80000100800 */
[----:B------:R-:W-:Y:S02]  /*643f0*/  STL [R1+0x1c44], R252 ;  /* 0x001c44fc01007387 */ /* 0x000fe40000100800 */
[----:B------:R-:W-:-:S02]  /*64400*/  @P0 LOP3.LUT R22, R22, 0x1000, RZ, 0xfc, !PT ;  /* 0x0000100016160812 */ /* 0x000fc400078efcff */
[----:B------:R-:W-:Y:S01]  /*64410*/  STL [R1+0x1c40], R231 ;  /* 0x001c40e701007387 */ /* 0x000fe20000100800 */
[----:B------:R-:W-:Y:S02]  /*64420*/  LOP3.LUT P0, RZ, R6, 0x4, RZ, 0xc0, !PT ;  /* 0x0000000406ff7812 */ /* 0x000fe4000780c0ff */
[----:B------:R-:W-:Y:S01]  /*64430*/  LOP3.LUT R22, R22, 0xffffdfff, RZ, 0xc0, !PT ;  /* 0xffffdfff16167812 */ /* 0x000fe200078ec0ff */
[----:B------:R-:W-:Y:S04]  /*64440*/  STL [R1+0x1c3c], R230 ;  /* 0x001c3ce601007387 */ /* 0x000fe80000100800 */
[----:B------:R-:W-:Y:S04]  /*64450*/  STL [R1+0x1c5c], R20 ;  /* 0x001c5c1401007387 */ /* 0x000fe80000100800 */
[----:B-1----:R-:W3:Y:S02]  /*64460*/  LDL.LU R156, [R1+0x550] ;  /* 0x00055000019c7983 */ /* 0x002ee40000300800 */
[----:B------:R-:W-:-:S02]  /*64470*/  @P0 LOP3.LUT R22, R22, 0x2000, RZ, 0xfc, !PT ;  /* 0x0000200016160812 */ /* 0x000fc400078efcff */
[----:B------:R-:W3:Y:S01]  /*64480*/  LDL.LU R157, [R1+0x558] ;  /* 0x00055800019d7983 */ /* 0x000ee20000300800 */
[----:B------:R-:W-:Y:S02]  /*64490*/  LOP3.LUT P0, RZ, R6, 0x2, RZ, 0xc0, !PT ;  /* 0x0000000206ff7812 */ /* 0x000fe4000780c0ff */
[----:B------:R-:W-:Y:S01]  /*644a0*/  LOP3.LUT R22, R22, 0xffffbfff, RZ, 0xc0, !PT ;  /* 0xffffbfff16167812 */ /* 0x000fe200078ec0ff */
[----:B------:R-:W3:Y:S04]  /*644b0*/  LDL.LU R158, [R1+0x150] ;  /* 0x00015000019e7983 */ /* 0x000ee80000300800 */
[----:B------:R-:W3:Y:S04]  /*644c0*/  LDL.LU R159, [R1+0x158] ;  /* 0x00015800019f7983 */ /* 0x000ee80000300800 */
[----:B------:R-:W1:Y:S02]  /*644d0*/  LDS.128 R12, [R21] ;  /* 0x00000000150c7984 */ /* 0x000e640000000c00 */
[----:B------:R-:W-:-:S02]  /*644e0*/  @P0 LOP3.LUT R22, R22, 0x4000, RZ, 0xfc, !PT ;  /* 0x0000400016160812 */ /* 0x000fc400078efcff */
[----:B--2---:R-:W2:Y:S01]  /*644f0*/  LDL.LU R152, [R1+0xd54] ;  /* 0x000d540001987983 */ /* 0x004ea20000300800 */
[----:B------:R-:W-:Y:S01]  /*64500*/  BAR.SYNC.DEFER_BLOCKING 0x0 ;  /* 0x0000000000007b1d */ /* 0x000fe20000010000 */
[----:B------:R-:W-:-:S05]  /*64510*/  LOP3.LUT P0, RZ, R6, 0x1, RZ, 0xc0, !PT ;  /* 0x0000000106ff7812 */ /* 0x000fca000780c0ff */
[----:B-1----:R-:W-:Y:S04]  /*64520*/  STL.64 [R1+0xd40], R12 ;  /* 0x000d400c01007387 */ /* 0x002fe80000100a00 */
[----:B------:R-:W-:Y:S04]  /*64530*/  STL.64 [R1+0xd48], R14 ;  /* 0x000d480e01007387 */ /* 0x000fe80000100a00 */
[----:B------:R-:W2:Y:S04]  /*64540*/  LDL.LU R153, [R1+0xd5c] ;  /* 0x000d5c0001997983 */ /* 0x000ea80000300800 */
[----:B------:R-:W2:Y:S04]  /*64550*/  LDL.LU R154, [R1+0x954] ;  /* 0x00095400019a7983 */ /* 0x000ea80000300800 */
[----:B------:R-:W2:Y:S04]  /*64560*/  LDL.LU R155, [R1+0x95c] ;  /* 0x00095c00019b7983 */ /* 0x000ea80000300800 */
[----:B---3--:R1:W-:Y:S01]  /*64570*/  STSM.16.M88.4 [R0], R156 ;  /* 0x0000009c00007844 */ /* 0x0083e20000000200 */
[----:B------:R-:W-:Y:S06]  /*64580*/  BAR.SYNC.DEFER_BLOCKING 0x0 ;  /* 0x0000000000007b1d */ /* 0x000fec0000010000 */
[----:B-1----:R-:W3:Y:S04]  /*64590*/  LDL.LU R156, [R1+0x554] ;  /* 0x00055400019c7983 */ /* 0x002ee80000300800 */
[----:B------:R-:W1:Y:S01]  /*645a0*/  LDS.128 R12, [R21] ;  /* 0x00000000150c7984 */ /* 0x000e620000000c00 */
[----:B------:R-:W-:Y:S06]  /*645b0*/  BAR.SYNC.DEFER_BLOCKING 0x0 ;  /* 0x0000000000007b1d */ /* 0x000fec0000010000 */
[----:B--2---:R2:W-:Y:S04]  /*645c0*/  STSM.16.M88.4 [R0], R152 ;  /* 0x0000009800007844 */ /* 0x0045e80000000200 */
[----:B-1----:R-:W-:Y:S04]  /*645d0*/  STL.64 [R1+0x950], R12 ;  /* 0x0009500c01007387 */ /* 0x002fe80000100a00 */
[----:B------:R-:W-:Y:S01]  /*645e0*/  STL.64 [R1+0x958], R14 ;  /* 0x0009580e01007387 */ /* 0x000fe20000100a00 */
[----:B------:R-:W-:Y:S06]  /*645f0*/  BAR.SYNC.DEFER_BLOCKING 0x0 ;  /* 0x0000000000007b1d */ /* 0x000fec0000010000 */
[----:B------:R-:W3:Y:S04]  /*64600*/  LDL.LU R157, [R1+0x55c] ;  /* 0x00055c00019d7983 */ /* 0x000ee80000300800 */
[----:B------:R-:W3:Y:S04]  /*64610*/  LDL.LU R158, [R1+0x154] ;  /* 0x00015400019e7983 */ /* 0x000ee80000300800 */
[----:B------:R-:W3:Y:S04]  /*64620*/  LDL.LU R159, [R1+0x15c] ;  /* 0x00015c00019f7983 */ /* 0x000ee80000300800 */
[----:B--2---:R-:W2:Y:S04]  /*64630*/  LDL.LU R152, [R1+0xd60] ;  /* 0x000d600001987983 */ /* 0x004ea80000300800 */
[----:B------:R-:W1:Y:S01]  /*64640*/  LDS.128 R12, [R21] ;  /* 0x00000000150c7984 */ /* 0x000e620000000c00 */
[----:B------:R-:W-:Y:S06]  /*64650*/  BAR.SYNC.DEFER_BLOCKING 0x0 ;  /* 0x0000000000007b1d */ /* 0x000fec0000010000 */
        /* <DEDUP_REMOVED lines=59> */
[----:B------:R-:W-:Y:S01]  /*64a10*/  BAR.SYNC.DEFER_BLOCKING 0x0 ;  /* 0x0000000000007b1d */ /* 0x000fe20000010000 */
[----:B-1----:R-:W-:-:S05]  /*64a20*/  IMAD.MOV.U32 R16, RZ, RZ, R12 ;  /* 0x000000ffff107224 */ /* 0x002fca00078e000c */
[----:B------:R-:W-:Y:S04]  /*64a30*/  STL [R1+0xd64], R13 ;  /* 0x000d640d01007387 */ /* 0x000fe80000100800 */
[----:B------:R-:W-:Y:S04]  /*64a40*/  STL.64 [R1+0xd68], R14 ;  /* 0x000d680e01007387 */ /* 0x000fe80000100a00 */
[----:B------:R-:W-:Y:S04]  /*64a50*/  STL [R1+0x1c90], R16 ;  /* 0x001c901001007387 */ /* 0x000fe80000100800 */
        /* <DEDUP_REMOVED lines=38> */
[----:B-1----:R-:W-:-:S05]  /*64cc0*/  MOV R17, R13 ;  /* 0x0000000d00117202 */ /* 0x002fca0000000f00 */
        /* <DEDUP_REMOVED lines=11> */
[----:B-1----:R-:W-:Y:S04]  /*64d80*/  STL.64 [R1+0x980], R12 ;  /* 0x0009800c01007387 */ /* 0x002fe80000100a00 */
[----:B--2---:R1:W-:Y:S04]  /*64d90*/  STSM.16.M88.4 [R0], R152 ;  /* 0x0000009800007844 */ /* 0x0043e80000000200 */
[----:B------:R-:W-:Y:S04]  /*64da0*/  STL.64 [R1+0x988], R14 ;  /* 0x0009880e01007387 */ /* 0x000fe80000100a00 */
[----:B------:R-:W3:Y:S01]  /*64db0*/  LDL.LU R157, [R1+0x58c] ;  /* 0x00058c00019d7983 */ /* 0x000ee20000300800 */
[----:B------:R-:W-:Y:S06]  /*64dc0*/  BAR.SYNC.DEFER_BLOCKING 0x0 ;  /* 0x0000000000007b1d */ /* 0x000fec0000010000 */
[----:B------:R-:W3:Y:S04]  /*64dd0*/  LDL.LU R158, [R1+0x184] ;  /* 0x00018400019e7983 */ /* 0x000ee80000300800 */
[----:B------:R-:W3:Y:S04]  /*64de0*/  LDL.LU R159, [R1+0x18c] ;  /* 0x00018c00019f7983 */ /* 0x000ee80000300800 */
[----:B-1----:R-:W2:Y:S04]  /*64df0*/  LDL.LU R152, [R1+0xd90] ;  /* 0x000d900001987983 */ /* 0x002ea80000300800 */
        /* <DEDUP_REMOVED lines=71> */
[----:B------:R-:W-:Y:S01]  /*65270*/  BAR.SYNC.DEFER_BLOCKING 0x0 ;  /* 0x0000000000007b1d */ /* 0x000fe20000010000 */
[----:B-1----:R-:W-:-:S05]  /*65280*/  IMAD.MOV.U32 R18, RZ, RZ, R14 ;  /* 0x000000ffff127224 */ /* 0x002fca00078e000e */
[----:B--2---:R1:W-:Y:S04]  /*65290*/  STSM.16.M88.4 [R0], R152 ;  /* 0x0000009800007844 */ /* 0x0043e80000000200 */
[----:B------:R-:W-:Y:S04]  /*652a0*/  STL.64 [R1+0x9a0], R12 ;  /* 0x0009a00c01007387 */ /* 0x000fe80000100a00 */
[----:B------:R-:W-:Y:S01]  /*652b0*/  STL [R1+0x9ac], R15 ;  /* 0x0009ac0f01007387 */ /* 0x000fe20000100800 */
[----:B------:R-:W-:Y:S06]  /*652c0*/  BAR.SYNC.DEFER_BLOCKING 0x0 ;  /* 0x0000000000007b1d */ /* 0x000fec0000010000 */
[----:B------:R-:W-:Y:S04]  /*652d0*/  STL [R1+0x1c78], R18 ;  /* 0x001c781201007387 */ /* 0x000fe80000100800 */
[----:B------:R-:W3:Y:S04]  /*652e0*/  LDL.LU R157, [R1+0x5ac] ;  /* 0x0005ac00019d7983 */ /* 0x000ee80000300800 */
[----:B------:R-:W3:Y:S04]  /*652f0*/  LDL.LU R158, [R1+0x1a4] ;  /* 0x0001a400019e7983 */ /* 0x000ee80000300800 */
[----:B------:R-:W3:Y:S04]  /*65300*/  LDL.LU R159, [R1+0x1ac] ;  /* 0x0001ac00019f7983 */ /* 0x000ee80000300800 */
[----:B------:R-:W2:Y:S04]  /*65310*/  LDS.128 R12, [R21] ;  /* 0x00000000150c7984 */ /* 0x000ea80000000c00 */
[----:B-1----:R-:W4:Y:S01]  /*65320*/  LDL.LU R152, [R1+0xdb0] ;  /* 0x000db00001987983 */ /* 0x002f220000300800 */
[----:B------:R-:W-:Y:S06]  /*65330*/  BAR.SYNC.DEFER_BLOCKING 0x0 ;  /* 0x0000000000007b1d */ /* 0x000fec0000010000 */
[----:B--2---:R-:W-:Y:S04]  /*65340*/  STL.64 [R1+0x5a0], R12 ;  /* 0x0005a00c01007387 */ /* 0x004fe80000100a00 */
[----:B------:R-:W-:Y:S04]  /*65350*/  STL.64 [R1+0x5a8], R14 ;  /* 0x0005a80e01007387 */ /* 0x000fe80000100a00 */
[----:B------:R-:W4:Y:S04]  /*65360*/  LDL.LU R153, [R1+0xdb8] ;  /* 0x000db80001997983 */ /* 0x000f280000300800 */
[----:B------:R-:W4:Y:S04]  /*65370*/  LDL.LU R154, [R1+0x9b0] ;  /* 0x0009b000019a7983 */ /* 0x000f280000300800 */
[----:B------:R-:W4:Y:S04]  /*65380*/  LDL.LU R155, [R1+0x9b8] ;  /* 0x0009b800019b7983 */ /* 0x000f280000300800 */
[----:B---3--:R1:W-:Y:S01]  /*65390*/  STSM.16.M88.4 [R0], R156 ;  /* 0x0000009c00007844 */ /* 0x0083e20000000200 */
[----:B------:R-:W-:Y:S06]  /*653a0*/  BAR.SYNC.DEFER_BLOCKING 0x0 ;  /* 0x0000000000007b1d */ /* 0x000fec0000010000 */
[----:B-1----:R-:W2:Y:S04]  /*653b0*/  LDL.LU R156, [R1+0x5b0] ;  /* 0x0005b000019c7983 */ /* 0x002ea80000300800 */
[----:B------:R-:W1:Y:S01]  /*653c0*/  LDS.128 R12, [R21] ;  /* 0x00000000150c7984 */ /* 0x000e620000000c00 */
[----:B------:R-:W-:Y:S06]  /*653d0*/  BAR.SYNC.DEFER_BLOCKING 0x0 ;  /* 0x0000000000007b1d */ /* 0x000fec0000010000 */
[----:B----4-:R3:W-:Y:S01]  /*653e0*/  STSM.16.M88.4 [R0], R152 ;  /* 0x0000009800007844 */ /* 0x0107e20000000200 */
[----:B-1----:R-:W-:-:S03]  /*653f0*/  IMAD.MOV.U32 R18, RZ, RZ, R12 ;  /* 0x000000ffff127224 */ /* 0x002fc600078e000c */
[----:B------:R-:W-:Y:S04]  /*65400*/  STL [R1+0x1a4], R13 ;  /* 0x0001a40d01007387 */ /* 0x000fe80000100800 */
[----:B------:R-:W-:Y:S01]  /*65410*/  STL.64 [R1+0x1a8], R14 ;  /* 0x0001a80e01007387 */ /* 0x000fe20000100a00 */
[----:B------:R-:W-:Y:S06]  /*65420*/  BAR.SYNC.DEFER_BLOCKING 0x0 ;  /* 0x0000000000007b1d */ /* 0x000fec0000010000 */
[----:B------:R-:W-:Y:S04]  /*65430*/  STL [R1+0x1c7c], R18 ;  /* 0x001c7c1201007387 */ /* 0x000fe80000100800 */
[----:B------:R-:W2:Y:S04]  /*65440*/  LDL.LU R157, [R1+0x5b8] ;  /* 0x0005b800019d7983 */ /* 0x000ea80000300800 */
[----:B------:R-:W2:Y:S04]  /*65450*/  LDL.LU R158, [R1+0x1b0] ;  /* 0x0001b000019e7983 */ /* 0x000ea80000300800 */
[----:B------:R-:W2:Y:S04]  /*65460*/  LDL.LU R159, [R1+0x1b8] ;  /* 0x0001b800019f7983 */ /* 0x000ea80000300800 */
[----:B------:R-:W1:Y:S04]  /*65470*/  LDS.128 R12, [R21] ;  /* 0x00000000150c7984 */ /* 0x000e680000000c00 */
[----:B---3--:R-:W3:Y:S01]  /*65480*/  LDL.LU R152, [R1+0xdb4] ;  /* 0x000db40001987983 */ /* 0x008ee20000300800 */
[----:B------:R-:W-:Y:S06]  /*65490*/  BAR.SYNC.DEFER_BLOCKING 0x0 ;  /* 0x0000000000007b1d */ /* 0x000fec0000010000 */
[----:B-1----:R-:W-:Y:S04]  /*654a0*/  STL.64 [R1+0xda0], R12 ;  /* 0x000da00c01007387 */ /* 0x002fe80000100a00 */
[----:B------:R-:W-:Y:S04]  /*654b0*/  STL.64 [R1+0xda8], R14 ;  /* 0x000da80e01007387 */ /* 0x000fe80000100a00 */
[----:B------:R-:W3:Y:S04]  /*654c0*/  LDL.LU R153, [R1+0xdbc] ;  /* 0x000dbc0001997983 */ /* 0x000ee80000300800 */
[----:B------:R-:W3:Y:S04]  /*654d0*/  LDL.LU R154, [R1+0x9b4] ;  /* 0x0009b400019a7983 */ /* 0x000ee80000300800 */
[----:B------:R-:W3:Y:S04]  /*654e0*/  LDL.LU R155, [R1+0x9bc] ;  /* 0x0009bc00019b7983 */ /* 0x000ee80000300800 */
[----:B--2---:R1:W-:Y:S01]  /*654f0*/  STSM.16.M88.4 [R0], R156 ;  /* 0x0000009c00007844 */ /* 0x0043e20000000200 */
[----:B------:R-:W-:Y:S06]  /*65500*/  BAR.SYNC.DEFER_BLOCKING 0x0 ;  /* 0x0000000000007b1d */ /* 0x000fec0000010000 */
[----:B-1----:R-:W2:Y:S04]  /*65510*/  LDL.LU R156, [R1+0x5b4] ;  /* 0x0005b400019c7983 */ /* 0x002ea80000300800 */
[----:B------:R-:W1:Y:S01]  /*65520*/  LDS.128 R12, [R21] ;  /* 0x00000000150c7984 */ /* 0x000e620000000c00 */
[----:B------:R-:W-:Y:S06]  /*65530*/  BAR.SYNC.DEFER_BLOCKING 0x0 ;  /* 0x0000000000007b1d */ /* 0x000fec0000010000 */
[----:B---3--:R3:W-:Y:S04]  /*65540*/  STSM.16.M88.4 [R0], R152 ;  /* 0x0000009800007844 */ /* 0x0087e80000000200 */
[----:B-1----:R-:W-:Y:S04]  /*65550*/  STL.64 [R1+0x9b0], R12 ;  /* 0x0009b00c01007387 */ /* 0x002fe80000100a00 */
[----:B------:R-:W-:Y:S01]  /*65560*/  STL.64 [R1+0x9b8], R14 ;  /* 0x0009b80e01007387 */ /* 0x000fe20000100a00 */
[----:B------:R-:W-:Y:S06]  /*65570*/  BAR.SYNC.DEFER_BLOCKING 0x0 ;  /* 0x0000000000007b1d */ /* 0x000fec0000010000 */
[----:B------:R-:W2:Y:S04]  /*65580*/  LDL.LU R157, [R1+0x5bc] ;  /* 0x0005bc00019d7983 */ /* 0x000ea80000300800 */
[----:B------:R-:W2:Y:S04]  /*65590*/  LDL.LU R158, [R1+0x1b4] ;  /* 0x0001b400019e7983 */ /* 0x000ea80000300800 */
[----:B------:R-:W2:Y:S04]  /*655a0*/  LDL.LU R159, [R1+0x1bc] ;  /* 0x0001bc00019f7983 */ /* 0x000ea80000300800 */
[----:B---3--:R-:W3:Y:S04]  /*655b0*/  LDL.LU R152, [R1+0xdc0] ;  /* 0x000dc00001987983 */ /* 0x008ee80000300800 */
[----:B------:R-:W1:Y:S01]  /*655c0*/  LDS.128 R12, [R21] ;  /* 0x00000000150c7984 */ /* 0x000e620000000c00 */
        /* <DEDUP_REMOVED lines=51> */
[----:B---3--:R3:W-:Y:S01]  /*65900*/  STSM.16.M88.4 [R0], R152 ;  /* 0x0000009800007844 */ /* 0x0087e20000000200 */
[----:B-1----:R-:W-:-:S03]  /*65910*/  IMAD.MOV.U32 R19, RZ, RZ, R15 ;  /* 0x000000ffff137224 */ /* 0x002fc600078e000f */
[----:B------:R-:W-:Y:S04]  /*65920*/  STL.64 [R1+0x1c0], R12 ;  /* 0x0001c00c01007387 */ /* 0x000fe80000100a00 */
[----:B------:R-:W-:Y:S01]  /*65930*/  STL [R1+0x1c8], R14 ;  /* 0x0001c80e01007387 */ /* 0x000fe20000100800 */
        /* <DEDUP_REMOVED lines=115> */
[----:B------:R-:W4:Y:S04]  /*66070*/  LDL.LU R160, [R1+0x200] ;  /* 0x0002000001a07983 */ /* 0x000f280000300800 */
[----:B--2---:R-:W-:Y:S01]  /*66080*/  STSM.16.M88.4 [R0], R156 ;  /* 0x0000009c00007844 */ /* 0x004fe20000000200 */
[----:B------:R-:W-:Y:S06]  /*66090*/  BAR.SYNC.DEFER_BLOCKING 0x0 ;  /* 0x0000000000007b1d */ /* 0x000fec0000010000 */
[----:B------:R-:W1:Y:S02]  /*660a0*/  LDS.128 R12, [R21] ;  /* 0x00000000150c7984 */ /* 0x000e640000000c00 */
[----:B------:R-:W-:Y:S06]  /*660b0*/  BAR.SYNC.DEFER_BLOCKING 0x0 ;  /* 0x0000000000007b1d */ /* 0x000fec0000010000 */
[----:B---3--:R-:W-:Y:S04]  /*660c0*/  STSM.16.M88.4 [R0], R152 ;  /* 0x0000009800007844 */ /* 0x008fe80000000200 */
[----:B-1----:R-:W-:Y:S04]  /*660d0*/  STL.64 [R1+0x5f0], R12 ;  /* 0x0005f00c01007387 */ /* 0x002fe80000100a00 */
[----:B------:R-:W-:Y:S01]  /*660e0*/  STL.64 [R1+0x5f8], R14 ;  /* 0x0005f80e01007387 */ /* 0x000fe20000100a00 */
[----:B------:R-:W-:Y:S06]  /*660f0*/  BAR.SYNC.DEFER_BLOCKING 0x0 ;  /* 0x0000000000007b1d */ /* 0x000fec0000010000 */
[----:B------:R-:W4:Y:S04]  /*66100*/  LDL.LU R161, [R1+0x208] ;  /* 0x0002080001a17983 */ /* 0x000f280000300800 */
[----:B------:R-:W2:Y:S04]  /*66110*/  LDL.LU R156, [R1+0xa04] ;  /* 0x000a0400019c7983 */ /* 0x000ea80000300800 */
[----:B------:R-:W1:Y:S01]  /*66120*/  LDS.128 R12, [R21] ;  /* 0x00000000150c7984 */ /* 0x000e620000000c00 */
[----:B------:R-:W-:Y:S06]  /*66130*/  BAR.SYNC.DEFER_BLOCKING 0x0 ;  /* 0x0000000000007b1d */ /* 0x000fec0000010000 */
[----:B-1----:R-:W-:Y:S04]  /*66140*/  STL.64 [R1+0xdf0], R12 ;  /* 0x000df00c01007387 */ /* 0x002fe80000100a00 */
[----:B------:R-:W-:Y:S04]  /*66150*/  STL.64 [R1+0xdf8], R14 ;  /* 0x000df80e01007387 */ /* 0x000fe80000100a00 */
[----:B------:R-:W2:Y:S04]  /*66160*/  LDL.LU R157, [R1+0xa0c] ;  /* 0x000a0c00019d7983 */ /* 0x000ea80000300800 */
[----:B------:R-:W2:Y:S04]  /*66170*/  LDL.LU R158, [R1+0x604] ;  /* 0x00060400019e7983 */ /* 0x000ea80000300800 */
[----:B------:R-:W2:Y:S04]  /*66180*/  LDL.LU R159, [R1+0x60c] ;  /* 0x00060c00019f7983 */ /* 0x000ea80000300800 */
[----:B------:R-:W3:Y:S01]  /*66190*/  LDL.LU R152, [R1+0x204] ;  /* 0x0002040001987983 */ /* 0x000ee20000300800 */
[----:B------:R-:W-:-:S02]  /*661a0*/  IMAD.MOV.U32 R154, RZ, RZ, R25 ;  /* 0x000000ffff9a7224 */ /* 0x000fc400078e0019 */
[----:B------:R-:W-:Y:S01]  /*661b0*/  IMAD.MOV.U32 R155, RZ, RZ, R27 ;  /* 0x000000ffff9b7224 */ /* 0x000fe200078e001b */
[----:B----4-:R-:W-:Y:S01]  /*661c0*/  STSM.16.M88.4 [R0], R160 ;  /* 0x000000a000007844 */ /* 0x010fe20000000200 */
[----:B------:R-:W-:Y:S06]  /*661d0*/  BAR.SYNC.DEFER_BLOCKING 0x0 ;  /* 0x0000000000007b1d */ /* 0x000fec0000010000 */
[----:B------:R-:W1:Y:S02]  /*661e0*/  LDS.128 R12, [R21] ;  /* 0x00000000150c7984 */ /* 0x000e640000000c00 */
[----:B------:R-:W-:Y:S06]  /*661f0*/  BAR.SYNC.DEFER_BLOCKING 0x0 ;  /* 0x0000000000007b1d */ /* 0x000fec0000010000 */
[----:B--2---:R-:W-:Y:S04]  /*66200*/  STSM.16.M88.4 [R0], R156 ;  /* 0x0000009c00007844 */ /* 0x004fe80000000200 */
[----:B-1----:R-:W-:Y:S04]  /*66210*/  STL.64 [R1+0xa00], R12 ;  /* 0x000a000c01007387 */ /* 0x002fe80000100a00 */
[----:B------:R-:W-:Y:S01]  /*66220*/  STL.64 [R1+0xa08], R14 ;  /* 0x000a080e01007387 */ /* 0x000fe20000100a00 */
[----:B------:R-:W-:Y:S06]  /*66230*/  BAR.SYNC.DEFER_BLOCKING 0x0 ;  /* 0x0000000000007b1d */ /* 0x000fec0000010000 */
[----:B------:R-:W3:Y:S04]  /*66240*/  LDL.LU R153, [R1+0x20c] ;  /* 0x00020c0001997983 */ /* 0x000ee80000300800 */
        /* <DEDUP_REMOVED lines=18> */
[----:B--2---:R-:W2:Y:S04]  /*66370*/  LDL.LU R24, [R1+0xa14] ;  /* 0x000a140001187983 */ /* 0x004ea80000300800 */
[----:B------:R-:W1:Y:S04]  /*66380*/  LDS.128 R12, [R21] ;  /* 0x00000000150c7984 */ /* 0x000e680000000c00 */
[----:B-1----:R-:W-:Y:S04]  /*66390*/  STL.64 [R1+0xe50], R12 ;  /* 0x000e500c01007387 */ /* 0x002fe80000100a00 */
[----:B------:R-:W-:Y:S04]  /*663a0*/  STL.64 [R1+0xe58], R14 ;  /* 0x000e580e01007387 */ /* 0x000fe80000100a00 */
[----:B------:R-:W2:Y:S04]  /*663b0*/  LDL.LU R25, [R1+0xa1c] ;  /* 0x000a1c0001197983 */ /* 0x000ea80000300800 */
[----:B------:R-:W2:Y:S04]  /*663c0*/  LDL.LU R26, [R1+0x614] ;  /* 0x00061400011a7983 */ /* 0x000ea80000300800 */
[----:B------:R-:W2:Y:S01]  /*663d0*/  LDL.LU R27, [R1+0x61c] ;  /* 0x00061c00011b7983 */ /* 0x000ea20000300800 */
[----:B------:R-:W-:Y:S01]  /*663e0*/  BAR.SYNC.DEFER_BLOCKING 0x0 ;  /* 0x0000000000007b1d */ /* 0x000fe20000010000 */
[----:B------:R-:W-:-:S02]  /*663f0*/  IMAD.MOV.U32 R154, RZ, RZ, R28 ;  /* 0x000000ffff9a7224 */ /* 0x000fc400078e001c */
[----:B------:R-:W-:-:S05]  /*66400*/  IMAD.MOV.U32 R155, RZ, RZ, R30 ;  /* 0x000000ffff9b7224 */ /* 0x000fca00078e001e */
        /* <DEDUP_REMOVED lines=18> */
[----:B------:R-:W-:Y:S01]  /*66530*/  IMAD.MOV.U32 R154, RZ, RZ, R29 ;  /* 0x000000ffff9a7224 */ /* 0x000fe200078e001d */
[----:B------:R-:W-:-:S04]  /*66540*/  MOV R155, R31 ;  /* 0x0000001f009b7202 */ /* 0x000fc80000000f00 */
[----:B------:R-:W4:Y:S04]  /*66550*/  LDL.LU R28, [R1+0x220] ;  /* 0x00022000011c7983 */ /* 0x000f280000300800 */
[----:B---3--:R-:W-:Y:S01]  /*66560*/  STSM.16.M88.4 [R0], R152 ;  /* 0x0000009800007844 */ /* 0x008fe20000000200 */
[----:B------:R-:W-:Y:S06]  /*66570*/  BAR.SYNC.DEFER_BLOCKING 0x0 ;  /* 0x0000000000007b1d */ /* 0x000fec0000010000 */
[----:B------:R-:W1:Y:S02]  /*66580*/  LDS.128 R12, [R21] ;  /* 0x00000000150c7984 */ /* 0x000e640000000c00 */
[----:B------:R-:W-:Y:S06]  /*66590*/  BAR.SYNC.DEFER_BLOCKING 0x0 ;  /* 0x0000000000007b1d */ /* 0x000fec0000010000 */
[----:B--2---:R2:W-:Y:S04]  /*665a0*/  STSM.16.M88.4 [R0], R24 ;  /* 0x0000001800007844 */ /* 0x0045e80000000200 */
[----:B-1----:R-:W-:Y:S04]  /*665b0*/  STL.64 [R1+0x200], R12 ;  /* 0x0002000c01007387 */ /* 0x002fe80000100a00 */
[----:B------:R-:W-:Y:S01]  /*665c0*/  STL.64 [R1+0x208], R14 ;  /* 0x0002080e01007387 */ /* 0x000fe20000100a00 */
[----:B------:R-:W-:Y:S06]  /*665d0*/  BAR.SYNC.DEFER_BLOCKING 0x0 ;  /* 0x0000000000007b1d */ /* 0x000fec0000010000 */
[----:B------:R-:W4:Y:S04]  /*665e0*/  LDL.LU R29, [R1+0x228] ;  /* 0x00022800011d7983 */ /* 0x000f280000300800 */
        /* <DEDUP_REMOVED lines=10> */
[----:B----4-:R1:W-:Y:S01]  /*66690*/  STSM.16.M88.4 [R0], R28 ;  /* 0x0000001c00007844 */ /* 0x0103e20000000200 */
        /* <DEDUP_REMOVED lines=38> */
[----:B------:R-:W-:-:S05]  /*66900*/  MOV R31, R38 ;  /* 0x00000026001f7202 */ /* 0x000fca0000000f00 */
        /* <DEDUP_REMOVED lines=565> */
[----:B--2---:R2:W-:Y:S01]  /*68c60*/  STSM.16.M88.4 [R0], R24 ;  /* 0x0000001800007844 */ /* 0x0045e20000000200 */
[----:B-1----:R-:W-:-:S03]  /*68c70*/  IMAD.MOV.U32 R252, RZ, RZ, R15 ;  /* 0x000000fffffc7224 */ /* 0x002fc600078e000f */
[----:B------:R-:W-:Y:S04]  /*68c80*/  STL.64 [R1+0xc0], R12 ;  /* 0x0000c00c01007387 */ /* 0x000fe80000100a00 */
[----:B------:R-:W-:Y:S01]  /*68c90*/  STL [R1+0xc8], R14 ;  /* 0x0000c80e01007387 */ /* 0x000fe20000100800 */
[----:B------:R-:W-:Y:S06]  /*68ca0*/  BAR.SYNC.DEFER_BLOCKING 0x0 ;  /* 0x0000000000007b1d */ /* 0x000fec0000010000 */
[----:B------:R-:W-:Y:S04]  /*68cb0*/  STL [R1+0x1c4c], R252 ;  /* 0x001c4cfc01007387 */ /* 0x000fe80000100800 */
[----:B------:R-:W3:Y:S04]  /*68cc0*/  LDL.LU R29, [R1+0x31c] ;  /* 0x00031c00011d7983 */ /* 0x000ee80000300800 */
[----:B--2---:R-:W2:Y:S04]  /*68cd0*/  LDL.LU R24, [R1+0xb20] ;  /* 0x000b200001187983 */ /* 0x004ea80000300800 */
[----:B------:R-:W1:Y:S02]  /*68ce0*/  LDS.128 R12, [R21] ;  /* 0x00000000150c7984 */ /* 0x000e640000000c00 */
[----:B-1----:R-:W-:Y:S01]  /*68cf0*/  MOV R252, R14 ;  /* 0x0000000e00fc7202 */ /* 0x002fe20000000f00 */
[----:B------:R-:W-:Y:S01]  /*68d00*/  IMAD.MOV.U32 R231, RZ, RZ, R15 ;  /* 0x000000ffffe77224 */ /* 0x000fe200078e000f */
[----:B------:R-:W-:Y:S04]  /*68d10*/  STL.64 [R1+0x80], R12 ;  /* 0x0000800c01007387 */ /* 0x000fe80000100a00 */
[----:B------:R-:W-:Y:S04]  /*68d20*/  STL [R1+0x1c50], R252 ;  /* 0x001c50fc01007387 */ /* 0x000fe80000100800 */
[----:B------:R-:W-:Y:S04]  /*68d30*/  STL [R1+0x1c48], R231 ;  /* 0x001c48e701007387 */ /* 0x000fe80000100800 */
        /* <DEDUP_REMOVED lines=11> */
[----:B--2---:R2:W-:Y:S02]  /*68df0*/  STSM.16.M88.4 [R0], R24 ;  /* 0x0000001800007844 */ /* 0x0045e40000000200 */
[----:B------:R-:W-:Y:S01]  /*68e00*/  BAR.SYNC.DEFER_BLOCKING 0x0 ;  /* 0x0000000000007b1d */ /* 0x000fe20000010000 */
[----:B-1----:R-:W-:-:S02]  /*68e10*/  IMAD.MOV.U32 R230, RZ, RZ, R15 ;  /* 0x000000ffffe67224 */ /* 0x002fc400078e000f */
[----:B------:R-:W-:Y:S02]  /*68e20*/  IMAD.MOV.U32 R252, RZ, RZ, R13 ;  /* 0x000000fffffc7224 */ /* 0x000fe400078e000d */
[----:B------:R-:W-:Y:S01]  /*68e30*/  IMAD.MOV.U32 R231, RZ, RZ, R14 ;  /* 0x000000ffffe77224 */ /* 0x000fe200078e000e */
[----:B------:R-:W-:Y:S04]  /*68e40*/  STL [R1+0x20], R12 ;  /* 0x0000200c01007387 */ /* 0x000fe80000100800 */
[----:B------:R-:W4:Y:S04]  /*68e50*/  LDL.LU R13, [R1+0x1c08] ;  /* 0x001c0800010d7983 */ /* 0x000f280000300800 */
[----:B------:R-:W4:Y:S04]  /*68e60*/  LDL.LU R16, [R1+0xc00] ;  /* 0x000c000001107983 */ /* 0x000f280000300800 */
[----:B------:R-:W4:Y:S04]  /*68e70*/  LDL.LU R14, [R1+0x173c] ;  /* 0x00173c00010e7983 */ /* 0x000f280000300800 */
[----:B------:R-:W-:Y:S04]  /*68e80*/  STL [R1+0x1c64], R230 ;  /* 0x001c64e601007387 */ /* 0x000fe80000100800 */
[----:B------:R-:W-:Y:S04]  /*68e90*/  STL [R1+0x1c58], R231 ;  /* 0x001c58e701007387 */ /* 0x000fe80000100800 */
[----:B------:R-:W-:Y:S04]  /*68ea0*/  STL [R1+0x1c54], R252 ;  /* 0x001c54fc01007387 */ /* 0x000fe80000100800 */
[----:B------:R-:W3:Y:S04]  /*68eb0*/  LDL.LU R29, [R1+0x328] ;  /* 0x00032800011d7983 */ /* 0x000ee80000300800 */
[----:B------:R-:W1:Y:S04]  /*68ec0*/  LDS.128 R248, [R21] ;  /* 0x0000000015f87984 */ /* 0x000e680000000c00 */
[----:B--2---:R-:W2:Y:S04]  /*68ed0*/  LDL.LU R24, [R1+0xb24] ;  /* 0x000b240001187983 */ /* 0x004ea80000300800 */
[----:B-1----:R-:W-:Y:S04]  /*68ee0*/  STL [R1+0x1c98], R248 ;  /* 0x001c98f801007387 */ /* 0x002fe80000100800 */
[----:B------:R-:W-:Y:S04]  /*68ef0*/  STL [R1+0x1c84], R249 ;  /* 0x001c84f901007387 */ /* 0x000fe80000100800 */
[----:B------:R-:W-:Y:S04]  /*68f00*/  STL [R1+0x1c6c], R250 ;  /* 0x001c6cfa01007387 */ /* 0x000fe80000100800 */
[----:B------:R-:W-:Y:S04]  /*68f10*/  STL [R1+0x1c68], R251 ;  /* 0x001c68fb01007387 */ /* 0x000fe80000100800 */
        /* <DEDUP_REMOVED lines=9> */
[----:B------:R-:W3:Y:S04]  /*68fb0*/  LDL.LU R29, [R1+0x32c] ;  /* 0x00032c00011d7983 */ /* 0x000ee80000300800 */
[----:B------:R-:W1:Y:S01]  /*68fc0*/  LDS.128 R244, [R21] ;  /* 0x0000000015f47984 */ /* 0x000e620000000c00 */
[----:B------:R-:W-:Y:S06]  /*68fd0*/  BAR.SYNC.DEFER_BLOCKING 0x0 ;  /* 0x0000000000007b1d */ /* 0x000fec0000010000 */
[----:B--2---:R2:W-:Y:S02]  /*68fe0*/  STSM.16.M88.4 [R0], R24 ;  /* 0x0000001800007844 */ /* 0x0045e40000000200 */
[----:B------:R-:W-:Y:S06]  /*68ff0*/  BAR.SYNC.DEFER_BLOCKING 0x0 ;  /* 0x0000000000007b1d */ /* 0x000fec0000010000 */
[----:B--2---:R-:W2:Y:S04]  /*69000*/  LDL.LU R24, [R1+0xb30] ;  /* 0x000b300001187983 */ /* 0x004ea80000300800 */
[----:B------:R-:W2:Y:S04]  /*69010*/  LDL.LU R25, [R1+0xb38] ;  /* 0x000b380001197983 */ /* 0x000ea80000300800 */
[----:B------:R-:W2:Y:S04]  /*69020*/  LDL.LU R26, [R1+0x730] ;  /* 0x00073000011a7983 */ /* 0x000ea80000300800 */
[----:B------:R-:W2:Y:S04]  /*69030*/  LDL.LU R27, [R1+0x738] ;  /* 0x00073800011b7983 */ /* 0x000ea80000300800 */
[----:B------:R-:W1:Y:S01]  /*69040*/  LDS.128 R240, [R21] ;  /* 0x0000000015f07984 */ /* 0x000e620000000c00 */
[----:B------:R-:W-:-:S02]  /*69050*/  IMAD.MOV.U32 R30, RZ, RZ, R97 ;  /* 0x000000ffff1e7224 */ /* 0x000fc400078e0061 */
[----:B------:R-:W-:Y:S01]  /*69060*/  IMAD.MOV.U32 R31, RZ, RZ, R99 ;  /* 0x000000ffff1f7224 */ /* 0x000fe200078e0063 */
[----:B------:R-:W-:Y:S06]  /*69070*/  BAR.SYNC.DEFER_BLOCKING 0x0 ;  /* 0x0000000000007b1d */ /* 0x000fec0000010000 */
[----:B---3--:R3:W-:Y:S02]  /*69080*/  STSM.16.M88.4 [R0], R28 ;  /* 0x0000001c00007844 */ /* 0x0087e40000000200 */
[----:B------:R-:W-:Y:S06]  /*69090*/  BAR.SYNC.DEFER_BLOCKING 0x0 ;  /* 0x0000000000007b1d */ /* 0x000fec0000010000 */
[----:B---3--:R-:W3:Y:S04]  /*690a0*/  LDL.LU R28, [R1+0x330] ;  /* 0x00033000011c7983 */ /* 0x008ee80000300800 */
        /* <DEDUP_REMOVED lines=26> */
[----:B------:R-:W-:Y:S01]  /*69250*/  IMAD.MOV.U32 R30, RZ, RZ, R101 ;  /* 0x000000ffff1e7224 */ /* 0x000fe200078e0065 */
[----:B------:R-:W-:Y:S01]  /*69260*/  MOV R31, R103 ;  /* 0x00000067001f7202 */ /* 0x000fe20000000f00 */
        /* <DEDUP_REMOVED lines=29> */
[----:B------:R-:W4:Y:S04]  /*69440*/  LDL.LU R32, [R1+0x350] ;  /* 0x0003500001207983 */ /* 0x000f280000300800 */
[----:B------:R-:W4:Y:S04]  /*69450*/  LDL.LU R33, [R1+0x358] ;  /* 0x0003580001217983 */ /* 0x000f280000300800 */
        /* <DEDUP_REMOVED lines=8> */
[----:B------:R-:W3:Y:S04]  /*694e0*/  LDL.LU R30, [R1+0x754] ;  /* 0x00075400011e7983 */ /* 0x000ee80000300800 */
[----:B------:R-:W3:Y:S04]  /*694f0*/  LDL.LU R31, [R1+0x75c] ;  /* 0x00075c00011f7983 */ /* 0x000ee80000300800 */
[----:B------:R-:W1:Y:S01]  /*69500*/  LDS.128 R200, [R21] ;  /* 0x0000000015c87984 */ /* 0x000e620000000c00 */
[----:B------:R-:W-:Y:S06]  /*69510*/  BAR.SYNC.DEFER_BLOCKING 0x0 ;  /* 0x0000000000007b1d */ /* 0x000fec0000010000 */
[----:B--2---:R2:W-:Y:S02]  /*69520*/  STSM.16.M88.4 [R0], R24 ;  /* 0x0000001800007844 */ /* 0x0045e40000000200 */
[----:B------:R-:W-:Y:S06]  /*69530*/  BAR.SYNC.DEFER_BLOCKING 0x0 ;  /* 0x0000000000007b1d */ /* 0x000fec0000010000 */
[----:B--2---:R-:W2:Y:S04]  /*69540*/  LDL.LU R24, [R1+0x354] ;  /* 0x0003540001187983 */ /* 0x004ea80000300800 */
[----:B------:R-:W2:Y:S04]  /*69550*/  LDL.LU R25, [R1+0x35c] ;  /* 0x00035c0001197983 */ /* 0x000ea80000300800 */
[----:B------:R-:W1:Y:S01]  /*69560*/  LDS.128 R196, [R21] ;  /* 0x0000000015c47984 */ /* 0x000e620000000c00 */
[----:B------:R-:W-:Y:S01]  /*69570*/  IMAD.MOV.U32 R34, RZ, RZ, R108 ;  /* 0x000000ffff227224 */ /* 0x000fe200078e006c */
[----:B------:R-:W-:Y:S01]  /*69580*/  MOV R35, R110 ;  /* 0x0000006e00237202 */ /* 0x000fe20000000f00 */
[----:B------:R-:W-:Y:S06]  /*69590*/  BAR.SYNC.DEFER_BLOCKING 0x0 ;  /* 0x0000000000007b1d */ /* 0x000fec0000010000 */
[----:B----4-:R-:W-:Y:S02]  /*695a0*/  STSM.16.M88.4 [R0], R32 ;  /* 0x0000002000007844 */ /* 0x010fe40000000200 */
[----:B------:R-:W-:Y:S06]  /*695b0*/  BAR.SYNC.DEFER_BLOCKING 0x0 ;  /* 0x0000000000007b1d */ /* 0x000fec0000010000 */
[----:B------:R-:W4:Y:S02]  /*695c0*/  LDS.128 R192, [R21] ;  /* 0x0000000015c07984 */ /* 0x000f240000000c00 */
[----:B------:R-:W-:Y:S01]  /*695d0*/  BAR.SYNC.DEFER_BLOCKING 0x0 ;  /* 0x0000000000007b1d */ /* 0x000fe20000010000 */
[----:B------:R-:W-:-:S02]  /*695e0*/  IMAD.MOV.U32 R26, RZ, RZ, R109 ;  /* 0x000000ffff1a7224 */ /* 0x000fc400078e006d */
[----:B------:R-:W-:-:S03]  /*695f0*/  IMAD.MOV.U32 R27, RZ, RZ, R111 ;  /* 0x000000ffff1b7224 */ /* 0x000fc600078e006f */
[----:B---3--:R3:W-:Y:S02]  /*69600*/  STSM.16.M88.4 [R0], R28 ;  /* 0x0000001c00007844 */ /* 0x0087e40000000200 */
[----:B------:R-:W-:Y:S06]  /*69610*/  BAR.SYNC.DEFER_BLOCKING 0x0 ;  /* 0x0000000000007b1d */ /* 0x000fec0000010000 */
[----:B---3--:R-:W3:Y:S04]  /*69620*/  LDL.LU R28, [R1+0xb60] ;  /* 0x000b6000011c7983 */ /* 0x008ee80000300800 */
[----:B------:R-:W3:Y:S04]  /*69630*/  LDL.LU R29, [R1+0xb68] ;  /* 0x000b6800011d7983 */ /* 0x000ee80000300800 */
[----:B------:R-:W3:Y:S04]  /*69640*/  LDL.LU R30, [R1+0x760] ;  /* 0x00076000011e7983 */ /* 0x000ee80000300800 */
[----:B------:R-:W3:Y:S04]  /*69650*/  LDL.LU R31, [R1+0x768] ;  /* 0x00076800011f7983 */ /* 0x000ee80000300800 */
[----:B------:R-:W4:Y:S01]  /*69660*/  LDS.128 R188, [R21] ;  /* 0x0000000015bc7984 */ /* 0x000f220000000c00 */
[----:B------:R-:W-:Y:S06]  /*69670*/  BAR.SYNC.DEFER_BLOCKING 0x0 ;  /* 0x0000000000007b1d */ /* 0x000fec0000010000 */
[----:B--2---:R2:W-:Y:S02]  /*69680*/  STSM.16.M88.4 [R0], R24 ;  /* 0x0000001800007844 */ /* 0x0045e40000000200 */
[----:B------:R-:W-:Y:S06]  /*69690*/  BAR.SYNC.DEFER_BLOCKING 0x0 ;  /* 0x0000000000007b1d */ /* 0x000fec0000010000 */
[----:B--2---:R-:W2:Y:S04]  /*696a0*/  LDL.LU R24, [R1+0x360] ;  /* 0x0003600001187983 */ /* 0x004ea80000300800 */
[----:B------:R-:W2:Y:S04]  /*696b0*/  LDL.LU R25, [R1+0x368] ;  /* 0x0003680001197983 */ /* 0x000ea80000300800 */
[----:B------:R-:W4:Y:S01]  /*696c0*/  LDS.128 R184, [R21] ;  /* 0x0000000015b87984 */ /* 0x000f220000000c00 */
        /* <DEDUP_REMOVED lines=17> */
[----:B------:R-:W-:Y:S01]  /*697e0*/  IMAD.MOV.U32 R26, RZ, RZ, R113 ;  /* 0x000000ffff1a7224 */ /* 0x000fe200078e0071 */
[----:B------:R-:W-:-:S04]  /*697f0*/  MOV R27, R115 ;  /* 0x00000073001b7202 */ /* 0x000fc80000000f00 */
        /* <DEDUP_REMOVED lines=12> */
[----:B------:R-:W4:Y:S04]  /*698c0*/  LDL.LU R32, [R1+0xb74] ;  /* 0x000b740001207983 */ /* 0x000f280000300800 */
[----:B------:R-:W4:Y:S04]  /*698d0*/  LDL.LU R33, [R1+0xb7c] ;  /* 0x000b7c0001217983 */ /* 0x000f280000300800 */
[----:B------:R-:W4:Y:S04]  /*698e0*/  LDL.LU R34, [R1+0x774] ;  /* 0x0007740001227983 */ /* 0x000f280000300800 */
[----:B------:R-:W4:Y:S04]  /*698f0*/  LDL.LU R35, [R1+0x77c] ;  /* 0x00077c0001237983 */ /* 0x000f280000300800 */
[----:B------:R-:W1:Y:S01]  /*69900*/  LDS.128 R168, [R21] ;  /* 0x0000000015a87984 */ /* 0x000e620000000c00 */
[----:B------:R-:W-:Y:S01]  /*69910*/  BAR.SYNC.DEFER_BLOCKING 0x0 ;  /* 0x0000000000007b1d */ /* 0x000fe20000010000 */
[----:B------:R-:W-:-:S02]  /*69920*/  IMAD.MOV.U32 R26, RZ, RZ, R116 ;  /* 0x000000ffff1a7224 */ /* 0x000fc400078e0074 */
[----:B------:R-:W-:-:S03]  /*69930*/  IMAD.MOV.U32 R27, RZ, RZ, R118 ;  /* 0x000000ffff1b7224 */ /* 0x000fc600078e0076 */
[----:B------:R-:W4:Y:S04]  /*69940*/  LDL.LU R36, [R1+0x374] ;  /* 0x0003740001247983 */ /* 0x000f280000300800 */
[----:B------:R-:W4:Y:S04]  /*69950*/  LDL.LU R37, [R1+0x37c] ;  /* 0x00037c0001257983 */ /* 0x000f280000300800 */
[----:B---3--:R-:W-:Y:S01]  /*69960*/  STSM.16.M88.4 [R0], R28 ;  /* 0x0000001c00007844 */ /* 0x008fe20000000200 */
[----:B------:R-:W-:Y:S06]  /*69970*/  BAR.SYNC.DEFER_BLOCKING 0x0 ;  /* 0x0000000000007b1d */ /* 0x000fec0000010000 */
[----:B------:R-:W3:Y:S02]  /*69980*/  LDS.128 R28, [R21] ;  /* 0x00000000151c7984 */ /* 0x000ee40000000c00 */
[----:B------:R-:W-:Y:S06]  /*69990*/  BAR.SYNC.DEFER_BLOCKING 0x0 ;  /* 0x0000000000007b1d */ /* 0x000fec0000010000 */
[----:B--2---:R-:W-:Y:S02]  /*699a0*/  STSM.16.M88.4 [R0], R24 ;  /* 0x0000001800007844 */ /* 0x004fe40000000200 */
[----:B------:R-:W-:Y:S06]  /*699b0*/  BAR.SYNC.DEFER_BLOCKING 0x0 ;  /* 0x0000000000007b1d */ /* 0x000fec0000010000 */
[----:B------:R-:W2:Y:S02]  /*699c0*/  LDS.128 R24, [R21] ;  /* 0x0000000015187984 */ /* 0x000ea40000000c00 */
[----:B------:R-:W-:Y:S06]  /*699d0*/  BAR.SYNC.DEFER_BLOCKING 0x0 ;  /* 0x0000000000007b1d */ /* 0x000fec0000010000 */
[----:B----4-:R4:W-:Y:S02]  /*699e0*/  STSM.16.M88.4 [R0], R32 ;  /* 0x0000002000007844 */ /* 0x0109e40000000200 */
[----:B------:R-:W-:Y:S06]  /*699f0*/  BAR.SYNC.DEFER_BLOCKING 0x0 ;  /* 0x0000000000007b1d */ /* 0x000fec0000010000 */
[----:B----4-:R-:W4:Y:S04]  /*69a00*/  LDL.LU R32, [R1+0xb80] ;  /* 0x000b800001207983 */ /* 0x010f280000300800 */
[----:B------:R-:W4:Y:S04]  /*69a10*/  LDL.LU R33, [R1+0xb88] ;  /* 0x000b880001217983 */ /* 0x000f280000300800 */
[----:B------:R-:W4:Y:S04]  /*69a20*/  LDL.LU R34, [R1+0x780] ;  /* 0x0007800001227983 */ /* 0x000f280000300800 */
[----:B------:R-:W4:Y:S04]  /*69a30*/  LDL.LU R35, [R1+0x788] ;  /* 0x0007880001237983 */ /* 0x000f280000300800 */
[----:B------:R-:W3:Y:S04]  /*69a40*/  LDL.LU R44, [R1+0x380] ;  /* 0x00038000012c7983 */ /* 0x000ee80000300800 */
[----:B------:R-:W3:Y:S04]  /*69a50*/  LDL.LU R45, [R1+0x388] ;  /* 0x00038800012d7983 */ /* 0x000ee80000300800 */
[----:B------:R-:W2:Y:S04]  /*69a60*/  LDL.LU R48, [R1+0xb84] ;  /* 0x000b840001307983 */ /* 0x000ea80000300800 */
[----:B------:R-:W2:Y:S04]  /*69a70*/  LDL.LU R49, [R1+0xb8c] ;  /* 0x000b8c0001317983 */ /* 0x000ea80000300800 */
[----:B------:R-:W2:Y:S04]  /*69a80*/  LDL.LU R50, [R1+0x784] ;  /* 0x0007840001327983 */ /* 0x000ea80000300800 */
[----:B------:R-:W2:Y:S04]  /*69a90*/  LDL.LU R51, [R1+0x78c] ;  /* 0x00078c0001337983 */ /* 0x000ea80000300800 */
[----:B------:R-:W1:Y:S01]  /*69aa0*/  LDS.128 R40, [R21] ;  /* 0x0000000015287984 */ /* 0x000e620000000c00 */
[----:B------:R-:W-:-:S02]  /*69ab0*/  IMAD.MOV.U32 R38, RZ, RZ, R117 ;  /* 0x000000ffff267224 */ /* 0x000fc400078e0075 */
[----:B------:R-:W-:Y:S01]  /*69ac0*/  IMAD.MOV.U32 R39, RZ, RZ, R119 ;  /* 0x000000ffff277224 */ /* 0x000fe200078e0077 */
[----:B------:R-:W-:Y:S01]  /*69ad0*/  BAR.SYNC.DEFER_BLOCKING 0x0 ;  /* 0x0000000000007b1d */ /* 0x000fe20000010000 */
[----:B------:R-:W-:Y:S01]  /*69ae0*/  IMAD.MOV.U32 R46, RZ, RZ, R120 ;  /* 0x000000ffff2e7224 */ /* 0x000fe200078e0078 */
[----:B------:R-:W-:-:S04]  /*69af0*/  MOV R47, R122 ;  /* 0x0000007a002f7202 */ /* 0x000fc80000000f00 */
[----:B------:R-:W2:Y:S04]  /*69b00*/  LDL.LU R52, [R1+0x384] ;  /* 0x0003840001347983 */ /* 0x000ea80000300800 */
[----:B------:R-:W2:Y:S04]  /*69b10*/  LDL.LU R53, [R1+0x38c] ;  /* 0x00038c0001357983 */ /* 0x000ea80000300800 */
[----:B------:R-:W-:Y:S01]  /*69b20*/  STSM.16.M88.4 [R0], R36 ;  /* 0x0000002400007844 */ /* 0x000fe20000000200 */
[----:B------:R-:W-:Y:S06]  /*69b30*/  BAR.SYNC.DEFER_BLOCKING 0x0 ;  /* 0x0000000000007b1d */ /* 0x000fec0000010000 */
[----:B------:R-:W1:Y:S02]  /*69b40*/  LDS.128 R36, [R21] ;  /* 0x0000000015247984 */ /* 0x000e640000000c00 */
[----:B------:R-:W-:Y:S06]  /*69b50*/  BAR.SYNC.DEFER_BLOCKING 0x0 ;  /* 0x0000000000007b1d */ /* 0x000fec0000010000 */
[----:B----4-:R-:W-:Y:S02]  /*69b60*/  STSM.16.M88.4 [R0], R32 ;  /* 0x0000002000007844 */ /* 0x010fe40000000200 */
[----:B------:R-:W-:Y:S06]  /*69b70*/  BAR.SYNC.DEFER_BLOCKING 0x0 ;  /* 0x0000000000007b1d */ /* 0x000fec0000010000 */
[----:B------:R-:W4:Y:S02]  /*69b80*/  LDS.128 R32, [R21] ;  /* 0x0000000015207984 */ /* 0x000f240000000c00 */
[----:B------:R-:W-:Y:S06]  /*69b90*/  BAR.SYNC.DEFER_BLOCKING 0x0 ;  /* 0x0000000000007b1d */ /* 0x000fec0000010000 */
[----:B---3--:R-:W-:Y:S02]  /*69ba0*/  STSM.16.M88.4 [R0], R44 ;  /* 0x0000002c00007844 */ /* 0x008fe40000000200 */
[----:B------:R-:W-:Y:S06]  /*69bb0*/  BAR.SYNC.DEFER_BLOCKING 0x0 ;  /* 0x0000000000007b1d */ /* 0x000fec0000010000 */
[----:B------:R-:W3:Y:S02]  /*69bc0*/  LDS.128 R44, [R21] ;  /* 0x00000000152c7984 */ /* 0x000ee40000000c00 */
        /* <DEDUP_REMOVED lines=9> */
[----:B------:R-:W3:Y:S04]  /*69c60*/  LDL.LU R64, [R1+0xb94] ;  /* 0x000b940001407983 */ /* 0x000ee80000300800 */
[----:B------:R-:W3:Y:S04]  /*69c70*/  LDL.LU R65, [R1+0xb9c] ;  /* 0x000b9c0001417983 */ /* 0x000ee80000300800 */
[----:B------:R-:W3:Y:S04]  /*69c80*/  LDL.LU R66, [R1+0x794] ;  /* 0x0007940001427983 */ /* 0x000ee80000300800 */
[----:B------:R-:W3:Y:S04]  /*69c90*/  LDL.LU R67, [R1+0x79c] ;  /* 0x00079c0001437983 */ /* 0x000ee80000300800 */
[----:B------:R-:W1:Y:S01]  /*69ca0*/  LDS.128 R56, [R21] ;  /* 0x0000000015387984 */ /* 0x000e620000000c00 */
[----:B------:R-:W-:-:S02]  /*69cb0*/  IMAD.MOV.U32 R54, RZ, RZ, R121 ;  /* 0x000000ffff367224 */ /* 0x000fc400078e0079 */
[----:B------:R-:W-:Y:S01]  /*69cc0*/  IMAD.MOV.U32 R55, RZ, RZ, R123 ;  /* 0x000000ffff377224 */ /* 0x000fe200078e007b */
[----:B------:R-:W-:Y:S01]  /*69cd0*/  BAR.SYNC.DEFER_BLOCKING 0x0 ;  /* 0x0000000000007b1d */ /* 0x000fe20000010000 */
[----:B------:R-:W-:Y:S02]  /*69ce0*/  IMAD.MOV.U32 R62, RZ, RZ, R124 ;  /* 0x000000ffff3e7224 */ /* 0x000fe400078e007c */
[----:B------:R-:W-:-:S03]  /*69cf0*/  IMAD.MOV.U32 R63, RZ, RZ, R126 ;  /* 0x000000ffff3f7224 */ /* 0x000fc600078e007e */
[----:B------:R-:W3:Y:S04]  /*69d00*/  LDL.LU R68, [R1+0x394] ;  /* 0x0003940001447983 */ /* 0x000ee80000300800 */
[----:B------:R-:W3:Y:S04]  /*69d10*/  LDL.LU R69, [R1+0x39c] ;  /* 0x00039c0001457983 */ /* 0x000ee80000300800 */
[----:B------:R-:W-:Y:S01]  /*69d20*/  STSM.16.M88.4 [R0], R52 ;  /* 0x0000003400007844 */ /* 0x000fe20000000200 */
[----:B------:R-:W-:Y:S06]  /*69d30*/  BAR.SYNC.DEFER_BLOCKING 0x0 ;  /* 0x0000000000007b1d */ /* 0x000fec0000010000 */
[----:B------:R-:W1:Y:S02]  /*69d40*/  LDS.128 R52, [R21] ;  /* 0x0000000015347984 */ /* 0x000e640000000c00 */
[----:B------:R-:W-:Y:S06]  /*69d50*/  BAR.SYNC.DEFER_BLOCKING 0x0 ;  /* 0x0000000000007b1d */ /* 0x000fec0000010000 */
[----:B--2---:R-:W-:Y:S02]  /*69d60*/  STSM.16.M88.4 [R0], R48 ;  /* 0x0000003000007844 */ /* 0x004fe40000000200 */
[----:B------:R-:W-:Y:S06]  /*69d70*/  BAR.SYNC.DEFER_BLOCKING 0x0 ;  /* 0x0000000000007b1d */ /* 0x000fec0000010000 */
[----:B------:R-:W2:Y:S02]  /*69d80*/  LDS.128 R48, [R21] ;  /* 0x0000000015307984 */ /* 0x000ea40000000c00 */
[----:B------:R-:W-:Y:S06]  /*69d90*/  BAR.SYNC.DEFER_BLOCKING 0x0 ;  /* 0x0000000000007b1d */ /* 0x000fec0000010000 */
[----:B----4-:R-:W-:Y:S02]  /*69da0*/  STSM.16.M88.4 [R0], R60 ;  /* 0x0000003c00007844 */ /* 0x010fe40000000200 */
[----:B------:R-:W-:Y:S06]  /*69db0*/  BAR.SYNC.DEFER_BLOCKING 0x0 ;  /* 0x0000000000007b1d */ /* 0x000fec0000010000 */
[----:B------:R-:W4:Y:S02]  /*69dc0*/  LDS.128 R60, [R21] ;  /* 0x00000000153c7984 */ /* 0x000f240000000c00 */
[----:B------:R-:W-:Y:S06]  /*69dd0*/  BAR.SYNC.DEFER_BLOCKING 0x0 ;  /* 0x0000000000007b1d */ /* 0x000fec0000010000 */
[----:B---3--:R3:W-:Y:S02]  /*69de0*/  STSM.16.M88.4 [R0], R64 ;  /* 0x0000004000007844 */ /* 0x0087e40000000200 */
[----:B------:R-:W-:Y:S06]  /*69df0*/  BAR.SYNC.DEFER_BLOCKING 0x0 ;  /* 0x0000000000007b1d */ /* 0x000fec0000010000 */
[----:B---3--:R-:W3:Y:S04]  /*69e00*/  LDL.LU R64, [R1+0xba0] ;  /* 0x000ba00001407983 */ /* 0x008ee80000300800 */
[----:B------:R-:W3:Y:S04]  /*69e10*/  LDL.LU R65, [R1+0xba8] ;  /* 0x000ba80001417983 */ /* 0x000ee80000300800 */
[----:B------:R-:W3:Y:S04]  /*69e20*/  LDL.LU R66, [R1+0x7a0] ;  /* 0x0007a00001427983 */ /* 0x000ee80000300800 */
[----:B------:R-:W3:Y:S04]  /*69e30*/  LDL.LU R67, [R1+0x7a8] ;  /* 0x0007a80001437983 */ /* 0x000ee80000300800 */
[----:B------:R-:W2:Y:S04]  /*69e40*/  LDL.LU R76, [R1+0x3a0] ;  /* 0x0003a000014c7983 */ /* 0x000ea80000300800 */
[----:B------:R-:W2:Y:S04]  /*69e50*/  LDL.LU R77, [R1+0x3a8] ;  /* 0x0003a800014d7983 */ /* 0x000ea80000300800 */
[----:B------:R-:W4:Y:S04]  /*69e60*/  LDL.LU R80, [R1+0xba4] ;  /* 0x000ba40001507983 */ /* 0x000f280000300800 */
[----:B------:R-:W4:Y:S04]  /*69e70*/  LDL.LU R81, [R1+0xbac] ;  /* 0x000bac0001517983 */ /* 0x000f280000300800 */
[----:B------:R-:W4:Y:S04]  /*69e80*/  LDL.LU R82, [R1+0x7a4] ;  /* 0x0007a40001527983 */ /* 0x000f280000300800 */
[----:B------:R-:W4:Y:S04]  /*69e90*/  LDL.LU R83, [R1+0x7ac] ;  /* 0x0007ac0001537983 */ /* 0x000f280000300800 */
[----:B------:R-:W1:Y:S01]  /*69ea0*/  LDS.128 R72, [R21] ;  /* 0x0000000015487984 */ /* 0x000e620000000c00 */
[----:B------:R-:W-:Y:S01]  /*69eb0*/  IMAD.MOV.U32 R70, RZ, RZ, R125 ;  /* 0x000000ffff467224 */ /* 0x000fe200078e007d */
[----:B------:R-:W-:Y:S01]  /*69ec0*/  MOV R71, R127 ;  /* 0x0000007f00477202 */ /* 0x000fe20000000f00 */
[----:B------:R-:W-:Y:S01]  /*69ed0*/  BAR.SYNC.DEFER_BLOCKING 0x0 ;  /* 0x0000000000007b1d */ /* 0x000fe20000010000 */
[----:B------:R-:W-:-:S02]  /*69ee0*/  IMAD.MOV.U32 R78, RZ, RZ, R128 ;  /* 0x000000ffff4e7224 */ /* 0x000fc400078e0080 */
[----:B------:R-:W-:-:S03]  /*69ef0*/  IMAD.MOV.U32 R79, RZ, RZ, R130 ;  /* 0x000000ffff4f7224 */ /* 0x000fc600078e0082 */
[----:B------:R-:W4:Y:S04]  /*69f00*/  LDL.LU R84, [R1+0x3a4] ;  /* 0x0003a40001547983 */ /* 0x000f280000300800 */
[----:B------:R-:W4:Y:S04]  /*69f10*/  LDL.LU R85, [R1+0x3ac] ;  /* 0x0003ac0001557983 */ /* 0x000f280000300800 */
[----:B------:R-:W-:Y:S01]  /*69f20*/  STSM.16.M88.4 [R0], R68 ;  /* 0x0000004400007844 */ /* 0x000fe20000000200 */
[----:B------:R-:W-:Y:S06]  /*69f30*/  BAR.SYNC.DEFER_BLOCKING 0x0 ;  /* 0x0000000000007b1d */ /* 0x000fec0000010000 */
[----:B------:R-:W1:Y:S02]  /*69f40*/  LDS.128 R68, [R21] ;  /* 0x0000000015447984 */ /* 0x000e640000000c00 */
[----:B------:R-:W-:Y:S06]  /*69f50*/  BAR.SYNC.DEFER_BLOCKING 0x0 ;  /* 0x0000000000007b1d */ /* 0x000fec0000010000 */
[----:B---3--:R-:W-:Y:S02]  /*69f60*/  STSM.16.M88.4 [R0], R64 ;  /* 0x0000004000007844 */ /* 0x008fe40000000200 */
        /* <DEDUP_REMOVED lines=94> */
[----:B------:R-:W-:Y:S01]  /*6a550*/  BAR.SYNC.DEFER_BLOCKING 0x0 ;  /* 0x0000000000007b1d */ /* 0x000fe20000010000 */
[----:B------:R-:W-:-:S05]  /*6a560*/  IMAD.MOV.U32 R134, RZ, RZ, R141 ;  /* 0x000000ffff867224 */ /* 0x000fca00078e008d */
        /* <DEDUP_REMOVED lines=8> */
[----:B----4-:R4:W-:Y:S01]  /*6a5f0*/  STSM.16.M88.4 [R0], R128 ;  /* 0x0000008000007844 */ /* 0x0109e20000000200 */
[----:B------:R-:W-:-:S02]  /*6a600*/  IMAD.MOV.U32 R142, RZ, RZ, R144 ;  /* 0x000000ffff8e7224 */ /* 0x000fc400078e0090 */
[----:B------:R-:W-:Y:S01]  /*6a610*/  IMAD.MOV.U32 R135, RZ, RZ, R143 ;  /* 0x000000ffff877224 */ /* 0x000fe200078e008f */
        /* <DEDUP_REMOVED lines=10> */
[----:B------:R-:W2:Y:S04]  /*6a6c0*/  LDL.LU R156, [R1+0x3e4] ;  /* 0x0003e400019c7983 */ /* 0x000ea80000300800 */
[----:B------:R-:W2:Y:S01]  /*6a6d0*/  LDL.LU R157, [R1+0x3ec] ;  /* 0x0003ec00019d7983 */ /* 0x000ea20000300800 */
[----:B------:R-:W-:Y:S01]  /*6a6e0*/  IMAD.MOV.U32 R158, RZ, RZ, R145 ;  /* 0x000000ffff9e7224 */ /* 0x000fe200078e0091 */
[----:B------:R-:W-:-:S02]  /*6a6f0*/  MOV R143, R146 ;  /* 0x00000092008f7202 */ /* 0x000fc40000000f00 */
[----:B------:R-:W2:Y:S01]  /*6a700*/  LDL.LU R144, [R1+0xbf0] ;  /* 0x000bf00001907983 */ /* 0x000ea20000300800 */
[----:B------:R-:W-:-:S03]  /*6a710*/  IMAD.MOV.U32 R159, RZ, RZ, R147 ;  /* 0x000000ffff9f7224 */ /* 0x000fc600078e0093 */
[----:B------:R-:W2:Y:S04]  /*6a720*/  LDL.LU R145, [R1+0xbf8] ;  /* 0x000bf80001917983 */ /* 0x000ea80000300800 */
[----:B------:R-:W2:Y:S04]  /*6a730*/  LDL.LU R146, [R1+0x7f0] ;  /* 0x0007f00001927983 */ /* 0x000ea80000300800 */
[----:B------:R-:W2:Y:S01]  /*6a740*/  LDL.LU R147, [R1+0x7f8] ;  /* 0x0007f80001937983 */ /* 0x000ea20000300800 */
[----:B------:R-:W-:Y:S06]  /*6a750*/  BAR.SYNC.DEFER_BLOCKING 0x0 ;  /* 0x0000000000007b1d */ /* 0x000fec0000010000 */
[----:B------:R-:W2:Y:S04]  /*6a760*/  LDL.LU R160, [R1+0x3f0] ;  /* 0x0003f00001a07983 */ /* 0x000ea80000300800 */
[----:B------:R-:W2:Y:S04]  /*6a770*/  LDL.LU R161, [R1+0x3f8] ;  /* 0x0003f80001a17983 */ /* 0x000ea80000300800 */
[----:B------:R-:W2:Y:S04]  /*6a780*/  LDL.LU R164, [R1+0xbf4] ;  /* 0x000bf40001a47983 */ /* 0x000ea80000300800 */
[----:B------:R-:W2:Y:S04]  /*6a790*/  LDL.LU R165, [R1+0xbfc] ;  /* 0x000bfc0001a57983 */ /* 0x000ea80000300800 */
[----:B------:R-:W1:Y:S01]  /*6a7a0*/  LDS.128 R136, [R21] ;  /* 0x0000000015887984 */ /* 0x000e620000000c00 */
[----:B------:R-:W-:Y:S06]  /*6a7b0*/  BAR.SYNC.DEFER_BLOCKING 0x0 ;  /* 0x0000000000007b1d */ /* 0x000fec0000010000 */
[----:B------:R-:W2:Y:S04]  /*6a7c0*/  LDL.LU R166, [R1+0x7f4] ;  /* 0x0007f40001a67983 */ /* 0x000ea80000300800 */
[----:B------:R-:W2:Y:S01]  /*6a7d0*/  LDL.LU R167, [R1+0x7fc] ;  /* 0x0007fc0001a77983 */ /* 0x000ea20000300800 */
[----:B------:R-:W-:-:S02]  /*6a7e0*/  IMAD.MOV.U32 R162, RZ, RZ, R148 ;  /* 0x000000ffffa27224 */ /* 0x000fc400078e0094 */
[----:B------:R-:W-:Y:S01]  /*6a7f0*/  IMAD.MOV.U32 R163, RZ, RZ, R150 ;  /* 0x000000ffffa37224 */ /* 0x000fe200078e0096 */
[----:B------:R-:W2:Y:S01]  /*6a800*/  LDL.LU R23, [R1+0x800] ;  /* 0x0008000001177983 */ /* 0x000ea20000300800 */
[----:B------:R-:W-:-:S03]  /*6a810*/  ISETP.GE.AND P5, PT, R8, R13, PT ;  /* 0x0000000d0800720c */ /* 0x000fc60003fa6270 */
[----:B------:R-:W2:Y:S04]  /*6a820*/  LDL.LU R12, [R1+0x1438] ;  /* 0x00143800010c7983 */ /* 0x000ea80000300800 */
[----:B------:R-:W-:Y:S01]  /*6a830*/  STSM.16.M88.4 [R0], R132 ;  /* 0x0000008400007844 */ /* 0x000fe20000000200 */
[----:B------:R-:W-:Y:S06]  /*6a840*/  BAR.SYNC.DEFER_BLOCKING 0x0 ;  /* 0x0000000000007b1d */ /* 0x000fec0000010000 */
[----:B------:R-:W2:Y:S04]  /*6a850*/  LDL.LU R13, [R1+0x400] ;  /* 0x00040000010d7983 */ /* 0x000ea80000300800 */
[----:B------:R-:W1:Y:S01]  /*6a860*/  LDS.128 R132, [R21] ;  /* 0x0000000015847984 */ /* 0x000e620000000c00 */
        /* <DEDUP_REMOVED lines=13> */
[----:B------:R-:W-:Y:S02]  /*6a940*/  STSM.16.M88.4 [R0], R156 ;  /* 0x0000009c00007844 */ /* 0x000fe40000000200 */
        /* <DEDUP_REMOVED lines=11> */
[----:B------:R1:W-:Y:S04]  /*6aa00*/  STSM.16.M88.4 [R0], R164 ;  /* 0x000000a400007844 */ /* 0x0003e80000000200 */
[----:B-1----:R-:W4:Y:S04]  /*6aa10*/  LDL.LU R164, [R1+0x3f4] ;  /* 0x0003f40001a47983 */ /* 0x002f280000300800 */
[----:B------:R-:W4:Y:S04]  /*6aa20*/  LDL.LU R165, [R1+0x3fc] ;  /* 0x0003fc0001a57983 */ /* 0x000f280000300800 */
[----:B------:R-:W3:Y:S04]  /*6aa30*/  LDL.LU R19, [R1] ;  /* 0x0000000001137983 */ /* 0x000ee80000300800 */
[----:B------:R-:W2:Y:S04]  /*6aa40*/  LDL.LU R18, [R1+0xc04] ;  /* 0x000c040001127983 */ /* 0x000ea80000300800 */
[----:B------:R-:W2:Y:S01]  /*6aa50*/  LDL.LU R15, [R1+0x128c] ;  /* 0x00128c00010f7983 */ /* 0x000ea20000300800 */
[----:B------:R-:W-:Y:S01]  /*6aa60*/  IMAD.MOV.U32 R166, RZ, RZ, R149 ;  /* 0x000000ffffa67224 */ /* 0x000fe200078e0095 */
[----:B------:R-:W-:Y:S01]  /*6aa70*/  MOV R167, R151 ;  /* 0x0000009700a77202 */ /* 0x000fe20000000f00 */
[----:B------:R-:W-:Y:S01]  /*6aa80*/  BAR.SYNC.DEFER_BLOCKING 0x0 ;  /* 0x0000000000007b1d */ /* 0x000fe20000010000 */
[----:B------:R-:W-:Y:S01]  /*6aa90*/  ISETP.LT.AND P5, PT, R7, UR6, !P5 ;  /* 0x0000000607007c0c */ /* 0x000fe2000efa1270 */
[----:B------:R-:W-:-:S04]  /*6aaa0*/  IMAD.WIDE R228, R14, 0x4, R2 ;  /* 0x000000040ee47825 */ /* 0x000fc800078e0202 */
[----:B------:R-:W-:Y:S01]  /*6aab0*/  ULDC.64 UR6, c[0x0][0x228] ;  /* 0x00008a0000067ab9 */ /* 0x000fe20000000a00 */
[----:B------:R-:W2:Y:S04]  /*6aac0*/  LDL.LU R17, [R1+0x804] ;  /* 0x0008040001117983 */ /* 0x000ea80000300800 */
[----:B------:R-:W1:Y:S01]  /*6aad0*/  LDS.128 R148, [R21] ;  /* 0x0000000015947984 */ /* 0x000e620000000c00 */
[----:B------:R-:W-:Y:S06]  /*6aae0*/  BAR.SYNC.DEFER_BLOCKING 0x0 ;  /* 0x0000000000007b1d */ /* 0x000fec0000010000 */
[----:B----4-:R4:W-:Y:S02]  /*6aaf0*/  STSM.16.M88.4 [R0], R164 ;  /* 0x000000a400007844 */ /* 0x0109e40000000200 */
[----:B------:R-:W-:Y:S06]  /*6ab00*/  BAR.SYNC.DEFER_BLOCKING 0x0 ;  /* 0x0000000000007b1d */ /* 0x000fec0000010000 */
[----:B------:R1:W-:Y:S01]  /*6ab10*/  @P5 STG.E desc[UR4][R228.64], R16 ;  /* 0x00000010e4005986 */ /* 0x0003e2000c101904 */
[----:B------:R-:W-:Y:S01]  /*6ab20*/  ISETP.GE.AND P5, PT, R7, UR7, PT ;  /* 0x0000000707007c0c */ /* 0x000fe2000bfa6270 */
[----:B----4-:R-:W-:Y:S01]  /*6ab30*/  IMAD.WIDE R164, R14, 0x4, R4 ;  /* 0x000000040ea47825 */ /* 0x010fe200078e0204 */
[----:B------:R-:W-:-:S02]  /*6ab40*/  ULDC UR7, c[0x0][0x228] ;  /* 0x00008a0000077ab9 */ /* 0x000fc40000000800 */
[----:B------:R-:W-:Y:S01]  /*6ab50*/  ISETP.LT.AND P5, PT, R9, UR6, !P5 ;  /* 0x0000000609007c0c */ /* 0x000fe2000efa1270 */
[----:B-1----:R-:W4:Y:S04]  /*6ab60*/  LDL.LU R16, [R1+0x404] ;  /* 0x0004040001107983 */ /* 0x002f280000300800 */
[----:B------:R-:W4:Y:S08]  /*6ab70*/  LDL.LU R14, [R1+0xf50] ;  /* 0x000f5000010e7983 */ /* 0x000f300000300800 */
[----:B------:R1:W-:Y:S04]  /*6ab80*/  @P5 STG.E desc[UR4][R164.64], R23 ;  /* 0x00000017a4005986 */ /* 0x0003e8000c101904 */
[----:B------:R-:W4:Y:S01]  /*6ab90*/  LDL.LU R231, [R1+0x4] ;  /* 0x0000040001e77983 */ /* 0x000f220000300800 */
[----:B-1----:R-:W-:-:S05]  /*6aba0*/  VIADD R23, R7, 0x1 ;  /* 0x0000000107177836 */ /* 0x002fca0000000000 */
[----:B------:R-:W-:-:S04]  /*6abb0*/  ISETP.GE.AND P5, PT, R23, UR9, PT ;  /* 0x0000000917007c0c */ /* 0x000fc8000bfa6270 */
[----:B------:R-:W-:Y:S01]  /*6abc0*/  ISETP.LT.AND P6, PT, R8, UR7, !P5 ;  /* 0x0000000708007c0c */ /* 0x000fe2000efc1270 */
[----:B------:R-:W-:Y:S01]  /*6abd0*/  IMAD.WIDE R164, R12, 0x4, R2 ;  /* 0x000000040ca47825 */ /* 0x000fe200078e0202 */
[----:B------:R-:W-:Y:S01]  /*6abe0*/  ISETP.LT.AND P5, PT, R9, UR8, !P5 ;  /* 0x0000000809007c0c */ /* 0x000fe2000efa1270 */
[----:B------:R-:W-:Y:S01]  /*6abf0*/  ULDC UR7, c[0x0][0x22c] ;  /* 0x00008b0000077ab9 */ /* 0x000fe20000000800 */
[----:B------:R-:W-:Y:S01]  /*6ac00*/  ULDC UR8, c[0x0][0x228] ;  /* 0x00008a0000087ab9 */ /* 0x000fe20000000800 */
[----:B------:R-:W-:-:S08]  /*6ac10*/  VIADD R23, R7, 0x2 ;  /* 0x0000000207177836 */ /* 0x000fd00000000000 */
[----:B------:R1:W-:Y:S02]  /*6ac20*/  @P6 STG.E desc[UR4][R164.64], R13 ;  /* 0x0000000da4006986 */ /* 0x0003e4000c101904 */
[----:B-1----:R-:W-:Y:S02]  /*6ac30*/  IMAD.WIDE R164, R12, 0x4, R4 ;  /* 0x000000040ca47825 */ /* 0x002fe400078e0204 */
[----:B------:R-:W4:Y:S04]  /*6ac40*/  LDL.LU R13, [R1+0xc08] ;  /* 0x000c0800010d7983 */ /* 0x000f280000300800 */
[----:B------:R-:W4:Y:S04]  /*6ac50*/  LDL.LU R12, [R1+0xf54] ;  /* 0x000f5400010c7983 */ /* 0x000f280000300800 */
[----:B---3--:R2:W-:Y:S01]  /*6ac60*/  @P5 STG.E desc[UR4][R164.64], R19 ;  /* 0x00000013a4005986 */ /* 0x0085e2000c101904 */
[----:B------:R-:W-:Y:S01]  /*6ac70*/  ISETP.GE.AND P5, PT, R23, UR7, PT ;  /* 0x0000000717007c0c */ /* 0x000fe2000bfa6270 */
[----:B------:R-:W-:-:S02]  /*6ac80*/  ULDC UR7, c[0x0][0x228] ;  /* 0x00008a0000077ab9 */ /* 0x000fc40000000800 */
[----:B------:R-:W3:Y:S01]  /*6ac90*/  LDL.LU R230, [R1+0x808] ;  /* 0x0008080001e67983 */ /* 0x000ee20000300800 */
[----:B------:R-:W-:Y:S01]  /*6aca0*/  ISETP.LT.AND P6, PT, R8, UR8, !P5 ;  /* 0x0000000808007c0c */ /* 0x000fe2000efc1270 */
[----:B--2---:R-:W-:Y:S02]  /*6acb0*/  IMAD.WIDE R164, R15, 0x4, R2 ;  /* 0x000000040fa47825 */ /* 0x004fe400078e0202 */
[----:B------:R-:W2:Y:S01]  /*6acc0*/  LDL.LU R20, [R1+0x408] ;  /* 0x0004080001147983 */ /* 0x000ea20000300800 */
[----:B------:R-:W-:-:S09]  /*6acd0*/  ULDC UR8, c[0x0][0x228] ;  /* 0x00008a0000087ab9 */ /* 0x000fd20000000800 */
[----:B------:R1:W-:Y:S02]  /*6ace0*/  @P6 STG.E desc[UR4][R164.64], R18 ;  /* 0x00000012a4006986 */ /* 0x0003e4000c101904 */
[----:B-1----:R-:W-:Y:S02]  /*6acf0*/  IMAD.WIDE R164, R15, 0x4, R4 ;  /* 0x000000040fa47825 */ /* 0x002fe400078e0204 */
[----:B------:R-:W2:Y:S01]  /*6ad00*/  LDL.LU R15, [R1+0xf58] ;  /* 0x000f5800010f7983 */ /* 0x000ea20000300800 */
[----:B------:R-:W-:Y:S01]  /*6ad10*/  ISETP.LT.AND P5, PT, R9, UR7, !P5 ;  /* 0x0000000709007c0c */ /* 0x000fe2000efa1270 */
[----:B------:R-:W-:Y:S01]  /*6ad20*/  VIADD R23, R7, 0x3 ;  /* 0x0000000307177836 */ /* 0x000fe20000000000 */
[----:B------:R-:W-:Y:S01]  /*6ad30*/  ULDC UR7, c[0x0][0x22c] ;  /* 0x00008b0000077ab9 */ /* 0x000fe20000000800 */
[----:B------:R-:W2:Y:S04]  /*6ad40*/  LDL.LU R19, [R1+0x8] ;  /* 0x0000080001137983 */ /* 0x000ea80000300800 */
[----:B------:R-:W2:Y:S06]  /*6ad50*/  LDL.LU R18, [R1+0xf5c] ;  /* 0x000f5c0001127983 */ /* 0x000eac0000300800 */
[----:B------:R4:W-:Y:S01]  /*6ad60*/  @P5 STG.E desc[UR4][R164.64], R17 ;  /* 0x00000011a4005986 */ /* 0x0009e2000c101904 */
[----:B------:R-:W-:Y:S01]  /*6ad70*/  ISETP.GE.AND P5, PT, R23, UR7, PT ;  /* 0x0000000717007c0c */ /* 0x000fe2000bfa6270 */
[----:B------:R-:W-:-:S03]  /*6ad80*/  ULDC UR7, c[0x0][0x228] ;  /* 0x00008a0000077ab9 */ /* 0x000fc60000000800 */
[----:B------:R-:W-:Y:S01]  /*6ad90*/  ISETP.LT.AND P6, PT, R8, UR8, !P5 ;  /* 0x0000000808007c0c */ /* 0x000fe2000efc1270 */
[----:B------:R-:W-:Y:S01]  /*6ada0*/  VIADD R23, R7, 0x4 ;  /* 0x0000000407177836 */ /* 0x000fe20000000000 */
[----:B------:R-:W-:Y:S01]  /*6adb0*/  ISETP.LT.AND P5, PT, R9, UR7, !P5 ;  /* 0x0000000709007c0c */ /* 0x000fe2000efa1270 */
[----:B------:R-:W-:Y:S01]  /*6adc0*/  ULDC.64 UR8, c[0x0][0x228] ;  /* 0x00008a0000087ab9 */ /* 0x000fe20000000a00 */
[----:B------:R-:W-:Y:S01]  /*6add0*/  ULDC UR7, c[0x0][0x228] ;  /* 0x00008a0000077ab9 */ /* 0x000fe20000000800 */
[----:B----4-:R-:W-:-:S08]  /*6ade0*/  IMAD.WIDE R164, R14, 0x4, R2 ;  /* 0x000000040ea47825 */ /* 0x010fd000078e0202 */
[----:B------:R1:W-:Y:S02]  /*6adf0*/  @P6 STG.E desc[UR4][R164.64], R16 ;  /* 0x00000010a4006986 */ /* 0x0003e4000c101904 */
[----:B-1----:R-:W-:Y:S02]  /*6ae00*/  IMAD.WIDE R164, R14, 0x4, R4 ;  /* 0x000000040ea47825 */ /* 0x002fe400078e0204 */
[----:B------:R-:W4:Y:S04]  /*6ae10*/  LDL.LU R16, [R1+0xc0c] ;  /* 0x000c0c0001107983 */ /* 0x000f280000300800 */
[----:B------:R1:W-:Y:S01]  /*6ae20*/  @P5 STG.E desc[UR4][R164.64], R231 ;  /* 0x000000e7a4005986 */ /* 0x0003e2000c101904 */
[----:B------:R-:W-:-:S03]  /*6ae30*/  ISETP.GE.AND P5, PT, R23, UR9, PT ;  /* 0x0000000917007c0c */ /* 0x000fc6000bfa6270 */
[----:B------:R-:W4:Y:S01]  /*6ae40*/  LDL.LU R17, [R1+0x80c] ;  /* 0x00080c0001117983 */ /* 0x000f220000300800 */
[----:B------:R-:W-:Y:S01]  /*6ae50*/  ISETP.LT.AND P6, PT, R8, UR7, !P5 ;  /* 0x0000000708007c0c */ /* 0x000fe2000efc1270 */
[----:B------:R-:W-:Y:S01]  /*6ae60*/  VIADD R23, R7, 0x5 ;  /* 0x0000000507177836 */ /* 0x000fe20000000000 */
[----:B------:R-:W-:Y:S01]  /*6ae70*/  ISETP.LT.AND P5, PT, R9, UR8, !P5 ;  /* 0x0000000809007c0c */ /* 0x000fe2000efa1270 */
[----:B------:R-:W4:Y:S01]  /*6ae80*/  LDL.LU R14, [R1+0xf60] ;  /* 0x000f6000010e7983 */ /* 0x000f220000300800 */
[----:B------:R-:W-:Y:S01]  /*6ae90*/  ULDC.64 UR8, c[0x0][0x228] ;  /* 0x00008a0000087ab9 */ /* 0x000fe20000000a00 */
[----:B------:R-:W-:Y:S01]  /*6aea0*/  ULDC UR7, c[0x0][0x228] ;  /* 0x00008a0000077ab9 */ /* 0x000fe20000000800 */
[----:B-1----:R-:W-:-:S07]  /*6aeb0*/  IMAD.WIDE R164, R12, 0x4, R2 ;  /* 0x000000040ca47825 */ /* 0x002fce00078e0202 */
[----:B------:R1:W-:Y:S02]  /*6aec0*/  @P6 STG.E desc[UR4][R164.64], R13 ;  /* 0x0000000da4006986 */ /* 0x0003e4000c101904 */
[----:B-1----:R-:W-:Y:S02]  /*6aed0*/  IMAD.WIDE R164, R12, 0x4, R4 ;  /* 0x000000040ca47825 */ /* 0x002fe400078e0204 */
[----:B------:R-:W4:Y:S04]  /*6aee0*/  LDL.LU R13, [R1+0x40c] ;  /* 0x00040c00010d7983 */ /* 0x000f280000300800 */
[----:B---3--:R1:W-:Y:S01]  /*6aef0*/  @P5 STG.E desc[UR4][R164.64], R230 ;  /* 0x000000e6a4005986 */ /* 0x0083e2000c101904 */
[----:B------:R-:W-:-:S03]  /*6af00*/  ISETP.GE.AND P5, PT, R23, UR9, PT ;  /* 0x0000000917007c0c */ /* 0x000fc6000bfa6270 */
[----:B------:R-:W3:Y:S01]  /*6af10*/  LDL.LU R12, [R1+0xc] ;  /* 0x00000c00010c7983 */ /* 0x000ee20000300800 */
[----:B------:R-:W-:Y:S01]  /*6af20*/  ISETP.LT.AND P6, PT, R8, UR7, !P5 ;  /* 0x0000000708007c0c */ /* 0x000fe2000efc1270 */
[----:B------:R-:W-:Y:S02]  /*6af30*/  ULDC UR7, c[0x0][0x22c] ;  /* 0x00008b0000077ab9 */ /* 0x000fe40000000800 */
[----:B-1----:R-:W3:Y:S01]  /*6af40*/  LDL.LU R230, [R1+0xc10] ;  /* 0x000c100001e67983 */ /* 0x002ee20000300800 */
[----:B--2---:R-:W-:-:S09]  /*6af50*/  IMAD.WIDE R164, R15, 0x4, R2 ;  /* 0x000000040fa47825 */ /* 0x004fd200078e0202 */
[----:B------:R1:W-:Y:S02]  /*6af60*/  @P6 STG.E desc[UR4][R164.64], R20 ;  /* 0x00000014a4006986 */ /* 0x0003e4000c101904 */
[----:B-1----:R-:W-:Y:S02]  /*6af70*/  IMAD.WIDE R164, R15, 0x4, R4 ;  /* 0x000000040fa47825 */ /* 0x002fe400078e0204 */
[----:B------:R-:W2:Y:S01]  /*6af80*/  LDL.LU R15, [R1+0xf64] ;  /* 0x000f6400010f7983 */ /* 0x000ea20000300800 */
[----:B------:R-:W-:Y:S01]  /*6af90*/  ISETP.LT.AND P5, PT, R9, UR8, !P5 ;  /* 0x0000000809007c0c */ /* 0x000fe2000efa1270 */
[----:B------:R-:W-:Y:S01]  /*6afa0*/  ULDC UR8, c[0x0][0x228] ;  /* 0x00008a0000087ab9 */ /* 0x000fe20000000800 */
[----:B------:R-:W-:-:S11]  /*6afb0*/  IADD3 R23, R7, 0x6, RZ ;  /* 0x0000000607177810 */ /* 0x000fd60007ffe0ff */
[----:B------:R1:W-:Y:S01]  /*6afc0*/  @P5 STG.E desc[UR4][R164.64], R19 ;  /* 0x00000013a4005986 */ /* 0x0003e2000c101904 */
[----:B------:R-:W-:Y:S01]  /*6afd0*/  ISETP.GE.AND P5, PT, R23, UR7, PT ;  /* 0x0000000717007c0c */ /* 0x000fe2000bfa6270 */
[----:B------:R-:W-:-:S03]  /*6afe0*/  ULDC UR7, c[0x0][0x228] ;  /* 0x00008a0000077ab9 */ /* 0x000fc60000000800 */
[----:B------:R-:W-:Y:S01]  /*6aff0*/  ISETP.LT.AND P6, PT, R8, UR8, !P5 ;  /* 0x0000000808007c0c */ /* 0x000fe2000efc1270 */
[----:B-1----:R-:W2:Y:S01]  /*6b000*/  LDL.LU R19, [R1+0x810] ;  /* 0x0008100001137983 */ /* 0x002ea20000300800 */
[----:B------:R-:W-:Y:S01]  /*6b010*/  ISETP.LT.AND P5, PT, R9, UR7, !P5 ;  /* 0x0000000709007c0c */ /* 0x000fe2000efa1270 */
[----:B------:R-:W-:Y:S01]  /*6b020*/  IMAD.WIDE R164, R18, 0x4, R2 ;  /* 0x0000000412a47825 */ /* 0x000fe200078e0202 */
[----:B------:R-:W-:Y:S01]  /*6b030*/  ULDC UR7, c[0x0][0x22c] ;  /* 0x00008b0000077ab9 */ /* 0x000fe20000000800 */
[----:B------:R-:W-:Y:S02]  /*6b040*/  ULDC UR8, c[0x0][0x228] ;  /* 0x00008a0000087ab9 */ /* 0x000fe40000000800 */
[----:B------:R-:W-:-:S06]  /*6b050*/  VIADD R23, R7, 0x7 ;  /* 0x0000000707177836 */ /* 0x000fcc0000000000 */
[----:B----4-:R1:W-:Y:S02]  /*6b060*/  @P6 STG.E desc[UR4][R164.64], R16 ;  /* 0x00000010a4006986 */ /* 0x0103e4000c101904 */
[----:B-1----:R-:W-:Y:S02]  /*6b070*/  IMAD.WIDE R164, R18, 0x4, R4 ;  /* 0x0000000412a47825 */ /* 0x002fe400078e0204 */
[----:B------:R-:W4:Y:S04]  /*6b080*/  LDL.LU R16, [R1+0xf68] ;  /* 0x000f680001107983 */ /* 0x000f280000300800 */
[----:B------:R1:W-:Y:S01]  /*6b090*/  @P5 STG.E desc[UR4][R164.64], R17 ;  /* 0x00000011a4005986 */ /* 0x0003e2000c101904 */
[----:B------:R-:W-:Y:S01]  /*6b0a0*/  ISETP.GE.AND P5, PT, R23, UR7, PT ;  /* 0x0000000717007c0c */ /* 0x000fe2000bfa6270 */
[----:B------:R-:W-:-:S03]  /*6b0b0*/  ULDC UR7, c[0x0][0x228] ;  /* 0x00008a0000077ab9 */ /* 0x000fc60000000800 */
[----:B------:R-:W-:Y:S01]  /*6b0c0*/  ISETP.LT.AND P6, PT, R8, UR8, !P5 ;  /* 0x0000000808007c0c */ /* 0x000fe2000efc1270 */
[----:B-1----:R-:W4:Y:S01]  /*6b0d0*/  LDL.LU R17, [R1+0x410] ;  /* 0x0004100001117983 */ /* 0x002f220000300800 */
[----:B------:R-:W-:Y:S01]  /*6b0e0*/  IMAD.WIDE R164, R14, 0x4, R2 ;  /* 0x000000040ea47825 */ /* 0x000fe200078e0202 */
[----:B------:R-:W-:Y:S02]  /*6b0f0*/  ULDC.64 UR8, c[0x0][0x228] ;  /* 0x00008a0000087ab9 */ /* 0x000fe40000000a00 */
[----:B------:R-:W4:Y:S01]  /*6b100*/  LDL.LU R20, [R1+0x10] ;  /* 0x0000100001147983 */ /* 0x000f220000300800 */
[----:B------:R-:W-:Y:S01]  /*6b110*/  ISETP.LT.AND P5, PT, R9, UR7, !P5 ;  /* 0x0000000709007c0c */ /* 0x000fe2000efa1270 */
[----:B------:R-:W-:Y:S01]  /*6b120*/  VIADD R23, R7, 0x8 ;  /* 0x0000000807177836 */ /* 0x000fe20000000000 */
[----:B------:R-:W-:-:S05]  /*6b130*/  ULDC UR7, c[0x0][0x228] ;  /* 0x00008a0000077ab9 */ /* 0x000fca0000000800 */
[----:B------:R1:W-:Y:S04]  /*6b140*/  @P6 STG.E desc[UR4][R164.64], R13 ;  /* 0x0000000da4006986 */ /* 0x0003e8000c101904 */
[----:B-1----:R-:W4:Y:S01]  /*6b150*/  LDL.LU R13, [R1+0xf6c] ;  /* 0x000f6c00010d7983 */ /* 0x002f220000300800 */
[----:B------:R-:W-:-:S03]  /*6b160*/  IMAD.WIDE R164, R14, 0x4, R4 ;  /* 0x000000040ea47825 */ /* 0x000fc600078e0204 */
[----:B------:R-:W4:Y:S04]  /*6b170*/  LDL.LU R14, [R1+0xc14] ;  /* 0x000c1400010e7983 */ /* 0x000f280000300800 */
[----:B---3--:R2:W-:Y:S01]  /*6b180*/  @P5 STG.E desc[UR4][R164.64], R12 ;  /* 0x0000000ca4005986 */ /* 0x0085e2000c101904 */
[----:B------:R-:W-:-:S03]  /*6b190*/  ISETP.GE.AND P5, PT, R23, UR9, PT ;  /* 0x0000000917007c0c */ /* 0x000fc6000bfa6270 */
        /* <DEDUP_REMOVED lines=10> */
[----:B------:R-:W-:-:S11]  /*6b240*/  ULDC.64 UR8, c[0x0][0x228] ;  /* 0x00008a0000087ab9 */ /* 0x000fd60000000a00 */
[----:B------:R1:W-:Y:S01]  /*6b250*/  @P5 STG.E desc[UR4][R164.64], R19 ;  /* 0x00000013a4005986 */ /* 0x0003e2000c101904 */
[----:B------:R-:W-:-:S04]  /*6b260*/  ISETP.GE.AND P5, PT, R23, UR9, PT ;  /* 0x0000000917007c0c */ /* 0x000fc8000bfa6270 */
[----:B------:R-:W-:Y:S01]  /*6b270*/  ISETP.LT.AND P6, PT, R8, UR7, !P5 ;  /* 0x0000000708007c0c */ /* 0x000fe2000efc1270 */
[----:B-1----:R-:W2:Y:S01]  /*6b280*/  LDL.LU R19, [R1+0x14] ;  /* 0x0000140001137983 */ /* 0x002ea20000300800 */
[----:B------:R-:W-:Y:S01]  /*6b290*/  ISETP.LT.AND P5, PT, R9, UR8, !P5 ;  /* 0x0000000809007c0c */ /* 0x000fe2000efa1270 */
[----:B------:R-:W-:Y:S01]  /*6b2a0*/  VIADD R23, R7, 0xa ;  /* 0x0000000a07177836 */ /* 0x000fe20000000000 */
[----:B------:R-:W-:Y:S01]  /*6b2b0*/  ULDC UR7, c[0x0][0x22c] ;  /* 0x00008b0000077ab9 */ /* 0x000fe20000000800 */
[----:B------:R-:W-:Y:S01]  /*6b2c0*/  ULDC UR8, c[0x0][0x228] ;  /* 0x00008a0000087ab9 */ /* 0x000fe20000000800 */
[----:B----4-:R-:W-:-:S07]  /*6b2d0*/  IMAD.WIDE R164, R16, 0x4, R2 ;  /* 0x0000000410a47825 */ /* 0x010fce00078e0202 */
[----:B------:R1:W-:Y:S02]  /*6b2e0*/  @P6 STG.E desc[UR4][R164.64], R17 ;  /* 0x00000011a4006986 */ /* 0x0003e4000c101904 */
[----:B-1----:R-:W-:Y:S02]  /*6b2f0*/  IMAD.WIDE R164, R16, 0x4, R4 ;  /* 0x0000000410a47825 */ /* 0x002fe400078e0204 */
[----:B------:R-:W4:Y:S04]  /*6b300*/  LDL.LU R17, [R1+0xc18] ;  /* 0x000c180001117983 */ /* 0x000f280000300800 */
[----:B------:R-:W4:Y:S04]  /*6b310*/  LDL.LU R16, [R1+0xf74] ;  /* 0x000f740001107983 */ /* 0x000f280000300800 */
[----:B------:R1:W-:Y:S01]  /*6b320*/  @P5 STG.E desc[UR4][R164.64], R20 ;  /* 0x00000014a4005986 */ /* 0x0003e2000c101904 */
[----:B------:R-:W-:Y:S01]  /*6b330*/  ISETP.GE.AND P5, PT, R23, UR7, PT ;  /* 0x0000000717007c0c */ /* 0x000fe2000bfa6270 */
[----:B------:R-:W-:-:S02]  /*6b340*/  ULDC UR7, c[0x0][0x228] ;  /* 0x00008a0000077ab9 */ /* 0x000fc40000000800 */
[----:B------:R-:W4:Y:S01]  /*6b350*/  LDL.LU R230, [R1+0x818] ;  /* 0x0008180001e67983 */ /* 0x000f220000300800 */
[----:B------:R-:W-:Y:S01]  /*6b360*/  ISETP.LT.AND P6, PT, R8, UR8, !P5 ;  /* 0x0000000808007c0c */ /* 0x000fe2000efc1270 */
[----:B------:R-:W-:Y:S01]  /*6b370*/  VIADD R23, R7, 0xb ;  /* 0x0000000b07177836 */ /* 0x000fe20000000000 */
[----:B------:R-:W-:Y:S01]  /*6b380*/  ISETP.LT.AND P5, PT, R9, UR7, !P5 ;  /* 0x0000000709007c0c */ /* 0x000fe2000efa1270 */
[----:B------:R-:W-:Y:S01]  /*6b390*/  ULDC UR7, c[0x0][0x22c] ;  /* 0x00008b0000077ab9 */ /* 0x000fe20000000800 */
[----:B------:R-:W-:Y:S01]  /*6b3a0*/  ULDC UR8, c[0x0][0x228] ;  /* 0x00008a0000087ab9 */ /* 0x000fe20000000800 */
[----:B-1----:R-:W-:-:S08]  /*6b3b0*/  IMAD.WIDE R164, R13, 0x4, R2 ;  /* 0x000000040da47825 */ /* 0x002fd000078e0202 */
        /* <DEDUP_REMOVED lines=9> */
[----:B------:R-:W-:Y:S01]  /*6b450*/  ULDC UR8, c[0x0][0x228] ;  /* 0x00008a0000087ab9 */ /* 0x000fe20000000800 */
[C---:B--2---:R-:W-:Y:S01]  /*6b460*/  IMAD.WIDE R164, R12.reuse, 0x4, R2 ;  /* 0x000000040ca47825 */ /* 0x044fe200078e0202 */
[----:B------:R-:W2:Y:S10]  /*6b470*/  LDL.LU R18, [R1+0xc1c] ;  /* 0x000c1c0001127983 */ /* 0x000eb40000300800 */
[----:B------:R1:W-:Y:S02]  /*6b480*/  @P6 STG.E desc[UR4][R164.64], R15 ;  /* 0x0000000fa4006986 */ /* 0x0003e4000c101904 */
[----:B-1----:R-:W-:-:S02]  /*6b490*/  IMAD.WIDE R164, R12, 0x4, R4 ;  /* 0x000000040ca47825 */ /* 0x002fc400078e0204 */
[----:B------:R-:W2:Y:S04]  /*6b4a0*/  LDL.LU R12, [R1+0xf7c] ;  /* 0x000f7c00010c7983 */ /* 0x000ea80000300800 */
        /* <DEDUP_REMOVED lines=8> */
[----:B------:R-:W-:Y:S01]  /*6b530*/  VIADD R23, R7, 0xd ;  /* 0x0000000d07177836 */ /* 0x000fe20000000000 */
[----:B------:R-:W-:Y:S01]  /*6b540*/  ISETP.LT.AND P5, PT, R9, UR7, !P5 ;  /* 0x0000000709007c0c */ /* 0x000fe2000efa1270 */
[----:B------:R-:W-:Y:S01]  /*6b550*/  ULDC UR7, c[0x0][0x22c] ;  /* 0x00008b0000077ab9 */ /* 0x000fe20000000800 */
[----:B------:R-:W-:Y:S01]  /*6b560*/  ULDC UR8, c[0x0][0x228] ;  /* 0x00008a0000087ab9 */ /* 0x000fe20000000800 */
[----:B-1----:R-:W2:Y:S01]  /*6b570*/  LDL.LU R19, [R1+0x41c] ;  /* 0x00041c0001137983 */ /* 0x002ea20000300800 */
[----:B----4-:R-:W-:-:S07]  /*6b580*/  IMAD.WIDE R164, R16, 0x4, R2 ;  /* 0x0000000410a47825 */ /* 0x010fce00078e0202 */
[----:B------:R1:W-:Y:S02]  /*6b590*/  @P6 STG.E desc[UR4][R164.64], R17 ;  /* 0x00000011a4006986 */ /* 0x0003e4000c101904 */
[----:B-1----:R-:W-:Y:S02]  /*6b5a0*/  IMAD.WIDE R164, R16, 0x4, R4 ;  /* 0x0000000410a47825 */ /* 0x002fe400078e0204 */
        /* <DEDUP_REMOVED lines=17> */
[----:B------:R-:W-:-:S03]  /*6b6c0*/  ULDC UR7, c[0x0][0x228] ;  /* 0x00008a0000077ab9 */ /* 0x000fc60000000800 */
[----:B------:R-:W-:Y:S01]  /*6b6d0*/  ISETP.LT.AND P6, PT, R8, UR8, !P5 ;  /* 0x0000000808007c0c */ /* 0x000fe2000efc1270 */
[----:B--2---:R-:W-:Y:S01]  /*6b6e0*/  IMAD.WIDE R164, R12, 0x4, R2 ;  /* 0x000000040ca47825 */ /* 0x004fe200078e0202 */
[----:B------:R-:W-:Y:S01]  /*6b6f0*/  ISETP.LT.AND P5, PT, R9, UR7, !P5 ;  /* 0x0000000709007c0c */ /* 0x000fe2000efa1270 */
[----:B------:R-:W-:Y:S01]  /*6b700*/  ULDC UR7, c[0x0][0x22c] ;  /* 0x00008b0000077ab9 */ /* 0x000fe20000000800 */
[----:B------:R-:W-:-:S09]  /*6b710*/  ULDC UR8, c[0x0][0x228] ;  /* 0x00008a0000087ab9 */ /* 0x000fd20000000800 */
[----:B------:R1:W-:Y:S04]  /*6b720*/  @P6 STG.E desc[UR4][R164.64], R18 ;  /* 0x00000012a4006986 */ /* 0x0003e8000c101904 */
[----:B-1----:R-:W2:Y:S01]  /*6b730*/  LDL.LU R18, [R1+0xc20] ;  /* 0x000c200001127983 */ /* 0x002ea20000300800 */
[----:B------:R-:W-:-:S03]  /*6b740*/  IMAD.WIDE R164, R12, 0x4, R4 ;  /* 0x000000040ca47825 */ /* 0x000fc600078e0204 */
[----:B------:R-:W3:Y:S04]  /*6b750*/  LDL.LU R12, [R1+0xf88] ;  /* 0x000f8800010c7983 */ /* 0x000ee80000300800 */
[----:B------:R1:W-:Y:S04]  /*6b760*/  @P5 STG.E desc[UR4][R164.64], R15 ;  /* 0x0000000fa4005986 */ /* 0x0003e8000c101904 */
[----:B-1----:R-:W3:Y:S01]  /*6b770*/  LDL.LU R15, [R1+0x820] ;  /* 0x00082000010f7983 */ /* 0x002ee20000300800 */
[----:B------:R-:W-:-:S03]  /*6b780*/  VIADD R23, R7, 0xf ;  /* 0x0000000f07177836 */ /* 0x000fc60000000000 */
[----:B------:R-:W3:Y:S02]  /*6b790*/  LDL.LU R20, [R1+0x420] ;  /* 0x0004200001147983 */ /* 0x000ee40000300800 */
[----:B------:R-:W-:Y:S01]  /*6b7a0*/  ISETP.GE.AND P5, PT, R23, UR7, PT ;  /* 0x0000000717007c0c */ /* 0x000fe2000bfa6270 */
[----:B------:R-:W-:-:S03]  /*6b7b0*/  ULDC UR7, c[0x0][0x228] ;  /* 0x00008a0000077ab9 */ /* 0x000fc60000000800 */
[----:B------:R-:W-:Y:S01]  /*6b7c0*/  ISETP.LT.AND P6, PT, R8, UR8, !P5 ;  /* 0x0000000808007c0c */ /* 0x000fe2000efc1270 */
[----:B------:R-:W-:Y:S01]  /*6b7d0*/  VIADD R23, R7, 0x10 ;  /* 0x0000001007177836 */ /* 0x000fe20000000000 */
[----:B------:R-:W-:Y:S01]  /*6b7e0*/  ISETP.LT.AND P5, PT, R9, UR7, !P5 ;  /* 0x0000000709007c0c */ /* 0x000fe2000efa1270 */
[----:B------:R-:W-:Y:S01]  /*6b7f0*/  ULDC UR7, c[0x0][0x22c] ;  /* 0x00008b0000077ab9 */ /* 0x000fe20000000800 */
[----:B------:R-:W-:Y:S01]  /*6b800*/  ULDC UR8, c[0x0][0x228] ;  /* 0x00008a0000087ab9 */ /* 0x000fe20000000800 */
[----:B----4-:R-:W-:-:S08]  /*6b810*/  IMAD.WIDE R164, R16, 0x4, R2 ;  /* 0x0000000410a47825 */ /* 0x010fd000078e0202 */
[----:B------:R1:W-:Y:S02]  /*6b820*/  @P6 STG.E desc[UR4][R164.64], R19 ;  /* 0x00000013a4006986 */ /* 0x0003e4000c101904 */
[----:B-1----:R-:W-:Y:S02]  /*6b830*/  IMAD.WIDE R164, R16, 0x4, R4 ;  /* 0x0000000410a47825 */ /* 0x002fe400078e0204 */
[----:B------:R-:W4:Y:S04]  /*6b840*/  LDL.LU R16, [R1+0xf8c] ;  /* 0x000f8c0001107983 */ /* 0x000f280000300800 */
[----:B------:R1:W-:Y:S01]  /*6b850*/  @P5 STG.E desc[UR4][R164.64], R17 ;  /* 0x00000011a4005986 */ /* 0x0003e2000c101904 */
[----:B------:R-:W-:Y:S01]  /*6b860*/  ISETP.GE.AND P5, PT, R23, UR7, PT ;  /* 0x0000000717007c0c */ /* 0x000fe2000bfa6270 */
[----:B------:R-:W-:-:S03]  /*6b870*/  ULDC UR7, c[0x0][0x228] ;  /* 0x00008a0000077ab9 */ /* 0x000fc60000000800 */
[----:B------:R-:W-:Y:S01]  /*6b880*/  ISETP.LT.AND P6, PT, R8, UR8, !P5 ;  /* 0x0000000808007c0c */ /* 0x000fe2000efc1270 */
[----:B-1----:R-:W4:Y:S01]  /*6b890*/  LDL.LU R17, [R1+0xe04] ;  /* 0x000e040001117983 */ /* 0x002f220000300800 */
[----:B------:R-:W-:-:S03]  /*6b8a0*/  IMAD.WIDE R164, R13, 0x4, R2 ;  /* 0x000000040da47825 */ /* 0x000fc600078e0202 */
[----:B------:R-:W4:Y:S01]  /*6b8b0*/  LDL.LU R19, [R1+0xc24] ;  /* 0x000c240001137983 */ /* 0x000f220000300800 */
[----:B------:R-:W-:-:S07]  /*6b8c0*/  ULDC UR8, c[0x0][0x228] ;  /* 0x00008a0000087ab9 */ /* 0x000fce0000000800 */
[----:B------:R1:W-:Y:S01]  /*6b8d0*/  @P6 STG.E desc[UR4][R164.64], R14 ;  /* 0x0000000ea4006986 */ /* 0x0003e2000c101904 */
[----:B------:R-:W-:Y:S01]  /*6b8e0*/  ISETP.LT.AND P5, PT, R9, UR7, !P5 ;  /* 0x0000000709007c0c */ /* 0x000fe2000efa1270 */
[----:B------:R-:W-:Y:S01]  /*6b8f0*/  VIADD R23, R7, 0x11 ;  /* 0x0000001107177836 */ /* 0x000fe20000000000 */
[----:B------:R-:W-:Y:S01]  /*6b900*/  ULDC UR7, c[0x0][0x22c] ;  /* 0x00008b0000077ab9 */ /* 0x000fe20000000800 */
[----:B-1----:R-:W-:Y:S01]  /*6b910*/  IMAD.WIDE R164, R13, 0x4, R4 ;  /* 0x000000040da47825 */ /* 0x002fe200078e0204 */
[----:B------:R-:W4:Y:S04]  /*6b920*/  LDL.LU R14, [R1+0x824] ;  /* 0x00082400010e7983 */ /* 0x000f280000300800 */
[----:B------:R-:W4:Y:S05]  /*6b930*/  LDL.LU R13, [R1+0xf90] ;  /* 0x000f9000010d7983 */ /* 0x000f2a0000300800 */
[----:B--2---:R1:W-:Y:S01]  /*6b940*/  @P5 STG.E desc[UR4][R164.64], R18 ;  /* 0x00000012a4005986 */ /* 0x0043e2000c101904 */
[----:B------:R-:W-:Y:S01]  /*6b950*/  ISETP.GE.AND P5, PT, R23, UR7, PT ;  /* 0x0000000717007c0c */ /* 0x000fe2000bfa6270 */
[----:B------:R-:W-:-:S03]  /*6b960*/  ULDC UR7, c[0x0][0x228] ;  /* 0x00008a0000077ab9 */ /* 0x000fc60000000800 */
[----:B------:R-:W-:Y:S01]  /*6b970*/  ISETP.LT.AND P6, PT, R8, UR8, !P5 ;  /* 0x0000000808007c0c */ /* 0x000fe2000efc1270 */
[----:B------:R-:W-:Y:S01]  /*6b980*/  ULDC UR8, c[0x0][0x228] ;  /* 0x00008a0000087ab9 */ /* 0x000fe20000000800 */
[----:B-1----:R-:W2:Y:S01]  /*6b990*/  LDL.LU R18, [R1+0x424] ;  /* 0x0004240001127983 */ /* 0x002ea20000300800 */
[----:B---3--:R-:W-:-:S10]  /*6b9a0*/  IMAD.WIDE R164, R12, 0x4, R2 ;  /* 0x000000040ca47825 */ /* 0x008fd400078e0202 */
[----:B------:R1:W-:Y:S02]  /*6b9b0*/  @P6 STG.E desc[UR4][R164.64], R15 ;  /* 0x0000000fa4006986 */ /* 0x0003e4000c101904 */
[----:B-1----:R-:W-:Y:S02]  /*6b9c0*/  IMAD.WIDE R164, R12, 0x4, R4 ;  /* 0x000000040ca47825 */ /* 0x002fe400078e0204 */
[----:B------:R-:W3:Y:S04]  /*6b9d0*/  LDL.LU R15, [R1+0xe08] ;  /* 0x000e0800010f7983 */ /* 0x000ee80000300800 */
[----:B------:R-:W3:Y:S01]  /*6b9e0*/  LDL.LU R12, [R1+0xf94] ;  /* 0x000f9400010c7983 */ /* 0x000ee20000300800 */
[----:B------:R-:W-:Y:S01]  /*6b9f0*/  ISETP.LT.AND P5, PT, R9, UR7, !P5 ;  /* 0x0000000709007c0c */ /* 0x000fe2000efa1270 */
[----:B------:R-:W-:Y:S01]  /*6ba00*/  ULDC UR7, c[0x0][0x22c] ;  /* 0x00008b0000077ab9 */ /* 0x000fe20000000800 */
[----:B------:R-:W-:Y:S01]  /*6ba10*/  IADD3 R23, R7, 0x12, RZ ;  /* 0x0000001207177810 */ /* 0x000fe20007ffe0ff */
[----:B------:R-:W3:Y:S10]  /*6ba20*/  LDL.LU R230, [R1+0xc28] ;  /* 0x000c280001e67983 */ /* 0x000ef40000300800 */
        /* <DEDUP_REMOVED lines=18> */
[----:B-1----:R-:W-:Y:S02]  /*6bb50*/  IMAD.WIDE R164, R13, 0x4, R2 ;  /* 0x000000040da47825 */ /* 0x002fe400078e0202 */
[----:B------:R-:W4:Y:S01]  /*6bb60*/  LDL.LU R19, [R1+0xe0c] ;  /* 0x000e0c0001137983 */ /* 0x000f220000300800 */
[----:B------:R-:W-:-:S09]  /*6bb70*/  ULDC UR8, c[0x0][0x228] ;  /* 0x00008a0000087ab9 */ /* 0x000fd20000000800 */
[----:B------:R1:W-:Y:S01]  /*6bb80*/  @P6 STG.E desc[UR4][R164.64], R14 ;  /* 0x0000000ea4006986 */ /* 0x0003e2000c101904 */
[----:B------:R-:W-:Y:S01]  /*6bb90*/  ISETP.LT.AND P5, PT, R9, UR7, !P5 ;  /* 0x0000000709007c0c */ /* 0x000fe2000efa1270 */
[----:B------:R-:W-:Y:S01]  /*6bba0*/  VIADD R23, R7, 0x14 ;  /* 0x0000001407177836 */ /* 0x000fe20000000000 */
[----:B------:R-:W-:Y:S01]  /*6bbb0*/  ULDC UR7, c[0x0][0x22c] ;  /* 0x00008b0000077ab9 */ /* 0x000fe20000000800 */
[----:B-1----:R-:W-:Y:S02]  /*6bbc0*/  IMAD.WIDE R164, R13, 0x4, R4 ;  /* 0x000000040da47825 */ /* 0x002fe400078e0204 */
[----:B------:R-:W4:Y:S08]  /*6bbd0*/  LDL.LU R13, [R1+0xf9c] ;  /* 0x000f9c00010d7983 */ /* 0x000f300000300800 */
[----:B--2---:R3:W-:Y:S01]  /*6bbe0*/  @P5 STG.E desc[UR4][R164.64], R18 ;  /* 0x00000012a4005986 */ /* 0x0047e2000c101904 */
[----:B------:R-:W-:Y:S01]  /*6bbf0*/  ISETP.GE.AND P5, PT, R23, UR7, PT ;  /* 0x0000000717007c0c */ /* 0x000fe2000bfa6270 */
[----:B------:R-:W-:-:S02]  /*6bc00*/  ULDC UR7, c[0x0][0x228] ;  /* 0x00008a0000077ab9 */ /* 0x000fc40000000800 */
[----:B------:R-:W2:Y:S01]  /*6bc10*/  LDL.LU R14, [R1+0xc2c] ;  /* 0x000c2c00010e7983 */ /* 0x000ea20000300800 */
[----:B------:R-:W-:Y:S01]  /*6bc20*/  ISETP.LT.AND P6, PT, R8, UR8, !P5 ;  /* 0x0000000808007c0c */ /* 0x000fe2000efc1270 */
[----:B---3--:R-:W-:Y:S02]  /*6bc30*/  IMAD.WIDE R164, R12, 0x4, R2 ;  /* 0x000000040ca47825 */ /* 0x008fe400078e0202 */
[----:B------:R-:W3:Y:S01]  /*6bc40*/  LDL.LU R18, [R1+0x82c] ;  /* 0x00082c0001127983 */ /* 0x000ee20000300800 */
[----:B------:R-:W-:-:S09]  /*6bc50*/  ULDC UR8, c[0x0][0x228] ;  /* 0x00008a0000087ab9 */ /* 0x000fd20000000800 */
[----:B------:R1:W-:Y:S02]  /*6bc60*/  @P6 STG.E desc[UR4][R164.64], R15 ;  /* 0x0000000fa4006986 */ /* 0x0003e4000c101904 */
[----:B-1----:R-:W-:Y:S02]  /*6bc70*/  IMAD.WIDE R164, R12, 0x4, R4 ;  /* 0x000000040ca47825 */ /* 0x002fe400078e0204 */
[----:B------:R-:W3:Y:S04]  /*6bc80*/  LDL.LU R12, [R1+0xfa0] ;  /* 0x000fa000010c7983 */ /* 0x000ee80000300800 */
[----:B------:R-:W3:Y:S01]  /*6bc90*/  LDL.LU R15, [R1+0x42c] ;  /* 0x00042c00010f7983 */ /* 0x000ee20000300800 */
[----:B------:R-:W-:Y:S01]  /*6bca0*/  ISETP.LT.AND P5, PT, R9, UR7, !P5 ;  /* 0x0000000709007c0c */ /* 0x000fe2000efa1270 */
[----:B------:R-:W-:Y:S01]  /*6bcb0*/  VIADD R23, R7, 0x15 ;  /* 0x0000001507177836 */ /* 0x000fe20000000000 */
[----:B------:R-:W-:-:S11]  /*6bcc0*/  ULDC UR7, c[0x0][0x22c] ;  /* 0x00008b0000077ab9 */ /* 0x000fd60000000800 */
        /* <DEDUP_REMOVED lines=15> */
[----:B------:R-:W-:-:S03]  /*6bdc0*/  ULDC UR7, c[0x0][0x228] ;  /* 0x00008a0000077ab9 */ /* 0x000fc60000000800 */
[----:B------:R-:W-:Y:S01]  /*6bdd0*/  ISETP.LT.AND P6, PT, R8, UR8, !P5 ;  /* 0x0000000808007c0c */ /* 0x000fe2000efc1270 */
[----:B-1----:R-:W-:Y:S01]  /*6bde0*/  IMAD.WIDE R164, R13, 0x4, R2 ;  /* 0x000000040da47825 */ /* 0x002fe200078e0202 */
[----:B------:R-:W-:Y:S01]  /*6bdf0*/  ISETP.LT.AND P5, PT, R9, UR7, !P5 ;  /* 0x0000000709007c0c */ /* 0x000fe2000efa1270 */
[----:B------:R-:W-:Y:S01]  /*6be00*/  ULDC UR7, c[0x0][0x22c] ;  /* 0x00008b0000077ab9 */ /* 0x000fe20000000800 */
[----:B------:R-:W-:-:S09]  /*6be10*/  ULDC UR8, c[0x0][0x228] ;  /* 0x00008a0000087ab9 */ /* 0x000fd20000000800 */
[----:B------:R1:W-:Y:S04]  /*6be20*/  @P6 STG.E desc[UR4][R164.64], R19 ;  /* 0x00000013a4006986 */ /* 0x0003e8000c101904 */
[----:B-1----:R-:W4:Y:S01]  /*6be30*/  LDL.LU R19, [R1+0x830] ;  /* 0x0008300001137983 */ /* 0x002f220000300800 */
[----:B------:R-:W-:-:S03]  /*6be40*/  IMAD.WIDE R164, R13, 0x4, R4 ;  /* 0x000000040da47825 */ /* 0x000fc600078e0204 */
[----:B------:R-:W4:Y:S01]  /*6be50*/  LDL.LU R13, [R1+0xfa8] ;  /* 0x000fa800010d7983 */ /* 0x000f220000300800 */
[----:B------:R-:W-:-:S03]  /*6be60*/  VIADD R23, R7, 0x17 ;  /* 0x0000001707177836 */ /* 0x000fc60000000000 */
[----:B--2---:R1:W-:Y:S02]  /*6be70*/  @P5 STG.E desc[UR4][R164.64], R14 ;  /* 0x0000000ea4005986 */ /* 0x0043e4000c101904 */
[----:B------:R-:W-:Y:S01]  /*6be80*/  ISETP.GE.AND P5, PT, R23, UR7, PT ;  /* 0x0000000717007c0c */ /* 0x000fe2000bfa6270 */
[----:B------:R-:W-:-:S03]  /*6be90*/  ULDC UR7, c[0x0][0x228] ;  /* 0x00008a0000077ab9 */ /* 0x000fc60000000800 */
[----:B------:R-:W-:Y:S01]  /*6bea0*/  ISETP.LT.AND P6, PT, R8, UR8, !P5 ;  /* 0x0000000808007c0c */ /* 0x000fe2000efc1270 */
[----:B------:R-:W-:Y:S01]  /*6beb0*/  ULDC UR8, c[0x0][0x228] ;  /* 0x00008a0000087ab9 */ /* 0x000fe20000000800 */
[----:B-1----:R-:W2:Y:S04]  /*6bec0*/  LDL.LU R14, [R1+0x430] ;  /* 0x00043000010e7983 */ /* 0x002ea80000300800 */
[----:B------:R-:W2:Y:S01]  /*6bed0*/  LDL.LU R20, [R1+0x30] ;  /* 0x0000300001147983 */ /* 0x000ea20000300800 */
[----:B------:R-:W-:Y:S01]  /*6bee0*/  ISETP.LT.AND P5, PT, R9, UR7, !P5 ;  /* 0x0000000709007c0c */ /* 0x000fe2000efa1270 */
[----:B------:R-:W-:Y:S01]  /*6bef0*/  ULDC UR7, c[0x0][0x22c] ;  /* 0x00008b0000077ab9 */ /* 0x000fe20000000800 */
[----:B---3--:R-:W-:-:S05]  /*6bf00*/  IMAD.WIDE R164, R12, 0x4, R2 ;  /* 0x000000040ca47825 */ /* 0x008fca00078e0202 */
[----:B------:R1:W-:Y:S02]  /*6bf10*/  @P6 STG.E desc[UR4][R164.64], R18 ;  /* 0x00000012a4006986 */ /* 0x0003e4000c101904 */
[----:B-1----:R-:W-:Y:S02]  /*6bf20*/  IMAD.WIDE R164, R12, 0x4, R4 ;  /* 0x000000040ca47825 */ /* 0x002fe400078e0204 */
[----:B------:R-:W3:Y:S04]  /*6bf30*/  LDL.LU R12, [R1+0xfac] ;  /* 0x000fac00010c7983 */ /* 0x000ee80000300800 */
[----:B------:R1:W-:Y:S04]  /*6bf40*/  @P5 STG.E desc[UR4][R164.64], R15 ;  /* 0x0000000fa4005986 */ /* 0x0003e8000c101904 */
[----:B-1----:R-:W3:Y:S01]  /*6bf50*/  LDL.LU R15, [R1+0xc34] ;  /* 0x000c3400010f7983 */ /* 0x002ee20000300800 */
[----:B------:R-:W-:-:S03]  /*6bf60*/  IADD3 R23, R7, 0x18, RZ ;  /* 0x0000001807177810 */ /* 0x000fc60007ffe0ff */
[----:B------:R-:W3:Y:S01]  /*6bf70*/  LDL.LU R18, [R1+0x834] ;  /* 0x0008340001127983 */ /* 0x000ee20000300800 */
        /* <DEDUP_REMOVED lines=16> */
[----:B-1----:R-:W4:Y:S01]  /*6c080*/  LDL.LU R19, [R1+0x34] ;  /* 0x0000340001137983 */ /* 0x002f220000300800 */
[----:B------:R-:W-:Y:S01]  /*6c090*/  ISETP.LT.AND P5, PT, R9, UR7, !P5 ;  /* 0x0000000709007c0c */ /* 0x000fe2000efa1270 */
[----:B------:R-:W-:Y:S01]  /*6c0a0*/  IMAD.WIDE R164, R13, 0x4, R2 ;  /* 0x000000040da47825 */ /* 0x000fe200078e0202 */
[----:B------:R-:W-:Y:S01]  /*6c0b0*/  ULDC UR7, c[0x0][0x22c] ;  /* 0x00008b0000077ab9 */ /* 0x000fe20000000800 */
[----:B------:R-:W-:Y:S02]  /*6c0c0*/  ULDC UR8, c[0x0][0x228] ;  /* 0x00008a0000087ab9 */ /* 0x000fe40000000800 */
[----:B------:R-:W-:-:S06]  /*6c0d0*/  VIADD R23, R7, 0x1a ;  /* 0x0000001a07177836 */ /* 0x000fcc0000000000 */
[----:B--2---:R1:W-:Y:S02]  /*6c0e0*/  @P6 STG.E desc[UR4][R164.64], R14 ;  /* 0x0000000ea4006986 */ /* 0x0043e4000c101904 */
[----:B-1----:R-:W-:Y:S02]  /*6c0f0*/  IMAD.WIDE R164, R13, 0x4, R4 ;  /* 0x000000040da47825 */ /* 0x002fe400078e0204 */
[----:B------:R-:W2:Y:S04]  /*6c100*/  LDL.LU R14, [R1+0xc38] ;  /* 0x000c3800010e7983 */ /* 0x000ea80000300800 */
[----:B------:R-:W2:Y:S04]  /*6c110*/  LDL.LU R13, [R1+0xfb4] ;  /* 0x000fb400010d7983 */ /* 0x000ea80000300800 */
[----:B------:R3:W-:Y:S01]  /*6c120*/  @P5 STG.E desc[UR4][R164.64], R20 ;  /* 0x00000014a4005986 */ /* 0x0007e2000c101904 */
[----:B------:R-:W-:Y:S01]  /*6c130*/  ISETP.GE.AND P5, PT, R23, UR7, PT ;  /* 0x0000000717007c0c */ /* 0x000fe2000bfa6270 */
[----:B------:R-:W-:-:S02]  /*6c140*/  ULDC UR7, c[0x0][0x228] ;  /* 0x00008a0000077ab9 */ /* 0x000fc40000000800 */
[----:B------:R-:W2:Y:S01]  /*6c150*/  LDL.LU R230, [R1+0x838] ;  /* 0x0008380001e67983 */ /* 0x000ea20000300800 */
[----:B------:R-:W-:Y:S01]  /*6c160*/  ISETP.LT.AND P6, PT, R8, UR8, !P5 ;  /* 0x0000000808007c0c */ /* 0x000fe2000efc1270 */
[----:B---3--:R-:W-:Y:S01]  /*6c170*/  IMAD.WIDE R164, R12, 0x4, R2 ;  /* 0x000000040ca47825 */ /* 0x008fe200078e0202 */
[----:B------:R-:W-:-:S11]  /*6c180*/  ULDC UR8, c[0x0][0x228] ;  /* 0x00008a0000087ab9 */ /* 0x000fd60000000800 */
[----:B------:R1:W-:Y:S02]  /*6c190*/  @P6 STG.E desc[UR4][R164.64], R15 ;  /* 0x0000000fa4006986 */ /* 0x0003e4000c101904 */
[----:B-1----:R-:W-:Y:S02]  /*6c1a0*/  IMAD.WIDE R164, R12, 0x4, R4 ;  /* 0x000000040ca47825 */ /* 0x002fe400078e0204 */
[----:B------:R-:W3:Y:S04]  /*6c1b0*/  LDL.LU R15, [R1+0x438] ;  /* 0x00043800010f7983 */ /* 0x000ee80000300800 */
[----:B------:R-:W3:Y:S01]  /*6c1c0*/  LDL.LU R12, [R1+0xfb8] ;  /* 0x000fb800010c7983 */ /* 0x000ee20000300800 */
[----:B------:R-:W-:Y:S01]  /*6c1d0*/  ISETP.LT.AND P5, PT, R9, UR7, !P5 ;  /* 0x0000000709007c0c */ /* 0x000fe2000efa1270 */
[----:B------:R-:W-:Y:S01]  /*6c1e0*/  VIADD R23, R7, 0x1b ;  /* 0x0000001b07177836 */ /* 0x000fe20000000000 */
[----:B------:R-:W-:Y:S01]  /*6c1f0*/  ULDC UR7, c[0x0][0x22c] ;  /* 0x00008b0000077ab9 */ /* 0x000fe20000000800 */
[----:B------:R-:W3:Y:S10]  /*6c200*/  LDL.LU R20, [R1+0x38] ;  /* 0x0000380001147983 */ /* 0x000ef40000300800 */
[----:B------:R1:W-:Y:S01]  /*6c210*/  @P5 STG.E desc[UR4][R164.64], R18 ;  /* 0x00000012a4005986 */ /* 0x0003e2000c101904 */
[----:B------:R-:W-:Y:S01]  /*6c220*/  ISETP.GE.AND P5, PT, R23, UR7, PT ;  /* 0x0000000717007c0c */ /* 0x000fe2000bfa6270 */
[----:B------:R-:W-:-:S03]  /*6c230*/  ULDC UR7, c[0x0][0x228] ;  /* 0x00008a0000077ab9 */ /* 0x000fc60000000800 */
[----:B------:R-:W-:Y:S01]  /*6c240*/  ISETP.LT.AND P6, PT, R8, UR8, !P5 ;  /* 0x0000000808007c0c */ /* 0x000fe2000efc1270 */
[----:B-1----:R-:W3:Y:S01]  /*6c250*/  LDL.LU R18, [R1+0xc3c] ;  /* 0x000c3c0001127983 */ /* 0x002ee20000300800 */
        /* <DEDUP_REMOVED lines=17> */
[----:B-1----:R-:W4:Y:S01]  /*6c370*/  LDL.LU R19, [R1+0x43c] ;  /* 0x00043c0001137983 */ /* 0x002f220000300800 */
[----:B--2---:R-:W-:-:S07]  /*6c380*/  IMAD.WIDE R164, R13, 0x4, R2 ;  /* 0x000000040da47825 */ /* 0x004fce00078e0202 */
[----:B------:R1:W-:Y:S02]  /*6c390*/  @P6 STG.E desc[UR4][R164.64], R14 ;  /* 0x0000000ea4006986 */ /* 0x0003e4000c101904 */
[----:B-1----:R-:W-:Y:S02]  /*6c3a0*/  IMAD.WIDE R164, R13, 0x4, R4 ;  /* 0x000000040da47825 */ /* 0x002fe400078e0204 */
[----:B------:R-:W2:Y:S04]  /*6c3b0*/  LDL.LU R13, [R1+0xfc0] ;  /* 0x000fc000010d7983 */ /* 0x000ea80000300800 */
[----:B------:R3:W-:Y:S01]  /*6c3c0*/  @P5 STG.E desc[UR4][R164.64], R230 ;  /* 0x000000e6a4005986 */ /* 0x0007e2000c101904 */
[----:B------:R-:W-:Y:S01]  /*6c3d0*/  ISETP.GE.AND P5, PT, R23, UR7, PT ;  /* 0x0000000717007c0c */ /* 0x000fe2000bfa6270 */
[----:B------:R-:W-:-:S02]  /*6c3e0*/  ULDC UR7, c[0x0][0x228] ;  /* 0x00008a0000077ab9 */ /* 0x000fc40000000800 */
[----:B------:R-:W2:Y:S01]  /*6c3f0*/  LDL.LU R14, [R1+0x3c] ;  /* 0x00003c00010e7983 */ /* 0x000ea20000300800 */
[----:B------:R-:W-:Y:S01]  /*6c400*/  ISETP.LT.AND P6, PT, R8, UR8, !P5 ;  /* 0x0000000808007c0c */ /* 0x000fe2000efc1270 */
[----:B------:R-:W-:Y:S01]  /*6c410*/  ULDC UR8, c[0x0][0x228] ;  /* 0x00008a0000087ab9 */ /* 0x000fe20000000800 */
[----:B---3--:R-:W-:-:S11]  /*6c420*/  IMAD.WIDE R164, R12, 0x4, R2 ;  /* 0x000000040ca47825 */ /* 0x008fd600078e0202 */
[----:B------:R1:W-:Y:S02]  /*6c430*/  @P6 STG.E desc[UR4][R164.64], R15 ;  /* 0x0000000fa4006986 */ /* 0x0003e4000c101904 */
[----:B-1----:R-:W-:Y:S02]  /*6c440*/  IMAD.WIDE R164, R12, 0x4, R4 ;  /* 0x000000040ca47825 */ /* 0x002fe400078e0204 */
[----:B------:R-:W3:Y:S04]  /*6c450*/  LDL.LU R15, [R1+0xe10] ;  /* 0x000e1000010f7983 */ /* 0x000ee80000300800 */
[----:B------:R-:W3:Y:S01]  /*6c460*/  LDL.LU R12, [R1+0xfc4] ;  /* 0x000fc400010c7983 */ /* 0x000ee20000300800 */
        /* <DEDUP_REMOVED lines=12> */
[----:B------:R1:W-:Y:S04]  /*6c530*/  @P6 STG.E desc[UR4][R164.64], R18 ;  /* 0x00000012a4006986 */ /* 0x0003e8000c101904 */
[----:B-1----:R-:W4:Y:S01]  /*6c540*/  LDL.LU R18, [R1+0x840] ;  /* 0x0008400001127983 */ /* 0x002f220000300800 */
[----:B------:R-:W-:-:S03]  /*6c550*/  IMAD.WIDE R164, R16, 0x4, R4 ;  /* 0x0000000410a47825 */ /* 0x000fc600078e0204 */
[----:B------:R-:W4:Y:S04]  /*6c560*/  LDL.LU R16, [R1+0xfc8] ;  /* 0x000fc80001107983 */ /* 0x000f280000300800 */
[----:B------:R1:W-:Y:S01]  /*6c570*/  @P5 STG.E desc[UR4][R164.64], R17 ;  /* 0x00000011a4005986 */ /* 0x0003e2000c101904 */
[----:B------:R-:W-:Y:S01]  /*6c580*/  ISETP.GE.AND P5, PT, R23, UR7, PT ;  /* 0x0000000717007c0c */ /* 0x000fe2000bfa6270 */
[----:B------:R-:W-:-:S03]  /*6c590*/  ULDC UR7, c[0x0][0x228] ;  /* 0x00008a0000077ab9 */ /* 0x000fc60000000800 */
[----:B------:R-:W-:Y:S01]  /*6c5a0*/  ISETP.LT.AND P6, PT, R8, UR8, !P5 ;  /* 0x0000000808007c0c */ /* 0x000fe2000efc1270 */
[----:B-1----:R-:W4:Y:S01]  /*6c5b0*/  LDL.LU R17, [R1+0x440] ;  /* 0x0004400001117983 */ /* 0x002f220000300800 */
[----:B------:R-:W-:Y:S01]  /*6c5c0*/  VIADD R23, R7, 0x20 ;  /* 0x0000002007177836 */ /* 0x000fe20000000000 */
[----:B------:R-:W-:Y:S02]  /*6c5d0*/  ULDC UR8, c[0x0][0x228] ;  /* 0x00008a0000087ab9 */ /* 0x000fe40000000800 */
[----:B------:R-:W4:Y:S01]  /*6c5e0*/  LDL.LU R20, [R1+0x40] ;  /* 0x0000400001147983 */ /* 0x000f220000300800 */
[----:B------:R-:W-:Y:S01]  /*6c5f0*/  ISETP.LT.AND P5, PT, R9, UR7, !P5 ;  /* 0x0000000709007c0c */ /* 0x000fe2000efa1270 */
[----:B------:R-:W-:Y:S01]  /*6c600*/  ULDC UR7, c[0x0][0x22c] ;  /* 0x00008b0000077ab9 */ /* 0x000fe20000000800 */
[----:B--2---:R-:W-:-:S05]  /*6c610*/  IMAD.WIDE R164, R13, 0x4, R2 ;  /* 0x000000040da47825 */ /* 0x004fca00078e0202 */
[----:B------:R1:W-:Y:S02]  /*6c620*/  @P6 STG.E desc[UR4][R164.64], R19 ;  /* 0x00000013a4006986 */ /* 0x0003e4000c101904 */
[----:B-1----:R-:W-:Y:S02]  /*6c630*/  IMAD.WIDE R164, R13, 0x4, R4 ;  /* 0x000000040da47825 */ /* 0x002fe400078e0204 */
[----:B------:R-:W2:Y:S04]  /*6c640*/  LDL.LU R13, [R1+0xfcc] ;  /* 0x000fcc00010d7983 */ /* 0x000ea80000300800 */
[----:B------:R1:W-:Y:S01]  /*6c650*/  @P5 STG.E desc[UR4][R164.64], R14 ;  /* 0x0000000ea4005986 */ /* 0x0003e2000c101904 */
[----:B------:R-:W-:Y:S01]  /*6c660*/  ISETP.GE.AND P5, PT, R23, UR7, PT ;  /* 0x0000000717007c0c */ /* 0x000fe2000bfa6270 */
[----:B------:R-:W-:-:S03]  /*6c670*/  ULDC UR7, c[0x0][0x228] ;  /* 0x00008a0000077ab9 */ /* 0x000fc60000000800 */
[----:B------:R-:W-:Y:S01]  /*6c680*/  ISETP.LT.AND P6, PT, R8, UR8, !P5 ;  /* 0x0000000808007c0c */ /* 0x000fe2000efc1270 */
[----:B-1----:R-:W2:Y:S01]  /*6c690*/  LDL.LU R14, [R1+0xe14] ;  /* 0x000e1400010e7983 */ /* 0x002ea20000300800 */
[----:B---3--:R-:W-:-:S03]  /*6c6a0*/  IMAD.WIDE R164, R12, 0x4, R2 ;  /* 0x000000040ca47825 */ /* 0x008fc600078e0202 */
[----:B------:R-:W3:Y:S01]  /*6c6b0*/  LDL.LU R19, [R1+0x844] ;  /* 0x0008440001137983 */ /* 0x000ee20000300800 */
[----:B------:R-:W-:-:S07]  /*6c6c0*/  ULDC UR8, c[0x0][0x228] ;  /* 0x00008a0000087ab9 */ /* 0x000fce0000000800 */
[----:B------:R1:W-:Y:S02]  /*6c6d0*/  @P6 STG.E desc[UR4][R164.64], R15 ;  /* 0x0000000fa4006986 */ /* 0x0003e4000c101904 */
[----:B-1----:R-:W-:Y:S02]  /*6c6e0*/  IMAD.WIDE R164, R12, 0x4, R4 ;  /* 0x000000040ca47825 */ /* 0x002fe400078e0204 */
[----:B------:R-:W3:Y:S04]  /*6c6f0*/  LDL.LU R15, [R1+0x444] ;  /* 0x00044400010f7983 */ /* 0x000ee80000300800 */
[----:B------:R-:W3:Y:S01]  /*6c700*/  LDL.LU R12, [R1+0xfd0] ;  /* 0x000fd000010c7983 */ /* 0x000ee20000300800 */
[----:B------:R-:W-:Y:S01]  /*6c710*/  ISETP.LT.AND P5, PT, R9, UR7, !P5 ;  /* 0x0000000709007c0c */ /* 0x000fe2000efa1270 */
[----:B------:R-:W-:Y:S01]  /*6c720*/  VIADD R23, R7, 0x21 ;  /* 0x0000002107177836 */ /* 0x000fe20000000000 */
[----:B------:R-:W-:-:S11]  /*6c730*/  ULDC UR7, c[0x0][0x22c] ;  /* 0x00008b0000077ab9 */ /* 0x000fd60000000800 */
[----:B----4-:R1:W-:Y:S01]  /*6c740*/  @P5 STG.E desc[UR4][R164.64], R18 ;  /* 0x00000012a4005986 */ /* 0x0103e2000c101904 */
        /* <DEDUP_REMOVED lines=18> */
[----:B--2---:R-:W-:Y:S01]  /*6c870*/  IMAD.WIDE R164, R13, 0x4, R2 ;  /* 0x000000040da47825 */ /* 0x004fe200078e0202 */
[----:B------:R-:W-:Y:S01]  /*6c880*/  ISETP.LT.AND P5, PT, R9, UR7, !P5 ;  /* 0x0000000709007c0c */ /* 0x000fe2000efa1270 */
[----:B------:R-:W-:Y:S01]  /*6c890*/  ULDC UR7, c[0x0][0x22c] ;  /* 0x00008b0000077ab9 */ /* 0x000fe20000000800 */
[----:B------:R-:W-:Y:S01]  /*6c8a0*/  ULDC UR8, c[0x0][0x228] ;  /* 0x00008a0000087ab9 */ /* 0x000fe20000000800 */
[----:B------:R-:W-:-:S08]  /*6c8b0*/  VIADD R23, R7, 0x23 ;  /* 0x0000002307177836 */ /* 0x000fd00000000000 */
[----:B------:R1:W-:Y:S02]  /*6c8c0*/  @P6 STG.E desc[UR4][R164.64], R14 ;  /* 0x0000000ea4006986 */ /* 0x0003e4000c101904 */
[----:B-1----:R-:W-:Y:S02]  /*6c8d0*/  IMAD.WIDE R164, R13, 0x4, R4 ;  /* 0x000000040da47825 */ /* 0x002fe400078e0204 */
[----:B------:R-:W2:Y:S04]  /*6c8e0*/  LDL.LU R14, [R1+0x448] ;  /* 0x00044800010e7983 */ /* 0x000ea80000300800 */
[----:B------:R-:W2:Y:S04]  /*6c8f0*/  LDL.LU R13, [R1+0xfd8] ;  /* 0x000fd800010d7983 */ /* 0x000ea80000300800 */
[----:B---3--:R1:W-:Y:S01]  /*6c900*/  @P5 STG.E desc[UR4][R164.64], R19 ;  /* 0x00000013a4005986 */ /* 0x0083e2000c101904 */
[----:B------:R-:W-:Y:S01]  /*6c910*/  ISETP.GE.AND P5, PT, R23, UR7, PT ;  /* 0x0000000717007c0c */ /* 0x000fe2000bfa6270 */
[----:B------:R-:W-:-:S02]  /*6c920*/  ULDC UR7, c[0x0][0x228] ;  /* 0x00008a0000077ab9 */ /* 0x000fc40000000800 */
[----:B------:R-:W3:Y:S01]  /*6c930*/  LDL.LU R20, [R1+0x48] ;  /* 0x0000480001147983 */ /* 0x000ee20000300800 */
[----:B------:R-:W-:Y:S01]  /*6c940*/  ISETP.LT.AND P6, PT, R8, UR8, !P5 ;  /* 0x0000000808007c0c */ /* 0x000fe2000efc1270 */
[----:B------:R-:W-:Y:S01]  /*6c950*/  ULDC UR8, c[0x0][0x228] ;  /* 0x00008a0000087ab9 */ /* 0x000fe20000000800 */
[C---:B-1----:R-:W-:Y:S01]  /*6c960*/  IMAD.WIDE R164, R12.reuse, 0x4, R2 ;  /* 0x000000040ca47825 */ /* 0x042fe200078e0202 */
[----:B------:R-:W3:Y:S10]  /*6c970*/  LDL.LU R19, [R1+0xe1c] ;  /* 0x000e1c0001137983 */ /* 0x000ef40000300800 */
[----:B------:R1:W-:Y:S02]  /*6c980*/  @P6 STG.E desc[UR4][R164.64], R15 ;  /* 0x0000000fa4006986 */ /* 0x0003e4000c101904 */
[----:B-1----:R-:W-:-:S02]  /*6c990*/  IMAD.WIDE R164, R12, 0x4, R4 ;  /* 0x000000040ca47825 */ /* 0x002fc400078e0204 */
[----:B------:R-:W3:Y:S04]  /*6c9a0*/  LDL.LU R12, [R1+0xfdc] ;  /* 0x000fdc00010c7983 */ /* 0x000ee80000300800 */
[----:B------:R-:W3:Y:S01]  /*6c9b0*/  LDL.LU R15, [R1+0x84c] ;  /* 0x00084c00010f7983 */ /* 0x000ee20000300800 */
[----:B------:R-:W-:Y:S01]  /*6c9c0*/  ISETP.LT.AND P5, PT, R9, UR7, !P5 ;  /* 0x0000000709007c0c */ /* 0x000fe2000efa1270 */
[----:B------:R-:W-:Y:S01]  /*6c9d0*/  ULDC UR7, c[0x0][0x22c] ;  /* 0x00008b0000077ab9 */ /* 0x000fe20000000800 */
[----:B------:R-:W-:-:S11]  /*6c9e0*/  IADD3 R23, R7, 0x24, RZ ;  /* 0x0000002407177810 */ /* 0x000fd60007ffe0ff */
[----:B----4-:R1:W-:Y:S01]  /*6c9f0*/  @P5 STG.E desc[UR4][R164.64], R18 ;  /* 0x00000012a4005986 */ /* 0x0103e2000c101904 */
        /* <DEDUP_REMOVED lines=8> */
[----:B------:R-:W-:-:S07]  /*6ca80*/  IMAD.WIDE R164, R16, 0x4, R2 ;  /* 0x0000000410a47825 */ /* 0x000fce00078e0202 */
        /* <DEDUP_REMOVED lines=12> */
[----:B--2---:R-:W-:-:S08]  /*6cb50*/  IMAD.WIDE R164, R13, 0x4, R2 ;  /* 0x000000040da47825 */ /* 0x004fd000078e0202 */
[----:B------:R1:W-:Y:S02]  /*6cb60*/  @P6 STG.E desc[UR4][R164.64], R14 ;  /* 0x0000000ea4006986 */ /* 0x0003e4000c101904 */
[----:B-1----:R-:W-:Y:S02]  /*6cb70*/  IMAD.WIDE R164, R13, 0x4, R4 ;  /* 0x000000040da47825 */ /* 0x002fe400078e0204 */
[----:B------:R-:W2:Y:S04]  /*6cb80*/  LDL.LU R14, [R1+0xc40] ;  /* 0x000c4000010e7983 */ /* 0x000ea80000300800 */
[----:B------:R-:W2:Y:S04]  /*6cb90*/  LDL.LU R13, [R1+0xfe4] ;  /* 0x000fe400010d7983 */ /* 0x000ea80000300800 */
[----:B---3--:R1:W-:Y:S01]  /*6cba0*/  @P5 STG.E desc[UR4][R164.64], R20 ;  /* 0x00000014a4005986 */ /* 0x0083e2000c101904 */
        /* <DEDUP_REMOVED lines=8> */
[----:B-1----:R-:W3:Y:S01]  /*6cc30*/  LDL.LU R19, [R1+0x850] ;  /* 0x0008500001137983 */ /* 0x002ee20000300800 */
        /* <DEDUP_REMOVED lines=22> */
[----:B------:R-:W-:Y:S02]  /*6cda0*/  VIADD R23, R7, 0x29 ;  /* 0x0000002907177836 */ /* 0x000fe40000000000 */
[----:B-1----:R-:W4:Y:S01]  /*6cdb0*/  LDL.LU R17, [R1+0x854] ;  /* 0x0008540001117983 */ /* 0x002f220000300800 */
[----:B------:R-:W-:Y:S01]  /*6cdc0*/  ISETP.LT.AND P5, PT, R9, UR7, !P5 ;  /* 0x0000000709007c0c */ /* 0x000fe2000efa1270 */
[----:B------:R-:W-:Y:S01]  /*6cdd0*/  ULDC UR7, c[0x0][0x22c] ;  /* 0x00008b0000077ab9 */ /* 0x000fe20000000800 */
[----:B------:R-:W-:Y:S01]  /*6cde0*/  ULDC UR8, c[0x0][0x228] ;  /* 0x00008a0000087ab9 */ /* 0x000fe20000000800 */
[----:B--2---:R-:W-:-:S06]  /*6cdf0*/  IMAD.WIDE R164, R13, 0x4, R2 ;  /* 0x000000040da47825 */ /* 0x004fcc00078e0202 */
        /* <DEDUP_REMOVED lines=8> */
[----:B------:R-:W-:Y:S01]  /*6ce80*/  ULDC UR8, c[0x0][0x228] ;  /* 0x00008a0000087ab9 */ /* 0x000fe20000000800 */
[----:B-1----:R-:W3:Y:S01]  /*6ce90*/  LDL.LU R19, [R1+0x54] ;  /* 0x0000540001137983 */ /* 0x002ee20000300800 */
[----:B------:R-:W-:-:S10]  /*6cea0*/  IMAD.WIDE R164, R12, 0x4, R2 ;  /* 0x000000040ca47825 */ /* 0x000fd400078e0202 */
        /* <DEDUP_REMOVED lines=26> */
[----:B--2---:R-:W-:Y:S02]  /*6d050*/  IMAD.WIDE R164, R13, 0x4, R2 ;  /* 0x000000040da47825 */ /* 0x004fe400078e0202 */
[----:B------:R-:W2:Y:S01]  /*6d060*/  LDL.LU R17, [R1+0xc4c] ;  /* 0x000c4c0001117983 */ /* 0x000ea20000300800 */
[----:B------:R-:W-:-:S09]  /*6d070*/  ULDC UR8, c[0x0][0x228] ;  /* 0x00008a0000087ab9 */ /* 0x000fd20000000800 */
[----:B------:R1:W-:Y:S01]  /*6d080*/  @P6 STG.E desc[UR4][R164.64], R14 ;  /* 0x0000000ea4006986 */ /* 0x0003e2000c101904 */
[----:B------:R-:W-:Y:S01]  /*6d090*/  ISETP.LT.AND P5, PT, R9, UR7, !P5 ;  /* 0x0000000709007c0c */ /* 0x000fe2000efa1270 */
[----:B------:R-:W-:Y:S01]  /*6d0a0*/  VIADD R23, R7, 0x2c ;  /* 0x0000002c07177836 */ /* 0x000fe20000000000 */
[----:B------:R-:W-:Y:S01]  /*6d0b0*/  ULDC UR7, c[0x0][0x22c] ;  /* 0x00008b0000077ab9 */ /* 0x000fe20000000800 */
[----:B-1----:R-:W-:Y:S02]  /*6d0c0*/  IMAD.WIDE R164, R13, 0x4, R4 ;  /* 0x000000040da47825 */ /* 0x002fe400078e0204 */
[----:B------:R-:W2:Y:S04]  /*6d0d0*/  LDL.LU R13, [R1+0xffc] ;  /* 0x000ffc00010d7983 */ /* 0x000ea80000300800 */
[----:B------:R-:W2:Y:S04]  /*6d0e0*/  LDL.LU R14, [R1+0x85c] ;  /* 0x00085c00010e7983 */ /* 0x000ea80000300800 */
[----:B---3--:R1:W-:Y:S01]  /*6d0f0*/  @P5 STG.E desc[UR4][R164.64], R19 ;  /* 0x00000013a4005986 */ /* 0x0083e2000c101904 */
[----:B------:R-:W-:Y:S01]  /*6d100*/  ISETP.GE.AND P5, PT, R23, UR7, PT ;  /* 0x0000000717007c0c */ /* 0x000fe2000bfa6270 */
[----:B------:R-:W-:-:S03]  /*6d110*/  ULDC UR7, c[0x0][0x228] ;  /* 0x00008a0000077ab9 */ /* 0x000fc60000000800 */
[----:B------:R-:W-:Y:S01]  /*6d120*/  ISETP.LT.AND P6, PT, R8, UR8, !P5 ;  /* 0x0000000808007c0c */ /* 0x000fe2000efc1270 */
[----:B-1----:R-:W3:Y:S01]  /*6d130*/  LDL.LU R19, [R1+0x45c] ;  /* 0x00045c0001137983 */ /* 0x002ee20000300800 */
[----:B------:R-:W-:Y:S01]  /*6d140*/  IMAD.WIDE R164, R12, 0x4, R2 ;  /* 0x000000040ca47825 */ /* 0x000fe200078e0202 */
[----:B------:R-:W-:-:S10]  /*6d150*/  ULDC UR8, c[0x0][0x228] ;  /* 0x00008a0000087ab9 */ /* 0x000fd40000000800 */
        /* <DEDUP_REMOVED lines=24> */
[----:B--2---:R-:W-:Y:S01]  /*6d2e0*/  IMAD.WIDE R164, R13, 0x4, R2 ;  /* 0x000000040da47825 */ /* 0x004fe200078e0202 */
[----:B------:R-:W-:-:S11]  /*6d2f0*/  ULDC UR8, c[0x0][0x228] ;  /* 0x00008a0000087ab9 */ /* 0x000fd60000000800 */
[----:B------:R1:W-:Y:S01]  /*6d300*/  @P6 STG.E desc[UR4][R164.64], R17 ;  /* 0x00000011a4006986 */ /* 0x0003e2000c101904 */
[----:B------:R-:W-:Y:S01]  /*6d310*/  ISETP.LT.AND P5, PT, R9, UR7, !P5 ;  /* 0x0000000709007c0c */ /* 0x000fe2000efa1270 */
[----:B------:R-:W-:Y:S01]  /*6d320*/  VIADD R23, R7, 0x2f ;  /* 0x0000002f07177836 */ /* 0x000fe20000000000 */
[----:B------:R-:W-:Y:S01]  /*6d330*/  ULDC UR7, c[0x0][0x22c] ;  /* 0x00008b0000077ab9 */ /* 0x000fe20000000800 */
[----:B-1----:R-:W2:Y:S01]  /*6d340*/  LDL.LU R17, [R1+0x860] ;  /* 0x0008600001117983 */ /* 0x002ea20000300800 */
[----:B------:R-:W-:-:S03]  /*6d350*/  IMAD.WIDE R164, R13, 0x4, R4 ;  /* 0x000000040da47825 */ /* 0x000fc600078e0204 */
[----:B------:R-:W2:Y:S06]  /*6d360*/  LDL.LU R13, [R1+0x1008] ;  /* 0x00100800010d7983 */ /* 0x000eac0000300800 */
[----:B------:R1:W-:Y:S01]  /*6d370*/  @P5 STG.E desc[UR4][R164.64], R14 ;  /* 0x0000000ea4005986 */ /* 0x0003e2000c101904 */
        /* <DEDUP_REMOVED lines=28> */
[----:B--2---:R1:W-:Y:S01]  /*6d540*/  @P5 STG.E desc[UR4][R164.64], R17 ;  /* 0x00000011a4005986 */ /* 0x0043e2000c101904 */
        /* <DEDUP_REMOVED lines=9> */
[----:B------:R1:W-:Y:S02]  /*6d5e0*/  @P6 STG.E desc[UR4][R164.64], R14 ;  /* 0x0000000ea4006986 */ /* 0x0003e4000c101904 */
        /* <DEDUP_REMOVED lines=41> */
[----:B------:R-:W-:-:S07]  /*6d880*/  IMAD.WIDE R164, R13, 0x4, R2 ;  /* 0x000000040da47825 */ /* 0x000fce00078e0202 */
        /* <DEDUP_REMOVED lines=92> */
[----:B------:R-:W-:Y:S02]  /*6de50*/  ULDC UR8, c[0x0][0x228] ;  /* 0x00008a0000087ab9 */ /* 0x000fe40000000800 */
[----:B-1----:R-:W3:Y:S01]  /*6de60*/  LDL.LU R17, [R1+0xc6c] ;  /* 0x000c6c0001117983 */ /* 0x002ee20000300800 */
[----:B------:R-:W-:-:S09]  /*6de70*/  IMAD.WIDE R164, R12, 0x4, R2 ;  /* 0x000000040ca47825 */ /* 0x000fd200078e0202 */
[----:B------:R1:W-:Y:S02]  /*6de80*/  @P6 STG.E desc[UR4][R164.64], R15 ;  /* 0x0000000fa4006986 */ /* 0x0003e4000c101904 */
[----:B-1----:R-:W-:Y:S02]  /*6de90*/  IMAD.WIDE R164, R12, 0x4, R4 ;  /* 0x000000040ca47825 */ /* 0x002fe400078e0204 */
        /* <DEDUP_REMOVED lines=31> */
[----:B---3--:R1:W-:Y:S01]  /*6e090*/  @P5 STG.E desc[UR4][R164.64], R20 ;  /* 0x00000014a4005986 */ /* 0x0083e2000c101904 */
[----:B------:R-:W-:Y:S01]  /*6e0a0*/  ISETP.GE.AND P5, PT, R23, UR7, PT ;  /* 0x0000000717007c0c */ /* 0x000fe2000bfa6270 */
[----:B------:R-:W-:-:S02]  /*6e0b0*/  ULDC UR7, c[0x0][0x228] ;  /* 0x00008a0000077ab9 */ /* 0x000fc40000000800 */
[----:B------:R-:W3:Y:S01]  /*6e0c0*/  LDL.LU R13, [R1+0x1044] ;  /* 0x00104400010d7983 */ /* 0x000ee20000300800 */
[----:B------:R-:W-:Y:S01]  /*6e0d0*/  ISETP.LT.AND P6, PT, R8, UR8, !P5 ;  /* 0x0000000808007c0c */ /* 0x000fe2000efc1270 */
[----:B-1----:R-:W-:Y:S01]  /*6e0e0*/  IMAD.WIDE R164, R12, 0x4, R2 ;  /* 0x000000040ca47825 */ /* 0x002fe200078e0202 */
        /* <DEDUP_REMOVED lines=8> */
[----:B------:R1:W-:Y:S04]  /*6e170*/  @P5 STG.E desc[UR4][R164.64], R15 ;  /* 0x0000000fa4005986 */ /* 0x0003e8000c101904 */
[----:B-1----:R-:W2:Y:S01]  /*6e180*/  LDL.LU R15, [R1+0x880] ;  /* 0x00088000010f7983 */ /* 0x002ea20000300800 */
[----:B------:R-:W-:Y:S01]  /*6e190*/  ISETP.GE.AND P5, PT, R23, UR7, PT ;  /* 0x0000000717007c0c */ /* 0x000fe2000bfa6270 */
[----:B------:R-:W-:-:S02]  /*6e1a0*/  ULDC UR7, c[0x0][0x228] ;  /* 0x00008a0000077ab9 */ /* 0x000fc40000000800 */
[----:B------:R-:W2:Y:S01]  /*6e1b0*/  LDL.LU R20, [R1+0x480] ;  /* 0x0004800001147983 */ /* 0x000ea20000300800 */
        /* <DEDUP_REMOVED lines=19> */
[----:B---3--:R-:W-:-:S06]  /*6e2f0*/  IMAD.WIDE R164, R13, 0x4, R2 ;  /* 0x000000040da47825 */ /* 0x008fcc00078e0202 */
[----:B--2---:R1:W-:Y:S02]  /*6e300*/  @P6 STG.E desc[UR4][R164.64], R14 ;  /* 0x0000000ea4006986 */ /* 0x0043e4000c101904 */
[----:B-1----:R-:W-:Y:S02]  /*6e310*/  IMAD.WIDE R164, R13, 0x4, R4 ;  /* 0x000000040da47825 */ /* 0x002fe400078e0204 */
[----:B------:R-:W2:Y:S04]  /*6e320*/  LDL.LU R14, [R1+0x884] ;  /* 0x00088400010e7983 */ /* 0x000ea80000300800 */
[----:B------:R-:W3:Y:S04]  /*6e330*/  LDL.LU R13, [R1+0x1050] ;  /* 0x00105000010d7983 */ /* 0x000ee80000300800 */
[----:B------:R1:W-:Y:S01]  /*6e340*/  @P5 STG.E desc[UR4][R164.64], R17 ;  /* 0x00000011a4005986 */ /* 0x0003e2000c101904 */
[----:B------:R-:W-:Y:S01]  /*6e350*/  ISETP.GE.AND P5, PT, R23, UR7, PT ;  /* 0x0000000717007c0c */ /* 0x000fe2000bfa6270 */
[----:B------:R-:W-:-:S03]  /*6e360*/  ULDC UR7, c[0x0][0x228] ;  /* 0x00008a0000077ab9 */ /* 0x000fc60000000800 */
[----:B------:R-:W-:Y:S01]  /*6e370*/  ISETP.LT.AND P6, PT, R8, UR8, !P5 ;  /* 0x0000000808007c0c */ /* 0x000fe2000efc1270 */
[----:B------:R-:W-:Y:S01]  /*6e380*/  ULDC UR8, c[0x0][0x228] ;  /* 0x00008a0000087ab9 */ /* 0x000fe20000000800 */
[----:B-1----:R-:W2:Y:S01]  /*6e390*/  LDL.LU R17, [R1+0x484] ;  /* 0x0004840001117983 */ /* 0x002ea20000300800 */
[----:B------:R-:W-:-:S10]  /*6e3a0*/  IMAD.WIDE R164, R12, 0x4, R2 ;  /* 0x000000040ca47825 */ /* 0x000fd400078e0202 */
[----:B------:R1:W-:Y:S02]  /*6e3b0*/  @P6 STG.E desc[UR4][R164.64], R15 ;  /* 0x0000000fa4006986 */ /* 0x0003e4000c101904 */
[----:B-1----:R-:W-:Y:S02]  /*6e3c0*/  IMAD.WIDE R164, R12, 0x4, R4 ;  /* 0x000000040ca47825 */ /* 0x002fe400078e0204 */
[----:B------:R-:W2:Y:S04]  /*6e3d0*/  LDL.LU R15, [R1+0xe28] ;  /* 0x000e2800010f7983 */ /* 0x000ea80000300800 */
[----:B------:R-:W2:Y:S01]  /*6e3e0*/  LDL.LU R12, [R1+0x1054] ;  /* 0x00105400010c7983 */ /* 0x000ea20000300800 */
[----:B------:R-:W-:Y:S01]  /*6e3f0*/  ISETP.LT.AND P5, PT, R9, UR7, !P5 ;  /* 0x0000000709007c0c */ /* 0x000fe2000efa1270 */
[----:B------:R-:W-:Y:S01]  /*6e400*/  ULDC UR7, c[0x0][0x22c] ;  /* 0x00008b0000077ab9 */ /* 0x000fe20000000800 */
[----:B------:R-:W-:Y:S01]  /*6e410*/  IADD3 R23, R7, 0x42, RZ ;  /* 0x0000004207177810 */ /* 0x000fe20007ffe0ff */
        /* <DEDUP_REMOVED lines=21> */
[----:B------:R-:W4:Y:S01]  /*6e570*/  LDL.LU R19, [R1+0xe2c] ;  /* 0x000e2c0001137983 */ /* 0x000f220000300800 */
[----:B------:R-:W-:Y:S01]  /*6e580*/  ULDC UR7, c[0x0][0x22c] ;  /* 0x00008b0000077ab9 */ /* 0x000fe20000000800 */
[----:B------:R-:W-:Y:S01]  /*6e590*/  ULDC UR8, c[0x0][0x228] ;  /* 0x00008a0000087ab9 */ /* 0x000fe20000000800 */
[----:B---3--:R-:W-:-:S07]  /*6e5a0*/  IMAD.WIDE R164, R13, 0x4, R2 ;  /* 0x000000040da47825 */ /* 0x008fce00078e0202 */
[----:B--2---:R1:W-:Y:S04]  /*6e5b0*/  @P6 STG.E desc[UR4][R164.64], R14 ;  /* 0x0000000ea4006986 */ /* 0x0043e8000c101904 */
[----:B-1----:R-:W2:Y:S01]  /*6e5c0*/  LDL.LU R14, [R1+0x105c] ;  /* 0x00105c00010e7983 */ /* 0x002ea20000300800 */
[----:B------:R-:W-:-:S03]  /*6e5d0*/  IMAD.WIDE R164, R13, 0x4, R4 ;  /* 0x000000040da47825 */ /* 0x000fc600078e0204 */
[----:B------:R-:W3:Y:S04]  /*6e5e0*/  LDL.LU R13, [R1+0xc7c] ;  /* 0x000c7c00010d7983 */ /* 0x000ee80000300800 */
[----:B------:R1:W-:Y:S01]  /*6e5f0*/  @P5 STG.E desc[UR4][R164.64], R17 ;  /* 0x00000011a4005986 */ /* 0x0003e2000c101904 */
[----:B------:R-:W-:Y:S01]  /*6e600*/  ISETP.GE.AND P5, PT, R23, UR7, PT ;  /* 0x0000000717007c0c */ /* 0x000fe2000bfa6270 */
[----:B------:R-:W-:Y:S02]  /*6e610*/  ULDC UR7, c[0x0][0x228] ;  /* 0x00008a0000077ab9 */ /* 0x000fe40000000800 */
[----:B------:R-:W3:Y:S01]  /*6e620*/  LDL.LU R18, [R1+0x1060] ;  /* 0x0010600001127983 */ /* 0x000ee20000300800 */
[----:B------:R-:W-:Y:S01]  /*6e630*/  ISETP.LT.AND P6, PT, R8, UR8, !P5 ;  /* 0x0000000808007c0c */ /* 0x000fe2000efc1270 */
[----:B-1----:R-:W-:Y:S01]  /*6e640*/  IMAD.WIDE R164, R12, 0x4, R2 ;  /* 0x000000040ca47825 */ /* 0x002fe200078e0202 */
        /* <DEDUP_REMOVED lines=35> */
[----:B------:R-:W-:-:S03]  /*6e880*/  ULDC UR7, c[0x0][0x228] ;  /* 0x00008a0000077ab9 */ /* 0x000fc60000000800 */
[----:B------:R-:W-:Y:S01]  /*6e890*/  ISETP.LT.AND P6, PT, R8, UR8, !P5 ;  /* 0x0000000808007c0c */ /* 0x000fe2000efc1270 */
[----:B------:R-:W-:Y:S01]  /*6e8a0*/  ULDC UR8, c[0x0][0x228] ;  /* 0x00008a0000087ab9 */ /* 0x000fe20000000800 */
[C---:B-1----:R-:W-:Y:S01]  /*6e8b0*/  IMAD.WIDE R164, R18.reuse, 0x4, R2 ;  /* 0x0000000412a47825 */ /* 0x042fe200078e0202 */
[----:B------:R-:W3:Y:S10]  /*6e8c0*/  LDL.LU R13, [R1+0x490] ;  /* 0x00049000010d7983 */ /* 0x000ef40000300800 */
[----:B------:R1:W-:Y:S04]  /*6e8d0*/  @P6 STG.E desc[UR4][R164.64], R12 ;  /* 0x0000000ca4006986 */ /* 0x0003e8000c101904 */
[----:B-1----:R-:W3:Y:S01]  /*6e8e0*/  LDL.LU R12, [R1+0x1064] ;  /* 0x00106400010c7983 */ /* 0x002ee20000300800 */
[----:B------:R-:W-:Y:S01]  /*6e8f0*/  ISETP.LT.AND P5, PT, R9, UR7, !P5 ;  /* 0x0000000709007c0c */ /* 0x000fe2000efa1270 */
[----:B------:R-:W-:Y:S01]  /*6e900*/  IMAD.WIDE R164, R18, 0x4, R4 ;  /* 0x0000000412a47825 */ /* 0x000fe200078e0204 */
[----:B------:R-:W-:Y:S01]  /*6e910*/  IADD3 R23, R7, 0x48, RZ ;  /* 0x0000004807177810 */ /* 0x000fe20007ffe0ff */
[----:B------:R-:W-:Y:S01]  /*6e920*/  ULDC UR7, c[0x0][0x22c] ;  /* 0x00008b0000077ab9 */ /* 0x000fe20000000800 */
[----:B------:R-:W3:Y:S09]  /*6e930*/  LDL.LU R229, [R1+0x106c] ;  /* 0x00106c0001e57983 */ /* 0x000ef20000300800 */
[----:B------:R1:W-:Y:S01]  /*6e940*/  @P5 STG.E desc[UR4][R164.64], R17 ;  /* 0x00000011a4005986 */ /* 0x0003e2000c101904 */
[----:B------:R-:W-:Y:S01]  /*6e950*/  ISETP.GE.AND P5, PT, R23, UR7, PT ;  /* 0x0000000717007c0c */ /* 0x000fe2000bfa6270 */
[----:B------:R-:W-:-:S02]  /*6e960*/  ULDC UR7, c[0x0][0x228] ;  /* 0x00008a0000077ab9 */ /* 0x000fc40000000800 */
        /* <DEDUP_REMOVED lines=11> */
[----:B------:R-:W-:Y:S01]  /*6ea20*/  ISETP.LT.AND P6, PT, R8, UR8, !P5 ;  /* 0x0000000808007c0c */ /* 0x000fe2000efc1270 */
[----:B-1----:R-:W-:-:S02]  /*6ea30*/  IMAD.WIDE R164, R15, 0x4, R2 ;  /* 0x000000040fa47825 */ /* 0x002fc400078e0202 */
[----:B------:R-:W3:Y:S01]  /*6ea40*/  LDL.LU R20, [R1+0x98] ;  /* 0x0000980001147983 */ /* 0x000ee20000300800 */
[----:B------:R-:W-:Y:S01]  /*6ea50*/  LOP3.LUT R0, R0, 0xf7ffffff, RZ, 0xc0, !PT ;  /* 0xf7ffffff00007812 */ /* 0x000fe200078ec0ff */
[----:B------:R-:W-:Y:S02]  /*6ea60*/  ULDC UR8, c[0x0][0x22c] ;  /* 0x00008b0000087ab9 */ /* 0x000fe40000000800 */
[----:B------:R-:W3:Y:S01]  /*6ea70*/  LDL.LU R19, [R1+0xc8c] ;  /* 0x000c8c0001137983 */ /* 0x000ee20000300800 */
[----:B------:R-:W-:Y:S01]  /*6ea80*/  ISETP.LT.AND P5, PT, R9, UR7, !P5 ;  /* 0x0000000709007c0c */ /* 0x000fe2000efa1270 */
[----:B------:R-:W-:Y:S02]  /*6ea90*/  ULDC UR7, c[0x0][0x228] ;  /* 0x00008a0000077ab9 */ /* 0x000fe40000000800 */
[----:B------:R-:W3:Y:S01]  /*6eaa0*/  LDL.LU R18, [R1+0x1080] ;  /* 0x0010800001127983 */ /* 0x000ee20000300800 */
[----:B------:R-:W-:Y:S01]  /*6eab0*/  ISETP.LT.AND P4, PT, R8, UR7, !P4 ;  /* 0x0000000708007c0c */ /* 0x000fe2000e781270 */
[----:B------:R-:W-:-:S02]  /*6eac0*/  ULDC UR7, c[0x0][0x22c] ;  /* 0x00008b0000077ab9 */ /* 0x000fc40000000800 */
[----:B------:R-:W3:Y:S04]  /*6ead0*/  LDL.LU R17, [R1+0x89c] ;  /* 0x00089c0001117983 */ /* 0x000ee80000300800 */
[----:B----4-:R1:W-:Y:S02]  /*6eae0*/  @P6 STG.E desc[UR4][R164.64], R16 ;  /* 0x00000010a4006986 */ /* 0x0103e4000c101904 */
[----:B-1----:R-:W-:Y:S02]  /*6eaf0*/  IMAD.WIDE R164, R15, 0x4, R4 ;  /* 0x000000040fa47825 */ /* 0x002fe400078e0204 */
[----:B------:R-:W4:Y:S04]  /*6eb00*/  LDL.LU R16, [R1+0x49c] ;  /* 0x00049c0001107983 */ /* 0x000f280000300800 */
[----:B------:R-:W4:Y:S04]  /*6eb10*/  LDL.LU R15, [R1+0x107c] ;  /* 0x00107c00010f7983 */ /* 0x000f280000300800 */
[----:B--2---:R3:W-:Y:S02]  /*6eb20*/  @P5 STG.E desc[UR4][R164.64], R14 ;  /* 0x0000000ea4005986 */ /* 0x0047e4000c101904 */
[----:B---3--:R-:W-:-:S05]  /*6eb30*/  IMAD.WIDE R164, R12, 0x4, R2 ;  /* 0x000000040ca47825 */ /* 0x008fca00078e0202 */
[----:B------:R1:W-:Y:S04]  /*6eb40*/  @P4 STG.E desc[UR4][R164.64], R13 ;  /* 0x0000000da4004986 */ /* 0x0003e8000c101904 */
[----:B-1----:R-:W2:Y:S01]  /*6eb50*/  LDL.LU R13, [R1+0x9c] ;  /* 0x00009c00010d7983 */ /* 0x002ea20000300800 */
[----:B------:R-:W-:-:S03]  /*6eb60*/  IMAD.WIDE R164, R12, 0x4, R4 ;  /* 0x000000040ca47825 */ /* 0x000fc600078e0204 */
[----:B------:R-:W3:Y:S04]  /*6eb70*/  LDL.LU R14, [R1+0xc90] ;  /* 0x000c9000010e7983 */ /* 0x000ee80000300800 */
[----:B------:R-:W3:Y:S04]  /*6eb80*/  LDL.LU R12, [R1+0x1084] ;  /* 0x00108400010c7983 */ /* 0x000ee80000300800 */
[----:B------:R1:W-:Y:S02]  /*6eb90*/  @P3 STG.E desc[UR4][R164.64], R23 ;  /* 0x00000017a4003986 */ /* 0x0003e4000c101904 */
[----:B-1----:R-:W-:-:S05]  /*6eba0*/  IMAD.WIDE R164, R229, 0x4, R2 ;  /* 0x00000004e5a47825 */ /* 0x002fca00078e0202 */
[----:B------:R1:W-:Y:S02]  /*6ebb0*/  @P2 STG.E desc[UR4][R164.64], R228 ;  /* 0x000000e4a4002986 */ /* 0x0003e4000c101904 */
[----:B-1----:R-:W-:-:S05]  /*6ebc0*/  IMAD.WIDE R164, R229, 0x4, R4 ;  /* 0x00000004e5a47825 */ /* 0x002fca00078e0204 */
[----:B------:R1:W-:Y:S02]  /*6ebd0*/  @P1 STG.E desc[UR4][R164.64], R166 ;  /* 0x000000a6a4001986 */ /* 0x0003e4000c101904 */
[----:B-1----:R-:W-:-:S05]  /*6ebe0*/  IMAD.WIDE R164, R251, 0x4, R2 ;  /* 0x00000004fba47825 */ /* 0x002fca00078e0202 */
[----:B------:R1:W-:Y:S01]  /*6ebf0*/  @P0 STG.E desc[UR4][R164.64], R167 ;  /* 0x000000a7a4000986 */ /* 0x0003e2000c101904 */
[----:B------:R-:W-:Y:S01]  /*6ec00*/  LOP3.LUT P0, RZ, R22, 0x4000, RZ, 0xc0, !PT ;  /* 0x0000400016ff7812 */ /* 0x000fe2000780c0ff */
[----:B-1----:R-:W-:-:S12]  /*6ec10*/  IMAD.WIDE R164, R251, 0x4, R4 ;  /* 0x00000004fba47825 */ /* 0x002fd800078e0204 */
[----:B------:R1:W-:Y:S01]  /*6ec20*/  @P0 STG.E desc[UR4][R164.64], R250 ;  /* 0x000000faa4000986 */ /* 0x0003e2000c101904 */
[----:B------:R-:W-:Y:S01]  /*6ec30*/  LOP3.LUT P0, RZ, R22, 0x2000, RZ, 0xc0, !PT ;  /* 0x0000200016ff7812 */ /* 0x000fe2000780c0ff */
[----:B-1----:R-:W-:-:S12]  /*6ec40*/  IMAD.WIDE R164, R248, 0x4, R2 ;  /* 0x00000004f8a47825 */ /* 0x002fd800078e0202 */
[----:B------:R1:W-:Y:S01]  /*6ec50*/  @P0 STG.E desc[UR4][R164.64], R249 ;  /* 0x000000f9a4000986 */ /* 0x0003e2000c101904 */
[----:B------:R-:W-:Y:S02]  /*6ec60*/  LOP3.LUT P0, RZ, R22, 0x1000, RZ, 0xc0, !PT ;  /* 0x0000100016ff7812 */ /* 0x000fe4000780c0ff */
[C---:B------:R-:W-:Y:S02]  /*6ec70*/  LOP3.LUT P1, RZ, R6.reuse, 0x10, RZ, 0xc0, !PT ;  /* 0x0000001006ff7812 */ /* 0x040fe4000782c0ff */
[----:B------:R-:W-:Y:S01]  /*6ec80*/  LOP3.LUT P2, RZ, R6, 0x40, RZ, 0xc0, !PT ;  /* 0x0000004006ff7812 */ /* 0x000fe2000784c0ff */
[----:B-1----:R-:W-:-:S08]  /*6ec90*/  IMAD.WIDE R164, R248, 0x4, R4 ;  /* 0x00000004f8a47825 */ /* 0x002fd000078e0204 */
[----:B------:R1:W-:Y:S01]  /*6eca0*/  @P0 STG.E desc[UR4][R164.64], R252 ;  /* 0x000000fca4000986 */ /* 0x0003e2000c101904 */
[----:B------:R-:W-:Y:S01]  /*6ecb0*/  LOP3.LUT P3, RZ, R6, 0x80, RZ, 0xc0, !PT ;  /* 0x0000008006ff7812 */ /* 0x000fe2000786c0ff */
[----:B-1----:R-:W-:-:S05]  /*6ecc0*/  IMAD.WIDE R164, R230, 0x4, R2 ;  /* 0x00000004e6a47825 */ /* 0x002fca00078e0202 */
        /* <DEDUP_REMOVED lines=9> */
[----:B------:R4:W-:Y:S02]  /*6ed60*/  @P4 STG.E desc[UR4][R164.64], R17 ;  /* 0x00000011a4004986 */ /* 0x0009e4000c101904 */
[----:B----4-:R-:W-:-:S05]  /*6ed70*/  IMAD.WIDE R164, R15, 0x4, R2 ;  /* 0x000000040fa47825 */ /* 0x010fca00078e0202 */
[----:B------:R1:W-:Y:S02]  /*6ed80*/  @P5 STG.E desc[UR4][R164.64], R16 ;  /* 0x00000010a4005986 */ /* 0x0003e4000c101904 */
[----:B-1----:R-:W-:Y:S01]  /*6ed90*/  IMAD.WIDE R164, R15, 0x4, R4 ;  /* 0x000000040fa47825 */ /* 0x002fe200078e0204 */
[----:B------:R-:W-:-:S04]  /*6eda0*/  LOP3.LUT P0, RZ, R22, 0x800, RZ, 0xc0, !PT ;  /* 0x0000080016ff7812 */ /* 0x000fc8000780c0ff */
[----:B--2---:R1:W-:Y:S04]  /*6edb0*/  @P6 STG.E desc[UR4][R164.64], R13 ;  /* 0x0000000da4006986 */ /* 0x0043e8000c101904 */
[----:B-1----:R-:W2:Y:S04]  /*6edc0*/  LDL.LU R13, [R1+0x1088] ;  /* 0x00108800010d7983 */ /* 0x002ea80000300800 */
[----:B------:R-:W4:Y:S04]  /*6edd0*/  LDL.LU R18, [R1+0x8a0] ;  /* 0x0008a00001127983 */ /* 0x000f280000300800 */
[----:B------:R-:W2:Y:S04]  /*6ede0*/  LDL.LU R17, [R1+0x4a0] ;  /* 0x0004a00001117983 */ /* 0x000ea80000300800 */
[----:B------:R-:W2:Y:S01]  /*6edf0*/  LDL.LU R16, [R1+0x108c] ;  /* 0x00108c0001107983 */ /* 0x000ea20000300800 */
[----:B---3--:R-:W-:-:S03]  /*6ee00*/  IMAD.WIDE R164, R12, 0x4, R2 ;  /* 0x000000040ca47825 */ /* 0x008fc600078e0202 */
[----:B------:R-:W3:Y:S04]  /*6ee10*/  LDL.LU R15, [R1+0xa0] ;  /* 0x0000a000010f7983 */ /* 0x000ee80000300800 */
[----:B------:R1:W-:Y:S04]  /*6ee20*/  @P0 STG.E desc[UR4][R164.64], R14 ;  /* 0x0000000ea4000986 */ /* 0x0003e8000c101904 */
[----:B-1----:R-:W3:Y:S01]  /*6ee30*/  LDL.LU R14, [R1+0xc94] ;  /* 0x000c9400010e7983 */ /* 0x002ee20000300800 */
[----:B------:R-:W-:-:S03]  /*6ee40*/  IMAD.WIDE R164, R12, 0x4, R4 ;  /* 0x000000040ca47825 */ /* 0x000fc600078e0204 */
[----:B------:R-:W3:Y:S04]  /*6ee50*/  LDL.LU R12, [R1+0x1090] ;  /* 0x00109000010c7983 */ /* 0x000ee80000300800 */
[----:B------:R-:W3:Y:S04]  /*6ee60*/  LDL.LU R23, [R1+0x8a4] ;  /* 0x0008a40001177983 */ /* 0x000ee80000300800 */
[----:B------:R-:W3:Y:S01]  /*6ee70*/  LDL.LU R228, [R1+0x4a4] ;  /* 0x0004a40001e47983 */ /* 0x000ee20000300800 */
[----:B------:R-:W-:Y:S02]  /*6ee80*/  LOP3.LUT P1, RZ, R6, 0x1000000, RZ, 0xc0, !PT ;  /* 0x0100000006ff7812 */ /* 0x000fe4000782c0ff */
[----:B------:R-:W-:Y:S01]  /*6ee90*/  LOP3.LUT R22, R22, 0xfffffff7, RZ, 0xc0, !PT ;  /* 0xfffffff716167812 */ /* 0x000fe200078ec0ff */
[----:B------:R-:W3:Y:S04]  /*6eea0*/  LDL.LU R229, [R1+0xa4] ;  /* 0x0000a40001e57983 */ /* 0x000ee80000300800 */
[----:B------:R-:W3:Y:S04]  /*6eeb0*/  LDL.LU R166, [R1+0xc98] ;  /* 0x000c980001a67983 */ /* 0x000ee80000300800 */
[----:B------:R-:W3:Y:S02]  /*6eec0*/  LDL.LU R167, [R1+0x1098] ;  /* 0x0010980001a77983 */ /* 0x000ee40000300800 */
[----:B------:R-:W-:-:S02]  /*6eed0*/  @P1 LOP3.LUT R22, R22, 0x8, RZ, 0xfc, !PT ;  /* 0x0000000816161812 */ /* 0x000fc400078efcff */
[----:B------:R-:W-:Y:S01]  /*6eee0*/  LOP3.LUT P1, RZ, R6, 0x800000, RZ, 0xc0, !PT ;  /* 0x0080000006ff7812 */ /* 0x000fe2000782c0ff */
[----:B------:R-:W3:Y:S01]  /*6eef0*/  LDL.LU R251, [R1+0x8a8] ;  /* 0x0008a80001fb7983 */ /* 0x000ee20000300800 */
[----:B------:R-:W-:-:S03]  /*6ef00*/  LOP3.LUT R22, R22, 0xffffffef, RZ, 0xc0, !PT ;  /* 0xffffffef16167812 */ /* 0x000fc600078ec0ff */
[----:B------:R-:W3:Y:S04]  /*6ef10*/  LDL.LU R250, [R1+0x4a8] ;  /* 0x0004a80001fa7983 */ /* 0x000ee80000300800 */
[----:B------:R-:W3:Y:S04]  /*6ef20*/  LDL.LU R249, [R1+0x1094] ;  /* 0x0010940001f97983 */ /* 0x000ee80000300800 */
[----:B------:R-:W-:Y:S01]  /*6ef30*/  @P1 LOP3.LUT R22, R22, 0x10, RZ, 0xfc, !PT ;  /* 0x0000001016161812 */ /* 0x000fe200078efcff */
[----:B------:R-:W3:Y:S01]  /*6ef40*/  LDL.LU R248, [R1+0xa8] ;  /* 0x0000a80001f87983 */ /* 0x000ee20000300800 */
[----:B------:R-:W-:-:S02]  /*6ef50*/  LOP3.LUT P1, RZ, R6, 0x400000, RZ, 0xc0, !PT ;  /* 0x0040000006ff7812 */ /* 0x000fc4000782c0ff */
[----:B------:R-:W-:Y:S01]  /*6ef60*/  LOP3.LUT R22, R22, 0xffffffdf, RZ, 0xc0, !PT ;  /* 0xffffffdf16167812 */ /* 0x000fe200078ec0ff */
[----:B------:R-:W3:Y:S01]  /*6ef70*/  LDL.LU R252, [R1+0xc9c] ;  /* 0x000c9c0001fc7983 */ /* 0x000ee20000300800 */
[----:B------:R-:W-:-:S03]  /*6ef80*/  LOP3.LUT P4, RZ, R6, 0x1000, RZ, 0xc0, !PT ;  /* 0x0000100006ff7812 */ /* 0x000fc6000788c0ff */
[----:B------:R-:W3:Y:S01]  /*6ef90*/  LDL.LU R231, [R1+0x109c] ;  /* 0x00109c0001e77983 */ /* 0x000ee20000300800 */
[C---:B------:R-:W-:Y:S02]  /*6efa0*/  LOP3.LUT P5, RZ, R6.reuse, 0x2000, RZ, 0xc0, !PT ;  /* 0x0000200006ff7812 */ /* 0x040fe400078ac0ff */
[----:B------:R-:W-:Y:S01]  /*6efb0*/  LOP3.LUT P6, RZ, R6, 0x4000, RZ, 0xc0, !PT ;  /* 0x0000400006ff7812 */ /* 0x000fe200078cc0ff */
[----:B------:R-:W3:Y:S02]  /*6efc0*/  LDL.LU R230, [R1+0x8ac] ;  /* 0x0008ac0001e67983 */ /* 0x000ee40000300800 */
[----:B------:R-:W-:Y:S02]  /*6efd0*/  @P1 LOP3.LUT R22, R22, 0x20, RZ, 0xfc, !PT ;  /* 0x0000002016161812 */ /* 0x000fe400078efcff */
[----:B------:R-:W-:Y:S01]  /*6efe0*/  LOP3.LUT P1, RZ, R6, 0x200000, RZ, 0xc0, !PT ;  /* 0x0020000006ff7812 */ /* 0x000fe2000782c0ff */
[----:B------:R-:W3:Y:S01]  /*6eff0*/  LDL.LU R20, [R1+0x4ac] ;  /* 0x0004ac0001147983 */ /* 0x000ee20000300800 */
[----:B------:R-:W-:-:S02]  /*6f000*/  LOP3.LUT R22, R22, 0xffffffbf, RZ, 0xc0, !PT ;  /* 0xffffffbf16167812 */ /* 0x000fc400078ec0ff */
[----:B------:R-:W-:Y:S01]  /*6f010*/  LOP3.LUT P0, RZ, R6, 0x8000, RZ, 0xc0, !PT ;  /* 0x0000800006ff7812 */ /* 0x000fe2000780c0ff */
[----:B------:R-:W3:Y:S08]  /*6f020*/  LDL.LU R19, [R1+0x10a4] ;  /* 0x0010a40001137983 */ /* 0x000ef00000300800 */
[----:B------:R-:W-:Y:S02]  /*6f030*/  @P1 LOP3.LUT R22, R22, 0x40, RZ, 0xfc, !PT ;  /* 0x0000004016161812 */ /* 0x000fe400078efcff */
[----:B------:R-:W-:-:S02]  /*6f040*/  LOP3.LUT P1, RZ, R6, 0x100000, RZ, 0xc0, !PT ;  /* 0x0010000006ff7812 */ /* 0x000fc4000782c0ff */
[----:B------:R-:W-:-:S11]  /*6f050*/  LOP3.LUT R22, R22, 0xffffff7f, RZ, 0xc0, !PT ;  /* 0xffffff7f16167812 */ /* 0x000fd600078ec0ff */
[----:B------:R-:W-:Y:S02]  /*6f060*/  @P1 LOP3.LUT R22, R22, 0x80, RZ, 0xfc, !PT ;  /* 0x0000008016161812 */ /* 0x000fe400078efcff */
[----:B------:R-:W-:Y:S02]  /*6f070*/  LOP3.LUT P1, RZ, R6, 0x80000, RZ, 0xc0, !PT ;  /* 0x0008000006ff7812 */ /* 0x000fe4000782c0ff */
        /* <DEDUP_REMOVED lines=8> */
[----:B------:R-:W-:Y:S01]  /*6f100*/  LOP3.LUT P1, RZ, R6, 0x10000, RZ, 0xc0, !PT ;  /* 0x0001000006ff7812 */ /* 0x000fe2000782c0ff */
[----:B----4-:R2:W-:Y:S02]  /*6f110*/  @P4 STG.E desc[UR4][R164.64], R18 ;  /* 0x00000012a4004986 */ /* 0x0105e4000c101904 */
[C---:B--2---:R-:W-:Y:S02]  /*6f120*/  IMAD.WIDE R164, R16.reuse, 0x4, R2 ;  /* 0x0000000410a47825 */ /* 0x044fe400078e0202 */
[----:B------:R-:W2:Y:S04]  /*6f130*/  LDL.LU R18, [R1+0xac] ;  /* 0x0000ac0001127983 */ /* 0x000ea80000300800 */
[----:B------:R1:W-:Y:S02]  /*6f140*/  @P5 STG.E desc[UR4][R164.64], R17 ;  /* 0x00000011a4005986 */ /* 0x0003e4000c101904 */
[----:B-1----:R-:W-:-:S02]  /*6f150*/  IMAD.WIDE R164, R16, 0x4, R4 ;  /* 0x0000000410a47825 */ /* 0x002fc400078e0204 */
[----:B------:R-:W4:Y:S04]  /*6f160*/  LDL.LU R17, [R1+0xca0] ;  /* 0x000ca00001117983 */ /* 0x000f280000300800 */
[----:B---3--:R1:W-:Y:S04]  /*6f170*/  @P6 STG.E desc[UR4][R164.64], R15 ;  /* 0x0000000fa4006986 */ /* 0x0083e8000c101904 */
[----:B------:R-:W3:Y:S01]  /*6f180*/  LDL.LU R16, [R1+0x10a0] ;  /* 0x0010a00001107983 */ /* 0x000ee20000300800 */
[----:B-1----:R-:W-:-:S03]  /*6f190*/  IMAD.WIDE R164, R13, 0x4, R2 ;  /* 0x000000040da47825 */ /* 0x002fc600078e0202 */
[----:B------:R-:W4:Y:S04]  /*6f1a0*/  LDL.LU R15, [R1+0x8b0] ;  /* 0x0008b000010f7983 */ /* 0x000f280000300800 */
[----:B------:R1:W-:Y:S02]  /*6f1b0*/  @P0 STG.E desc[UR4][R164.64], R14 ;  /* 0x0000000ea4000986 */ /* 0x0003e4000c101904 */
[----:B-1----:R-:W-:Y:S02]  /*6f1c0*/  IMAD.WIDE R164, R13, 0x4, R4 ;  /* 0x000000040da47825 */ /* 0x002fe400078e0204 */
[----:B------:R-:W4:Y:S04]  /*6f1d0*/  LDL.LU R14, [R1+0x4b0] ;  /* 0x0004b000010e7983 */ /* 0x000f280000300800 */
[----:B------:R1:W-:Y:S01]  /*6f1e0*/  @P1 STG.E desc[UR4][R164.64], R23 ;  /* 0x00000017a4001986 */ /* 0x0003e2000c101904 */
[----:B------:R-:W-:-:S03]  /*6f1f0*/  LOP3.LUT P1, RZ, R22, 0x400, RZ, 0xc0, !PT ;  /* 0x0000040016ff7812 */ /* 0x000fc6000782c0ff */
[----:B------:R-:W4:Y:S01]  /*6f200*/  LDL.LU R13, [R1+0x10a8] ;  /* 0x0010a800010d7983 */ /* 0x000f220000300800 */
[----:B-1----:R-:W-:-:S09]  /*6f210*/  IMAD.WIDE R164, R12, 0x4, R2 ;  /* 0x000000040ca47825 */ /* 0x002fd200078e0202 */
[----:B------:R1:W-:Y:S02]  /*6f220*/  @P1 STG.E desc[UR4][R164.64], R228 ;  /* 0x000000e4a4001986 */ /* 0x0003e4000c101904 */
[----:B-1----:R-:W-:Y:S02]  /*6f230*/  IMAD.WIDE R164, R12, 0x4, R4 ;  /* 0x000000040ca47825 */ /* 0x002fe400078e0204 */
[----:B------:R-:W4:Y:S01]  /*6f240*/  LDL.LU R12, [R1+0xb0] ;  /* 0x0000b000010c7983 */ /* 0x000f220000300800 */
[----:B------:R-:W-:-:S13]  /*6f250*/  LOP3.LUT P1, RZ, R22, 0x200, RZ, 0xc0, !PT ;  /* 0x0000020016ff7812 */ /* 0x000fda000782c0ff */
[----:B------:R1:W-:Y:S01]  /*6f260*/  @P1 STG.E desc[UR4][R164.64], R229 ;  /* 0x000000e5a4001986 */ /* 0x0003e2000c101904 */
[----:B------:R-:W-:Y:S01]  /*6f270*/  LOP3.LUT P1, RZ, R22, 0x100, RZ, 0xc0, !PT ;  /* 0x0000010016ff7812 */ /* 0x000fe2000782c0ff */
[----:B-1----:R-:W-:-:S12]  /*6f280*/  IMAD.WIDE R164, R167, 0x4, R2 ;  /* 0x00000004a7a47825 */ /* 0x002fd800078e0202 */
        /* <DEDUP_REMOVED lines=21> */
[C---:B------:R-:W-:Y:S01]  /*6f3e0*/  LOP3.LUT P5, RZ, R6.reuse, 0x10000000, RZ, 0xc0, !PT ;  /* 0x1000000006ff7812 */ /* 0x040fe200078ac0ff */
[----:B-1----:R-:W-:Y:S01]  /*6f3f0*/  IMAD.WIDE R164, R19, 0x4, R4 ;  /* 0x0000000413a47825 */ /* 0x002fe200078e0204 */
[C---:B------:R-:W-:Y:S02]  /*6f400*/  LOP3.LUT P6, RZ, R6.reuse, 0x20000000, RZ, 0xc0, !PT ;  /* 0x2000000006ff7812 */ /* 0x040fe400078cc0ff */
[----:B------:R-:W-:Y:S02]  /*6f410*/  LOP3.LUT P0, RZ, R6, 0x40000000, RZ, 0xc0, !PT ;  /* 0x4000000006ff7812 */ /* 0x000fe4000780c0ff */
[----:B--2---:R3:W-:Y:S02]  /*6f420*/  @P3 STG.E desc[UR4][R164.64], R18 ;  /* 0x00000012a4003986 */ /* 0x0047e4000c101904 */
[----:B---3--:R-:W-:-:S05]  /*6f430*/  IMAD.WIDE R164, R16, 0x4, R2 ;  /* 0x0000000410a47825 */ /* 0x008fca00078e0202 */
[----:B----4-:R1:W-:Y:S02]  /*6f440*/  @P4 STG.E desc[UR4][R164.64], R17 ;  /* 0x00000011a4004986 */ /* 0x0103e4000c101904 */
[----:B-1----:R-:W-:-:S05]  /*6f450*/  IMAD.WIDE R164, R16, 0x4, R4 ;  /* 0x0000000410a47825 */ /* 0x002fca00078e0204 */
[----:B------:R1:W-:Y:S02]  /*6f460*/  @P5 STG.E desc[UR4][R164.64], R15 ;  /* 0x0000000fa4005986 */ /* 0x0003e4000c101904 */
[----:B-1----:R-:W-:-:S05]  /*6f470*/  IMAD.WIDE R164, R13, 0x4, R2 ;  /* 0x000000040da47825 */ /* 0x002fca00078e0202 */
[----:B------:R1:W-:Y:S02]  /*6f480*/  @P6 STG.E desc[UR4][R164.64], R14 ;  /* 0x0000000ea4006986 */ /* 0x0003e4000c101904 */
[----:B-1----:R-:W-:Y:S02]  /*6f490*/  IMAD.WIDE R164, R13, 0x4, R4 ;  /* 0x000000040da47825 */ /* 0x002fe400078e0204 */
[----:B------:R-:W2:Y:S04]  /*6f4a0*/  LDL.LU R14, [R1+0xca8] ;  /* 0x000ca800010e7983 */ /* 0x000ea80000300800 */
[----:B------:R-:W3:Y:S04]  /*6f4b0*/  LDL.LU R13, [R1+0x10b4] ;  /* 0x0010b400010d7983 */ /* 0x000ee80000300800 */
[----:B------:R-:W4:Y:S04]  /*6f4c0*/  LDL.LU R19, [R1+0xca4] ;  /* 0x000ca40001137983 */ /* 0x000f280000300800 */
[----:B------:R1:W-:Y:S04]  /*6f4d0*/  @P0 STG.E desc[UR4][R164.64], R12 ;  /* 0x0000000ca4000986 */ /* 0x0003e8000c101904 */
[----:B-1----:R-:W2:Y:S04]  /*6f4e0*/  LDL.LU R12, [R1+0x10b0] ;  /* 0x0010b000010c7983 */ /* 0x002ea80000300800 */
[----:B------:R-:W3:Y:S04]  /*6f4f0*/  LDL.LU R18, [R1+0x8b4] ;  /* 0x0008b40001127983 */ /* 0x000ee80000300800 */
[----:B------:R-:W3:Y:S04]  /*6f500*/  LDL.LU R17, [R1+0x4b4] ;  /* 0x0004b40001117983 */ /* 0x000ee80000300800 */
[----:B------:R-:W3:Y:S04]  /*6f510*/  LDL.LU R16, [R1+0x10ac] ;  /* 0x0010ac0001107983 */ /* 0x000ee80000300800 */
[----:B------:R-:W3:Y:S01]  /*6f520*/  LDL.LU R15, [R1+0xb4] ;  /* 0x0000b400010f7983 */ /* 0x000ee20000300800 */
[----:B------:R-:W-:-:S02]  /*6f530*/  LOP3.LUT P4, RZ, R6, 0x80000000, RZ, 0xc0, !PT ;  /* 0x8000000006ff7812 */ /* 0x000fc4000788c0ff */
[C---:B------:R-:W-:Y:S02]  /*6f540*/  LOP3.LUT P5, RZ, R10.reuse, 0x1, RZ, 0xc0, !PT ;  /* 0x000000010aff7812 */ /* 0x040fe400078ac0ff */
[C---:B------:R-:W-:Y:S02]  /*6f550*/  LOP3.LUT P6, RZ, R10.reuse, 0x2, RZ, 0xc0, !PT ;  /* 0x000000020aff7812 */ /* 0x040fe400078cc0ff */
[C---:B------:R-:W-:Y:S02]  /*6f560*/  LOP3.LUT P0, RZ, R10.reuse, 0x4, RZ, 0xc0, !PT ;  /* 0x000000040aff7812 */ /* 0x040fe4000780c0ff */
[----:B------:R-:W-:-:S13]  /*6f570*/  LOP3.LUT P1, RZ, R10, 0x800, RZ, 0xc0, !PT ;  /* 0x000008000aff7812 */ /* 0x000fda000782c0ff */
        /* <DEDUP_REMOVED lines=8> */
[----:B------:R-:W-:Y:S01]  /*6f600*/  LOP3.LUT R0, R0, 0xbfffffff, RZ, 0xc0, !PT ;  /* 0xbfffffff00007812 */ /* 0x000fe200078ec0ff */
[----:B--2---:R-:W-:-:S05]  /*6f610*/  IMAD.WIDE R164, R12, 0x4, R2 ;  /* 0x000000040ca47825 */ /* 0x004fca00078e0202 */
[----:B----4-:R1:W-:Y:S02]  /*6f620*/  @P4 STG.E desc[UR4][R164.64], R19 ;  /* 0x00000013a4004986 */ /* 0x0103e4000c101904 */
[----:B-1----:R-:W-:Y:S02]  /*6f630*/  IMAD.WIDE R164, R12, 0x4, R4 ;  /* 0x000000040ca47825 */ /* 0x002fe400078e0204 */
[----:B------:R-:W2:Y:S04]  /*6f640*/  LDL.LU R12, [R1+0x8b8] ;  /* 0x0008b800010c7983 */ /* 0x000ea80000300800 */
[----:B------:R-:W4:Y:S04]  /*6f650*/  LDL.LU R23, [R1+0x4b8] ;  /* 0x0004b80001177983 */ /* 0x000f280000300800 */
        /* <DEDUP_REMOVED lines=11> */
[----:B---3--:R1:W-:Y:S04]  /*6f710*/  @P5 STG.E desc[UR4][R164.64], R18 ;  /* 0x00000012a4005986 */ /* 0x0083e8000c101904 */
[----:B------:R-:W3:Y:S04]  /*6f720*/  LDL.LU R20, [R1+0x8c0] ;  /* 0x0008c00001147983 */ /* 0x000ee80000300800 */
[----:B------:R-:W3:Y:S01]  /*6f730*/  LDL.LU R19, [R1+0x10c4] ;  /* 0x0010c40001137983 */ /* 0x000ee20000300800 */
[----:B-1----:R-:W-:-:S03]  /*6f740*/  IMAD.WIDE R164, R16, 0x4, R2 ;  /* 0x0000000410a47825 */ /* 0x002fc600078e0202 */
[----:B------:R-:W3:Y:S04]  /*6f750*/  LDL.LU R18, [R1+0x4c0] ;  /* 0x0004c00001127983 */ /* 0x000ee80000300800 */
[----:B------:R1:W-:Y:S02]  /*6f760*/  @P6 STG.E desc[UR4][R164.64], R17 ;  /* 0x00000011a4006986 */ /* 0x0003e4000c101904 */
[----:B-1----:R-:W-:Y:S02]  /*6f770*/  IMAD.WIDE R164, R16, 0x4, R4 ;  /* 0x0000000410a47825 */ /* 0x002fe400078e0204 */
[----:B------:R-:W3:Y:S04]  /*6f780*/  LDL.LU R17, [R1+0xe34] ;  /* 0x000e340001117983 */ /* 0x000ee80000300800 */
[----:B------:R1:W-:Y:S04]  /*6f790*/  @P0 STG.E desc[UR4][R164.64], R15 ;  /* 0x0000000fa4000986 */ /* 0x0003e8000c101904 */
[----:B-1----:R-:W3:Y:S04]  /*6f7a0*/  LDL.LU R15, [R1+0x10cc] ;  /* 0x0010cc00010f7983 */ /* 0x002ee80000300800 */
[----:B------:R-:W3:Y:S01]  /*6f7b0*/  LDL.LU R16, [R1+0xcb4] ;  /* 0x000cb40001107983 */ /* 0x000ee20000300800 */
[----:B------:R-:W-:-:S02]  /*6f7c0*/  @P1 LOP3.LUT R0, R0, 0x40000000, RZ, 0xfc, !PT ;  /* 0x4000000000001812 */ /* 0x000fc400078efcff */
        /* <DEDUP_REMOVED lines=11> */
[----:B------:R-:W-:-:S10]  /*6f880*/  IMAD.WIDE R164, R13, 0x4, R2 ;  /* 0x000000040da47825 */ /* 0x000fd400078e0202 */
[----:B------:R-:W-:Y:S02]  /*6f890*/  @P1 LOP3.LUT R22, R22, 0x4, RZ, 0xfc, !PT ;  /* 0x0000000416161812 */ /* 0x000fe400078efcff */
[----:B------:R-:W-:-:S13]  /*6f8a0*/  LOP3.LUT P1, RZ, R10, 0x8, RZ, 0xc0, !PT ;  /* 0x000000080aff7812 */ /* 0x000fda000782c0ff */
[----:B------:R1:W-:Y:S01]  /*6f8b0*/  @P1 STG.E desc[UR4][R164.64], R14 ;  /* 0x0000000ea4001986 */ /* 0x0003e2000c101904 */
[----:B------:R-:W-:Y:S01]  /*6f8c0*/  LOP3.LUT P1, RZ, R22, 0x4, RZ, 0xc0, !PT ;  /* 0x0000000416ff7812 */ /* 0x000fe2000782c0ff */
[----:B-1----:R-:W-:Y:S02]  /*6f8d0*/  IMAD.WIDE R164, R13, 0x4, R4 ;  /* 0x000000040da47825 */ /* 0x002fe400078e0204 */
[----:B------:R-:W3:Y:S04]  /*6f8e0*/  LDL.LU R14, [R1+0x8c4] ;  /* 0x0008c400010e7983 */ /* 0x000ee80000300800 */
[----:B------:R-:W3:Y:S01]  /*6f8f0*/  LDL.LU R13, [R1+0x10d4] ;  /* 0x0010d400010d7983 */ /* 0x000ee20000300800 */
[C---:B------:R-:W-:Y:S02]  /*6f900*/  LOP3.LUT P2, RZ, R10.reuse, 0x1000, RZ, 0xc0, !PT ;  /* 0x000010000aff7812 */ /* 0x040fe4000784c0ff */
[----:B------:R-:W-:-:S03]  /*6f910*/  LOP3.LUT P3, RZ, R10, 0x2000, RZ, 0xc0, !PT ;  /* 0x000020000aff7812 */ /* 0x000fc6000786c0ff */
[----:B--2---:R4:W-:Y:S01]  /*6f920*/  @P1 STG.E desc[UR4][R164.64], R12 ;  /* 0x0000000ca4001986 */ /* 0x0049e2000c101904 */
[----:B------:R-:W-:Y:S01]  /*6f930*/  LOP3.LUT P1, RZ, R22, 0x2, RZ, 0xc0, !PT ;  /* 0x0000000216ff7812 */ /* 0x000fe2000782c0ff */
[----:B----4-:R-:W-:Y:S01]  /*6f940*/  IMAD.WIDE R164, R228, 0x4, R2 ;  /* 0x00000004e4a47825 */ /* 0x010fe200078e0202 */
[----:B------:R-:W-:Y:S01]  /*6f950*/  LOP3.LUT P4, RZ, R10, 0x4000, RZ, 0xc0, !PT ;  /* 0x000040000aff7812 */ /* 0x000fe2000788c0ff */
[----:B------:R-:W2:Y:S10]  /*6f960*/  LDL.LU R12, [R1+0x1ca8] ;  /* 0x001ca800010c7983 */ /* 0x000eb40000300800 */
        /* <DEDUP_REMOVED lines=20> */
[----:B-1----:R-:W-:-:S05]  /*6fab0*/  IMAD.WIDE R22, R231, 0x4, R4 ;  /* 0x00000004e7167825 */ /* 0x002fca00078e0204 */
[----:B------:R3:W-:Y:S01]  /*6fac0*/  @P2 STG.E desc[UR4][R22.64], R230 ;  /* 0x000000e616002986 */ /* 0x0007e2000c101904 */
[----:B------:R-:W-:Y:S01]  /*6fad0*/  LOP3.LUT P6, RZ, R10, 0x10000, RZ, 0xc0, !PT ;  /* 0x000100000aff7812 */ /* 0x000fe200078cc0ff */
[----:B---3--:R-:W-:-:S05]  /*6fae0*/  IMAD.WIDE R22, R19, 0x4, R2 ;  /* 0x0000000413167825 */ /* 0x008fca00078e0202 */
[----:B------:R1:W-:Y:S02]  /*6faf0*/  @P3 STG.E desc[UR4][R22.64], R20 ;  /* 0x0000001416003986 */ /* 0x0003e4000c101904 */
[----:B-1----:R-:W-:-:S05]  /*6fb00*/  IMAD.WIDE R22, R19, 0x4, R4 ;  /* 0x0000000413167825 */ /* 0x002fca00078e0204 */
[----:B------:R1:W-:Y:S02]  /*6fb10*/  @P4 STG.E desc[UR4][R22.64], R18 ;  /* 0x0000001216004986 */ /* 0x0003e4000c101904 */
[----:B-1----:R-:W-:-:S05]  /*6fb20*/  IMAD.WIDE R22, R15, 0x4, R2 ;  /* 0x000000040f167825 */ /* 0x002fca00078e0202 */
[----:B------:R1:W-:Y:S02]  /*6fb30*/  @P5 STG.E desc[UR4][R22.64], R17 ;  /* 0x0000001116005986 */ /* 0x0003e4000c101904 */
[----:B-1----:R-:W-:Y:S02]  /*6fb40*/  IMAD.WIDE R22, R15, 0x4, R4 ;  /* 0x000000040f167825 */ /* 0x002fe400078e0204 */
[----:B------:R-:W3:Y:S04]  /*6fb50*/  LDL.LU R15, [R1+0x10d8] ;  /* 0x0010d800010f7983 */ /* 0x000ee80000300800 */
[----:B------:R-:W4:Y:S04]  /*6fb60*/  LDL.LU R20, [R1+0x4c4] ;  /* 0x0004c40001147983 */ /* 0x000f280000300800 */
[----:B------:R1:W-:Y:S04]  /*6fb70*/  @P6 STG.E desc[UR4][R22.64], R16 ;  /* 0x0000001016006986 */ /* 0x0003e8000c101904 */
[----:B------:R-:W2:Y:S04]  /*6fb80*/  LDL.LU R19, [R1+0xe38] ;  /* 0x000e380001137983 */ /* 0x000ea80000300800 */
[----:B-1----:R-:W3:Y:S01]  /*6fb90*/  LDL.LU R16, [R1+0x10d0] ;  /* 0x0010d00001107983 */ /* 0x002ee20000300800 */
[----:B------:R-:W-:-:S03]  /*6fba0*/  LOP3.LUT P0, RZ, R10, 0x20000, RZ, 0xc0, !PT ;  /* 0x000200000aff7812 */ /* 0x000fc6000780c0ff */
[----:B------:R-:W2:Y:S01]  /*6fbb0*/  LDL.LU R18, [R1+0xcb8] ;  /* 0x000cb80001127983 */ /* 0x000ea20000300800 */
[----:B------:R-:W-:-:S03]  /*6fbc0*/  IMAD.WIDE R22, R13, 0x4, R2 ;  /* 0x000000040d167825 */ /* 0x000fc600078e0202 */
[----:B------:R-:W2:Y:S06]  /*6fbd0*/  LDL.LU R17, [R1+0x8c8] ;  /* 0x0008c80001117983 */ /* 0x000eac0000300800 */
[----:B------:R1:W-:Y:S04]  /*6fbe0*/  @P0 STG.E desc[UR4][R22.64], R14 ;  /* 0x0000000e16000986 */ /* 0x0003e8000c101904 */
[----:B-1----:R-:W2:Y:S01]  /*6fbf0*/  LDL.LU R14, [R1+0x4c8] ;  /* 0x0004c800010e7983 */ /* 0x002ea20000300800 */
[----:B------:R-:W-:-:S03]  /*6fc00*/  IMAD.WIDE R22, R13, 0x4, R4 ;  /* 0x000000040d167825 */ /* 0x000fc600078e0204 */
[----:B------:R-:W2:Y:S04]  /*6fc10*/  LDL.LU R13, [R1+0xe3c] ;  /* 0x000e3c00010d7983 */ /* 0x000ea80000300800 */
[----:B------:R-:W2:Y:S01]  /*6fc20*/  LDL.LU R228, [R1+0x10e0] ;  /* 0x0010e00001e47983 */ /* 0x000ea20000300800 */
[C---:B------:R-:W-:Y:S02]  /*6fc30*/  LOP3.LUT P4, RZ, R10.reuse, 0x40000, RZ, 0xc0, !PT ;  /* 0x000400000aff7812 */ /* 0x040fe4000788c0ff */
[C---:B------:R-:W-:Y:S01]  /*6fc40*/  LOP3.LUT P5, RZ, R10.reuse, 0x80000, RZ, 0xc0, !PT ;  /* 0x000800000aff7812 */ /* 0x040fe200078ac0ff */
[----:B------:R-:W2:Y:S04]  /*6fc50*/  LDL.LU R229, [R1+0xcbc] ;  /* 0x000cbc0001e57983 */ /* 0x000ea80000300800 */
[----:B------:R-:W2:Y:S01]  /*6fc60*/  LDL.LU R166, [R1+0x10dc] ;  /* 0x0010dc0001a67983 */ /* 0x000ea20000300800 */
        /* <DEDUP_REMOVED lines=11> */
[----:B----4-:R3:W-:Y:S02]  /*6fd20*/  @P4 STG.E desc[UR4][R22.64], R20 ;  /* 0x0000001416004986 */ /* 0x0107e4000c101904 */
[----:B---3--:R-:W-:-:S05]  /*6fd30*/  IMAD.WIDE R22, R16, 0x4, R2 ;  /* 0x0000000410167825 */ /* 0x008fca00078e0202 */
[----:B--2---:R1:W-:Y:S02]  /*6fd40*/  @P5 STG.E desc[UR4][R22.64], R19 ;  /* 0x0000001316005986 */ /* 0x0043e4000c101904 */
[----:B-1----:R-:W-:Y:S02]  /*6fd50*/  IMAD.WIDE R22, R16, 0x4, R4 ;  /* 0x0000000410167825 */ /* 0x002fe400078e0204 */
[----:B------:R-:W2:Y:S01]  /*6fd60*/  LDL.LU R16, [R1+0x8cc] ;  /* 0x0008cc0001107983 */ /* 0x000ea20000300800 */
[----:B------:R-:W-:Y:S02]  /*6fd70*/  @P1 LOP3.LUT R0, R0, 0x400000, RZ, 0xfc, !PT ;  /* 0x0040000000001812 */ /* 0x000fe400078efcff */
[----:B------:R-:W-:Y:S01]  /*6fd80*/  LOP3.LUT P1, RZ, R10, 0x4000000, RZ, 0xc0, !PT ;  /* 0x040000000aff7812 */ /* 0x000fe2000782c0ff */
[----:B------:R-:W3:Y:S01]  /*6fd90*/  LDL.LU R167, [R1+0x4cc] ;  /* 0x0004cc0001a77983 */ /* 0x000ee20000300800 */
[----:B------:R-:W-:-:S03]  /*6fda0*/  LOP3.LUT R0, R0, 0xff7fffff, RZ, 0xc0, !PT ;  /* 0xff7fffff00007812 */ /* 0x000fc600078ec0ff */
[----:B------:R-:W4:Y:S04]  /*6fdb0*/  LDL.LU R251, [R1+0xcc0] ;  /* 0x000cc00001fb7983 */ /* 0x000f280000300800 */
[----:B------:R-:W4:Y:S04]  /*6fdc0*/  LDL.LU R250, [R1+0x10e4] ;  /* 0x0010e40001fa7983 */ /* 0x000f280000300800 */
[----:B------:R-:W-:Y:S01]  /*6fdd0*/  @P1 LOP3.LUT R0, R0, 0x800000, RZ, 0xfc, !PT ;  /* 0x0080000000001812 */ /* 0x000fe200078efcff */
[----:B------:R-:W4:Y:S01]  /*6fde0*/  LDL.LU R249, [R1+0x8d0] ;  /* 0x0008d00001f97983 */ /* 0x000f220000300800 */
[----:B------:R-:W-:-:S02]  /*6fdf0*/  LOP3.LUT P1, RZ, R10, 0x2000000, RZ, 0xc0, !PT ;  /* 0x020000000aff7812 */ /* 0x000fc4000782c0ff */
[----:B------:R-:W-:Y:S01]  /*6fe00*/  LOP3.LUT R0, R0, 0xfeffffff, RZ, 0xc0, !PT ;  /* 0xfeffffff00007812 */ /* 0x000fe200078ec0ff */
[----:B------:R-:W4:Y:S04]  /*6fe10*/  LDL.LU R248, [R1+0x4d0] ;  /* 0x0004d00001f87983 */ /* 0x000f280000300800 */
[----:B------:R-:W4:Y:S01]  /*6fe20*/  LDL.LU R252, [R1+0x10ec] ;  /* 0x0010ec0001fc7983 */ /* 0x000f220000300800 */
[C---:B------:R-:W-:Y:S02]  /*6fe30*/  LOP3.LUT P6, RZ, R10.reuse, 0x100000, RZ, 0xc0, !PT ;  /* 0x001000000aff7812 */ /* 0x040fe400078cc0ff */
[----:B------:R-:W-:Y:S01]  /*6fe40*/  LOP3.LUT P0, RZ, R10, 0x200000, RZ, 0xc0, !PT ;  /* 0x002000000aff7812 */ /* 0x000fe2000780c0ff */
[----:B------:R-:W4:Y:S02]  /*6fe50*/  LDL.LU R231, [R1+0xd0] ;  /* 0x0000d00001e77983 */ /* 0x000f240000300800 */
[----:B------:R-:W-:-:S02]  /*6fe60*/  @P1 LOP3.LUT R0, R0, 0x1000000, RZ, 0xfc, !PT ;  /* 0x0100000000001812 */ /* 0x000fc400078efcff */
[----:B------:R-:W-:Y:S01]  /*6fe70*/  LOP3.LUT P1, RZ, R10, 0x1000000, RZ, 0xc0, !PT ;  /* 0x010000000aff7812 */ /* 0x000fe2000782c0ff */
[----:B------:R-:W4:Y:S01]  /*6fe80*/  LDL.LU R230, [R1+0xcc4] ;  /* 0x000cc40001e67983 */ /* 0x000f220000300800 */
[----:B------:R-:W-:-:S03]  /*6fe90*/  LOP3.LUT R0, R0, 0xfdffffff, RZ, 0xc0, !PT ;  /* 0xfdffffff00007812 */ /* 0x000fc600078ec0ff */
[----:B------:R-:W4:Y:S04]  /*6fea0*/  LDL.LU R20, [R1+0x10e8] ;  /* 0x0010e80001147983 */ /* 0x000f280000300800 */
[----:B------:R1:W-:Y:S04]  /*6feb0*/  @P6 STG.E desc[UR4][R22.64], R18 ;  /* 0x0000001216006986 */ /* 0x0003e8000c101904 */
[----:B------:R-:W-:Y:S01]  /*6fec0*/  @P1 LOP3.LUT R0, R0, 0x2000000, RZ, 0xfc, !PT ;  /* 0x0200000000001812 */ /* 0x000fe200078efcff */
[----:B------:R-:W4:Y:S01]  /*6fed0*/  LDL.LU R19, [R1+0x8d4] ;  /* 0x0008d40001137983 */ /* 0x000f220000300800 */
[----:B------:R-:W-:-:S02]  /*6fee0*/  LOP3.LUT P1, RZ, R10, 0x800000, RZ, 0xc0, !PT ;  /* 0x008000000aff7812 */ /* 0x000fc4000782c0ff */
[----:B------:R-:W-:Y:S01]  /*6fef0*/  LOP3.LUT R0, R0, 0xfbffffff, RZ, 0xc0, !PT ;  /* 0xfbffffff00007812 */ /* 0x000fe200078ec0ff */
[----:B-1----:R-:W-:-:S10]  /*6ff00*/  IMAD.WIDE R22, R15, 0x4, R2 ;  /* 0x000000040f167825 */ /* 0x002fd400078e0202 */
[----:B------:R-:W-:Y:S02]  /*6ff10*/  @P1 LOP3.LUT R0, R0, 0x4000000, RZ, 0xfc, !PT ;  /* 0x0400000000001812 */ /* 0x000fe400078efcff */
[----:B------:R-:W-:Y:S01]  /*6ff20*/  LOP3.LUT P1, RZ, R10, 0x400000, RZ, 0xc0, !PT ;  /* 0x004000000aff7812 */ /* 0x000fe2000782c0ff */
[----:B------:R1:W-:Y:S02]  /*6ff30*/  @P0 STG.E desc[UR4][R22.64], R17 ;  /* 0x0000001116000986 */ /* 0x0003e4000c101904 */
[----:B-1----:R-:W-:Y:S02]  /*6ff40*/  IMAD.WIDE R22, R15, 0x4, R4 ;  /* 0x000000040f167825 */ /* 0x002fe400078e0204 */
[----:B------:R-:W4:Y:S08]  /*6ff50*/  LDL.LU R17, [R1+0x10f0] ;  /* 0x0010f00001117983 */ /* 0x000f300000300800 */
[----:B------:R1:W-:Y:S01]  /*6ff60*/  @P1 STG.E desc[UR4][R22.64], R14 ;  /* 0x0000000e16001986 */ /* 0x0003e2000c101904 */
[----:B------:R-:W-:-:S03]  /*6ff70*/  LOP3.LUT P1, RZ, R0, 0x4000000, RZ, 0xc0, !PT ;  /* 0x0400000000ff7812 */ /* 0x000fc6000782c0ff */
[----:B------:R-:W4:Y:S04]  /*6ff80*/  LDL.LU R18, [R1+0x4d4] ;  /* 0x0004d40001127983 */ /* 0x000f280000300800 */
[----:B------:R-:W4:Y:S01]  /*6ff90*/  LDL.LU R15, [R1+0xd4] ;  /* 0x0000d400010f7983 */ /* 0x000f220000300800 */
[----:B-1----:R-:W-:-:S03]  /*6ffa0*/  IMAD.WIDE R22, R228, 0x4, R2 ;  /* 0x00000004e4167825 */ /* 0x002fc600078e0202 */
[----:B------:R-:W4:Y:S04]  /*6ffb0*/  LDL.LU R14, [R1+0xcc8] ;  /* 0x000cc800010e7983 */ /* 0x000f280000300800 */
[----:B------:R1:W-:Y:S01]  /*6ffc0*/  @P1 STG.E desc[UR4][R22.64], R13 ;  /* 0x0000000d16001986 */ /* 0x0003e2000c101904 */
[----:B------:R-:W-:-:S03]  /*6ffd0*/  LOP3.LUT P1, RZ, R0, 0x2000000, RZ, 0xc0, !PT ;  /* 0x0200000000ff7812 */ /* 0x000fc6000782c0ff */
[----:B-1----:R-:W4:Y:S01]  /*6ffe0*/  LDL.LU R13, [R1+0x10f8] ;  /* 0x0010f800010d7983 */ /* 0x002f220000300800 */
[----:B------:R-:W-:-:S09]  /*6fff0*/  IMAD.WIDE R22, R228, 0x4, R4 ;  /* 0x00000004e4167825 */ /* 0x000fd200078e0204 */
[----:B------:R1:W-:Y:S01]  /*70000*/  @P1 STG.E desc[UR4][R22.64], R229 ;  /* 0x000000e516001986 */ /* 0x0003e2000c101904 */
[----:B------:R-:W-:Y:S01]  /*70010*/  LOP3.LUT P1, RZ, R0, 0x1000000, RZ, 0xc0, !PT ;  /* 0x0100000000ff7812 */ /* 0x000fe2000782c0ff */
[----:B-1----:R-:W-:-:S12]  /*70020*/  IMAD.WIDE R22, R166, 0x4, R2 ;  /* 0x00000004a6167825 */ /* 0x002fd800078e0202 */
[----:B--2---:R1:W-:Y:S04]  /*70030*/  @P1 STG.E desc[UR4][R22.64], R16 ;  /* 0x0000001016001986 */ /* 0x0043e8000c101904 */
[----:B-1----:R-:W2:Y:S01]  /*70040*/  LDL.LU R16, [R1+0x8d8] ;  /* 0x0008d80001107983 */ /* 0x002ea20000300800 */
[----:B------:R-:W-:Y:S01]  /*70050*/  LOP3.LUT P1, RZ, R0, 0x800000, RZ, 0xc0, !PT ;  /* 0x0080000000ff7812 */ /* 0x000fe2000782c0ff */
[----:B------:R-:W-:-:S12]  /*70060*/  IMAD.WIDE R22, R166, 0x4, R4 ;  /* 0x00000004a6167825 */ /* 0x000fd800078e0204 */
[----:B---3--:R4:W-:Y:S01]  /*70070*/  @P1 STG.E desc[UR4][R22.64], R167 ;  /* 0x000000a716001986 */ /* 0x0089e2000c101904 */
[----:B------:R-:W-:Y:S01]  /*70080*/  LOP3.LUT P1, RZ, R0, 0x400000, RZ, 0xc0, !PT ;  /* 0x0040000000ff7812 */ /* 0x000fe2000782c0ff */
[----:B----4-:R-:W-:-:S12]  /*70090*/  IMAD.WIDE R22, R250, 0x4, R2 ;  /* 0x00000004fa167825 */ /* 0x010fd800078e0202 */
        /* <DEDUP_REMOVED lines=8> */
[----:B------:R-:W-:Y:S02]  /*70120*/  LOP3.LUT P2, RZ, R10, 0x80000000, RZ, 0xc0, !PT ;  /* 0x800000000aff7812 */ /* 0x000fe4000784c0ff */
        /* <DEDUP_REMOVED lines=12> */
[----:B-1----:R-:W-:-:S05]  /*701f0*/  IMAD.WIDE R22, R17, 0x4, R4 ;  /* 0x0000000411167825 */ /* 0x002fca00078e0204 */
[----:B------:R1:W-:Y:S02]  /*70200*/  @P5 STG.E desc[UR4][R22.64], R15 ;  /* 0x0000000f16005986 */ /* 0x0003e4000c101904 */
[C---:B-1----:R-:W-:Y:S02]  /*70210*/  IMAD.WIDE R22, R13.reuse, 0x4, R2 ;  /* 0x000000040d167825 */ /* 0x042fe400078e0202 */
[----:B------:R-:W3:Y:S04]  /*70220*/  LDL.LU R15, [R1+0x4dc] ;  /* 0x0004dc00010f7983 */ /* 0x000ee80000300800 */
[----:B------:R1:W-:Y:S02]  /*70230*/  @P6 STG.E desc[UR4][R22.64], R14 ;  /* 0x0000000e16006986 */ /* 0x0003e4000c101904 */
[----:B-1----:R-:W-:-:S02]  /*70240*/  IMAD.WIDE R22, R13, 0x4, R4 ;  /* 0x000000040d167825 */ /* 0x002fc400078e0204 */
[----:B------:R-:W4:Y:S04]  /*70250*/  LDL.LU R14, [R1+0x1104] ;  /* 0x00110400010e7983 */ /* 0x000f280000300800 */
[----:B------:R-:W3:Y:S04]  /*70260*/  LDL.LU R13, [R1+0xdc] ;  /* 0x0000dc00010d7983 */ /* 0x000ee80000300800 */
[----:B------:R-:W4:Y:S04]  /*70270*/  LDL.LU R230, [R1+0x4d8] ;  /* 0x0004d80001e67983 */ /* 0x000f280000300800 */
[----:B------:R-:W3:Y:S01]  /*70280*/  LDL.LU R20, [R1+0x10f4] ;  /* 0x0010f40001147983 */ /* 0x000ee20000300800 */
[----:B------:R-:W-:-:S03]  /*70290*/  LOP3.LUT P0, RZ, R11, 0x10, RZ, 0xc0, !PT ;  /* 0x000000100bff7812 */ /* 0x000fc6000780c0ff */
[----:B------:R-:W4:Y:S04]  /*702a0*/  LDL.LU R19, [R1+0xd8] ;  /* 0x0000d80001137983 */ /* 0x000f280000300800 */
[----:B------:R-:W4:Y:S04]  /*702b0*/  LDL.LU R18, [R1+0xccc] ;  /* 0x000ccc0001127983 */ /* 0x000f280000300800 */
[----:B------:R-:W4:Y:S04]  /*702c0*/  LDL.LU R17, [R1+0x10fc] ;  /* 0x0010fc0001117983 */ /* 0x000f280000300800 */
[----:B--2---:R1:W-:Y:S04]  /*702d0*/  @P0 STG.E desc[UR4][R22.64], R16 ;  /* 0x0000001016000986 */ /* 0x0043e8000c101904 */
[----:B-1----:R-:W2:Y:S01]  /*702e0*/  LDL.LU R16, [R1+0x8dc] ;  /* 0x0008dc0001107983 */ /* 0x002ea20000300800 */
[----:B------:R-:W-:-:S02]  /*702f0*/  LOP3.LUT P1, RZ, R11, 0x20000, RZ, 0xc0, !PT ;  /* 0x000200000bff7812 */ /* 0x000fc4000782c0ff */
[----:B------:R-:W-:Y:S01]  /*70300*/  LOP3.LUT R0, R0, 0xfffff7ff, RZ, 0xc0, !PT ;  /* 0xfffff7ff00007812 */ /* 0x000fe200078ec0ff */
[----:B------:R-:W2:Y:S04]  /*70310*/  LDL.LU R165, [R1+0xcd0] ;  /* 0x000cd00001a57983 */ /* 0x000ea80000300800 */
[----:B------:R-:W2:Y:S04]  /*70320*/  LDL.LU R228, [R1+0x1100] ;  /* 0x0011000001e47983 */ /* 0x000ea80000300800 */
[----:B------:R-:W2:Y:S02]  /*70330*/  LDL.LU R229, [R1+0x8e0] ;  /* 0x0008e00001e57983 */ /* 0x000ea40000300800 */
[----:B------:R-:W-:-:S02]  /*70340*/  @P1 LOP3.LUT R0, R0, 0x800, RZ, 0xfc, !PT ;  /* 0x0000080000001812 */ /* 0x000fc400078efcff */
[----:B------:R-:W-:Y:S01]  /*70350*/  LOP3.LUT P1, RZ, R11, 0x10000, RZ, 0xc0, !PT ;  /* 0x000100000bff7812 */ /* 0x000fe2000782c0ff */
[----:B------:R-:W2:Y:S01]  /*70360*/  LDL.LU R167, [R1+0x1108] ;  /* 0x0011080001a77983 */ /* 0x000ea20000300800 */
[----:B------:R-:W-:-:S03]  /*70370*/  LOP3.LUT R0, R0, 0xffffefff, RZ, 0xc0, !PT ;  /* 0xffffefff00007812 */ /* 0x000fc600078ec0ff */
[----:B------:R-:W2:Y:S04]  /*70380*/  LDL.LU R166, [R1+0x4e0] ;  /* 0x0004e00001a67983 */ /* 0x000ea80000300800 */
[----:B------:R-:W2:Y:S04]  /*70390*/  LDL.LU R251, [R1+0xe0] ;  /* 0x0000e00001fb7983 */ /* 0x000ea80000300800 */
[----:B------:R-:W-:Y:S01]  /*703a0*/  @P1 LOP3.LUT R0, R0, 0x1000, RZ, 0xfc, !PT ;  /* 0x0000100000001812 */ /* 0x000fe200078efcff */
[----:B------:R-:W2:Y:S01]  /*703b0*/  LDL.LU R250, [R1+0xcd4] ;  /* 0x000cd40001fa7983 */ /* 0x000ea20000300800 */
[----:B------:R-:W-:-:S02]  /*703c0*/  LOP3.LUT P1, RZ, R11, 0x8000, RZ, 0xc0, !PT ;  /* 0x000080000bff7812 */ /* 0x000fc4000782c0ff */
[----:B------:R-:W-:Y:S01]  /*703d0*/  LOP3.LUT R0, R0, 0xffffdfff, RZ, 0xc0, !PT ;  /* 0xffffdfff00007812 */ /* 0x000fe200078ec0ff */
[----:B------:R-:W2:Y:S01]  /*703e0*/  LDL.LU R249, [R1+0x1110] ;  /* 0x0011100001f97983 */ /* 0x000ea20000300800 */
[C---:B------:R-:W-:Y:S02]  /*703f0*/  LOP3.LUT P4, RZ, R11.reuse, 0x20, RZ, 0xc0, !PT ;  /* 0x000000200bff7812 */ /* 0x040fe4000788c0ff */
[C---:B------:R-:W-:Y:S01]  /*70400*/  LOP3.LUT P5, RZ, R11.reuse, 0x40, RZ, 0xc0, !PT ;  /* 0x000000400bff7812 */ /* 0x040fe200078ac0ff */
[----:B------:R-:W2:Y:S01]  /*70410*/  LDL.LU R248, [R1+0x8e4] ;  /* 0x0008e40001f87983 */ /* 0x000ea20000300800 */
[C---:B------:R-:W-:Y:S02]  /*70420*/  LOP3.LUT P6, RZ, R11.reuse, 0x80, RZ, 0xc0, !PT ;  /* 0x000000800bff7812 */ /* 0x040fe400078cc0ff */
[----:B------:R-:W-:Y:S01]  /*70430*/  LOP3.LUT P0, RZ, R11, 0x100, RZ, 0xc0, !PT ;  /* 0x000001000bff7812 */ /* 0x000fe2000780c0ff */
[----:B------:R-:W2:Y:S02]  /*70440*/  LDL.LU R231, [R1+0x110c] ;  /* 0x00110c0001e77983 */ /* 0x000ea40000300800 */
[----:B------:R-:W-:-:S02]  /*70450*/  @P1 LOP3.LUT R0, R0, 0x2000, RZ, 0xfc, !PT ;  /* 0x0000200000001812 */ /* 0x000fc400078efcff */
[----:B------:R-:W-:Y:S01]  /*70460*/  LOP3.LUT P1, RZ, R11, 0x4000, RZ, 0xc0, !PT ;  /* 0x000040000bff7812 */ /* 0x000fe2000782c0ff */
[----:B------:R-:W2:Y:S01]  /*70470*/  LDL.LU R252, [R1+0x4e4] ;  /* 0x0004e40001fc7983 */ /* 0x000ea20000300800 */
        /* <DEDUP_REMOVED lines=15> */
[----:B---3--:R-:W-:-:S05]  /*70570*/  IMAD.WIDE R22, R20, 0x4, R2 ;  /* 0x0000000414167825 */ /* 0x008fca00078e0202 */
[----:B----4-:R1:W-:Y:S02]  /*70580*/  @P4 STG.E desc[UR4][R22.64], R230 ;  /* 0x000000e616004986 */ /* 0x0103e4000c101904 */
[----:B-1----:R-:W-:Y:S02]  /*70590*/  IMAD.WIDE R22, R20, 0x4, R4 ;  /* 0x0000000414167825 */ /* 0x002fe400078e0204 */
[----:B------:R-:W3:Y:S04]  /*705a0*/  LDL.LU R230, [R1+0xe4] ;  /* 0x0000e40001e67983 */ /* 0x000ee80000300800 */
[----:B------:R1:W-:Y:S02]  /*705b0*/  @P5 STG.E desc[UR4][R22.64], R19 ;  /* 0x0000001316005986 */ /* 0x0003e4000c101904 */
[----:B-1----:R-:W-:-:S05]  /*705c0*/  IMAD.WIDE R22, R17, 0x4, R2 ;  /* 0x0000000411167825 */ /* 0x002fca00078e0202 */
[----:B------:R1:W-:Y:S02]  /*705d0*/  @P6 STG.E desc[UR4][R22.64], R18 ;  /* 0x0000001216006986 */ /* 0x0003e4000c101904 */
[----:B-1----:R-:W-:Y:S02]  /*705e0*/  IMAD.WIDE R22, R17, 0x4, R4 ;  /* 0x0000000411167825 */ /* 0x002fe400078e0204 */
[----:B------:R-:W4:Y:S04]  /*705f0*/  LDL.LU R18, [R1+0x1114] ;  /* 0x0011140001127983 */ /* 0x000f280000300800 */
[----:B------:R-:W4:Y:S04]  /*70600*/  LDL.LU R20, [R1+0xcd8] ;  /* 0x000cd80001147983 */ /* 0x000f280000300800 */
[----:B------:R-:W4:Y:S04]  /*70610*/  LDL.LU R17, [R1+0x8e8] ;  /* 0x0008e80001117983 */ /* 0x000f280000300800 */
[----:B--2---:R1:W-:Y:S02]  /*70620*/  @P0 STG.E desc[UR4][R22.64], R16 ;  /* 0x0000001016000986 */ /* 0x0043e4000c101904 */
[----:B-1----:R-:W-:-:S02]  /*70630*/  IMAD.WIDE R22, R14, 0x4, R2 ;  /* 0x000000040e167825 */ /* 0x002fc400078e0202 */
[----:B------:R-:W2:Y:S04]  /*70640*/  LDL.LU R16, [R1+0x4e8] ;  /* 0x0004e80001107983 */ /* 0x000ea80000300800 */
[----:B------:R1:W-:Y:S01]  /*70650*/  @P1 STG.E desc[UR4][R22.64], R15 ;  /* 0x0000000f16001986 */ /* 0x0003e2000c101904 */
[----:B------:R-:W-:-:S03]  /*70660*/  LOP3.LUT P1, RZ, R0, 0x40000, RZ, 0xc0, !PT ;  /* 0x0004000000ff7812 */ /* 0x000fc6000782c0ff */
[----:B-1----:R-:W2:Y:S01]  /*70670*/  LDL.LU R15, [R1+0x111c] ;  /* 0x00111c00010f7983 */ /* 0x002ea20000300800 */
[----:B------:R-:W-:-:S03]  /*70680*/  IMAD.WIDE R22, R14, 0x4, R4 ;  /* 0x000000040e167825 */ /* 0x000fc600078e0204 */
[----:B------:R-:W2:Y:S06]  /*70690*/  LDL.LU R14, [R1+0xe8] ;  /* 0x0000e800010e7983 */ /* 0x000eac0000300800 */
[----:B------:R1:W-:Y:S04]  /*706a0*/  @P1 STG.E desc[UR4][R22.64], R13 ;  /* 0x0000000d16001986 */ /* 0x0003e8000c101904 */
[----:B-1----:R-:W2:Y:S04]  /*706b0*/  LDL.LU R13, [R1+0xcdc] ;  /* 0x000cdc00010d7983 */ /* 0x002ea80000300800 */
[----:B------:R-:W2:Y:S01]  /*706c0*/  LDL.LU R19, [R1+0x1118] ;  /* 0x0011180001137983 */ /* 0x000ea20000300800 */
[----:B------:R-:W-:Y:S01]  /*706d0*/  LOP3.LUT P1, RZ, R0, 0x20000, RZ, 0xc0, !PT ;  /* 0x0002000000ff7812 */ /* 0x000fe2000782c0ff */
[----:B------:R-:W-:-:S12]  /*706e0*/  IMAD.WIDE R22, R228, 0x4, R2 ;  /* 0x00000004e4167825 */ /* 0x000fd800078e0202 */
        /* <DEDUP_REMOVED lines=22> */
[----:B-1----:R-:W-:Y:S01]  /*70850*/  IMAD.WIDE R22, R231, 0x4, R4 ;  /* 0x00000004e7167825 */ /* 0x002fe200078e0204 */
[C---:B------:R-:W-:Y:S02]  /*70860*/  LOP3.LUT P5, RZ, R11.reuse, 0x200000, RZ, 0xc0, !PT ;  /* 0x002000000bff7812 */ /* 0x040fe400078ac0ff */
[C---:B------:R-:W-:Y:S02]  /*70870*/  LOP3.LUT P6, RZ, R11.reuse, 0x400000, RZ, 0xc0, !PT ;  /* 0x004000000bff7812 */ /* 0x040fe400078cc0ff */
[----:B---3--:R4:W-:Y:S01]  /*70880*/  @P2 STG.E desc[UR4][R22.64], R230 ;  /* 0x000000e616002986 */ /* 0x0089e2000c101904 */
[----:B------:R-:W-:Y:S01]  /*70890*/  LOP3.LUT P0, RZ, R11, 0x800000, RZ, 0xc0, !PT ;  /* 0x008000000bff7812 */ /* 0x000fe2000780c0ff */
[----:B----4-:R-:W-:-:S05]  /*708a0*/  IMAD.WIDE R22, R18, 0x4, R2 ;  /* 0x0000000412167825 */ /* 0x010fca00078e0202 */
[----:B------:R1:W-:Y:S02]  /*708b0*/  @P3 STG.E desc[UR4][R22.64], R20 ;  /* 0x0000001416003986 */ /* 0x0003e4000c101904 */
[----:B-1----:R-:W-:-:S05]  /*708c0*/  IMAD.WIDE R22, R18, 0x4, R4 ;  /* 0x0000000412167825 */ /* 0x002fca00078e0204 */
[----:B------:R2:W-:Y:S02]  /*708d0*/  @P4 STG.E desc[UR4][R22.64], R17 ;  /* 0x0000001116004986 */ /* 0x0005e4000c101904 */
[----:B--2---:R-:W-:-:S05]  /*708e0*/  IMAD.WIDE R22, R15, 0x4, R2 ;  /* 0x000000040f167825 */ /* 0x004fca00078e0202 */
[----:B------:R1:W-:Y:S02]  /*708f0*/  @P5 STG.E desc[UR4][R22.64], R16 ;  /* 0x0000001016005986 */ /* 0x0003e4000c101904 */
[----:B-1----:R-:W-:-:S05]  /*70900*/  IMAD.WIDE R22, R15, 0x4, R4 ;  /* 0x000000040f167825 */ /* 0x002fca00078e0204 */
[----:B------:R1:W-:Y:S02]  /*70910*/  @P6 STG.E desc[UR4][R22.64], R14 ;  /* 0x0000000e16006986 */ /* 0x0003e4000c101904 */
[----:B-1----:R-:W-:-:S05]  /*70920*/  IMAD.WIDE R22, R19, 0x4, R2 ;  /* 0x0000000413167825 */ /* 0x002fca00078e0202 */
[----:B------:R1:W-:Y:S04]  /*70930*/  @P0 STG.E desc[UR4][R22.64], R13 ;  /* 0x0000000d16000986 */ /* 0x0003e8000c101904 */
[----:B-1----:R-:W2:Y:S04]  /*70940*/  LDL.LU R13, [R1+0x8ec] ;  /* 0x0008ec00010d7983 */ /* 0x002ea80000300800 */
[----:B------:R-:W3:Y:S04]  /*70950*/  LDL.LU R18, [R1+0x4ec] ;  /* 0x0004ec0001127983 */ /* 0x000ee80000300800 */
[----:B------:R-:W4:Y:S04]  /*70960*/  LDL.LU R17, [R1+0x1120] ;  /* 0x0011200001117983 */ /* 0x000f280000300800 */
[----:B------:R-:W3:Y:S04]  /*70970*/  LDL.LU R16, [R1+0xec] ;  /* 0x0000ec0001107983 */ /* 0x000ee80000300800 */
[----:B------:R-:W3:Y:S04]  /*70980*/  LDL.LU R15, [R1+0xce0] ;  /* 0x000ce000010f7983 */ /* 0x000ee80000300800 */
[----:B------:R-:W3:Y:S01]  /*70990*/  LDL.LU R14, [R1+0x1128] ;  /* 0x00112800010e7983 */ /* 0x000ee20000300800 */
[----:B------:R-:W-:-:S03]  /*709a0*/  LOP3.LUT P4, RZ, R11, 0x1000000, RZ, 0xc0, !PT ;  /* 0x010000000bff7812 */ /* 0x000fc6000788c0ff */
[----:B------:R-:W3:Y:S01]  /*709b0*/  LDL.LU R164, [R1+0x8f0] ;  /* 0x0008f00001a47983 */ /* 0x000ee20000300800 */
[----:B------:R-:W-:Y:S01]  /*709c0*/  IMAD.WIDE R22, R19, 0x4, R4 ;  /* 0x0000000413167825 */ /* 0x000fe200078e0204 */
        /* <DEDUP_REMOVED lines=11> */
[----:B--2---:R1:W-:Y:S04]  /*70a80*/  @P4 STG.E desc[UR4][R22.64], R13 ;  /* 0x0000000d16004986 */ /* 0x0043e8000c101904 */
[----:B-1----:R-:W2:Y:S04]  /*70a90*/  LDL.LU R13, [R1+0x1124] ;  /* 0x00112400010d7983 */ /* 0x002ea80000300800 */
[----:B------:R-:W2:Y:S04]  /*70aa0*/  LDL.LU R165, [R1+0x4f0] ;  /* 0x0004f00001a57983 */ /* 0x000ea80000300800 */
[----:B------:R-:W2:Y:S04]  /*70ab0*/  LDL.LU R228, [R1+0xf0] ;  /* 0x0000f00001e47983 */ /* 0x000ea80000300800 */
[----:B------:R-:W2:Y:S04]  /*70ac0*/  LDL.LU R166, [R1+0x112c] ;  /* 0x00112c0001a67983 */ /* 0x000ea80000300800 */
[----:B------:R-:W2:Y:S04]  /*70ad0*/  LDL.LU R229, [R1+0xce4] ;  /* 0x000ce40001e57983 */ /* 0x000ea80000300800 */
[----:B------:R-:W2:Y:S01]  /*70ae0*/  LDL.LU R167, [R1+0x8f4] ;  /* 0x0008f40001a77983 */ /* 0x000ea20000300800 */
[----:B------:R-:W-:-:S02]  /*70af0*/  @P1 LOP3.LUT R0, R0, 0x40, RZ, 0xfc, !PT ;  /* 0x0000004000001812 */ /* 0x000fc400078efcff */
[----:B------:R-:W-:Y:S01]  /*70b00*/  LOP3.LUT P1, RZ, R12, 0x1, RZ, 0xc0, !PT ;  /* 0x000000010cff7812 */ /* 0x000fe2000782c0ff */
[----:B------:R-:W2:Y:S04]  /*70b10*/  LDL.LU R251, [R1+0x4f4] ;  /* 0x0004f40001fb7983 */ /* 0x000ea80000300800 */
[----:B------:R-:W2:Y:S01]  /*70b20*/  LDL.LU R250, [R1+0x1134] ;  /* 0x0011340001fa7983 */ /* 0x000ea20000300800 */
[----:B------:R-:W-:-:S03]  /*70b30*/  LOP3.LUT R0, R0, 0xffffff7f, RZ, 0xc0, !PT ;  /* 0xffffff7f00007812 */ /* 0x000fc600078ec0ff */
[----:B------:R-:W2:Y:S04]  /*70b40*/  LDL.LU R249, [R1+0xf4] ;  /* 0x0000f40001f97983 */ /* 0x000ea80000300800 */
[----:B------:R-:W-:Y:S01]  /*70b50*/  @P1 LOP3.LUT R0, R0, 0x80, RZ, 0xfc, !PT ;  /* 0x0000008000001812 */ /* 0x000fe200078efcff */
[----:B------:R-:W2:Y:S01]  /*70b60*/  LDL.LU R248, [R1+0xce8] ;  /* 0x000ce80001f87983 */ /* 0x000ea20000300800 */
[C---:B------:R-:W-:Y:S02]  /*70b70*/  LOP3.LUT P1, RZ, R11.reuse, 0x80000000, RZ, 0xc0, !PT ;  /* 0x800000000bff7812 */ /* 0x040fe4000782c0ff */
[----:B------:R-:W-:Y:S01]  /*70b80*/  LOP3.LUT R0, R0, 0xfffffeff, RZ, 0xc0, !PT ;  /* 0xfffffeff00007812 */ /* 0x000fe200078ec0ff */
[----:B------:R-:W2:Y:S01]  /*70b90*/  LDL.LU R252, [R1+0x1130] ;  /* 0x0011300001fc7983 */ /* 0x000ea20000300800 */
[----:B------:R-:W-:-:S02]  /*70ba0*/  LOP3.LUT P5, RZ, R11, 0x2000000, RZ, 0xc0, !PT ;  /* 0x020000000bff7812 */ /* 0x000fc400078ac0ff */
[----:B------:R-:W-:Y:S01]  /*70bb0*/  LOP3.LUT P6, RZ, R11, 0x4000000, RZ, 0xc0, !PT ;  /* 0x040000000bff7812 */ /* 0x000fe200078cc0ff */
[----:B----4-:R-:W-:Y:S01]  /*70bc0*/  IMAD.WIDE R22, R17, 0x4, R2 ;  /* 0x0000000411167825 */ /* 0x010fe200078e0202 */
[----:B------:R-:W4:Y:S01]  /*70bd0*/  LDL.LU R231, [R1+0x8f8] ;  /* 0x0008f80001e77983 */ /* 0x000f220000300800 */
[----:B------:R-:W-:-:S03]  /*70be0*/  LOP3.LUT P0, RZ, R11, 0x8000000, RZ, 0xc0, !PT ;  /* 0x080000000bff7812 */ /* 0x000fc6000780c0ff */
[----:B------:R-:W4:Y:S01]  /*70bf0*/  LDL.LU R230, [R1+0x4f8] ;  /* 0x0004f80001e67983 */ /* 0x000f220000300800 */
[----:B------:R-:W-:Y:S02]  /*70c00*/  @P1 LOP3.LUT R0, R0, 0x100, RZ, 0xfc, !PT ;  /* 0x0000010000001812 */ /* 0x000fe400078efcff */
[----:B------:R-:W-:Y:S01]  /*70c10*/  LOP3.LUT P1, RZ, R11, 0x40000000, RZ, 0xc0, !PT ;  /* 0x400000000bff7812 */ /* 0x000fe2000782c0ff */
[----:B------:R-:W4:Y:S01]  /*70c20*/  LDL.LU R20, [R1+0x1138] ;  /* 0x0011380001147983 */ /* 0x000f220000300800 */
[----:B------:R-:W-:-:S03]  /*70c30*/  LOP3.LUT R0, R0, 0xfffffdff, RZ, 0xc0, !PT ;  /* 0xfffffdff00007812 */ /* 0x000fc600078ec0ff */
[----:B---3--:R1:W-:Y:S04]  /*70c40*/  @P5 STG.E desc[UR4][R22.64], R18 ;  /* 0x0000001216005986 */ /* 0x0083e8000c101904 */
[----:B------:R-:W3:Y:S04]  /*70c50*/  LDL.LU R19, [R1+0xf8] ;  /* 0x0000f80001137983 */ /* 0x000ee80000300800 */
[----:B------:R-:W-:Y:S02]  /*70c60*/  @P1 LOP3.LUT R0, R0, 0x200, RZ, 0xfc, !PT ;  /* 0x0000020000001812 */ /* 0x000fe400078efcff */
[----:B------:R-:W-:-:S02]  /*70c70*/  LOP3.LUT P1, RZ, R11, 0x20000000, RZ, 0xc0, !PT ;  /* 0x200000000bff7812 */ /* 0x000fc4000782c0ff */
[----:B------:R-:W-:Y:S01]  /*70c80*/  LOP3.LUT R0, R0, 0xfffffbff, RZ, 0xc0, !PT ;  /* 0xfffffbff00007812 */ /* 0x000fe200078ec0ff */
[----:B-1----:R-:W-:Y:S01]  /*70c90*/  IMAD.WIDE R22, R17, 0x4, R4 ;  /* 0x0000000411167825 */ /* 0x002fe200078e0204 */
[----:B------:R-:W3:Y:S04]  /*70ca0*/  LDL.LU R18, [R1+0xcec] ;  /* 0x000cec0001127983 */ /* 0x000ee80000300800 */
[----:B------:R1:W-:Y:S04]  /*70cb0*/  @P6 STG.E desc[UR4][R22.64], R16 ;  /* 0x0000001016006986 */ /* 0x0003e8000c101904 */
[----:B------:R-:W3:Y:S01]  /*70cc0*/  LDL.LU R17, [R1+0x1140] ;  /* 0x0011400001117983 */ /* 0x000ee20000300800 */
[----:B------:R-:W-:-:S02]  /*70cd0*/  @P1 LOP3.LUT R0, R0, 0x400, RZ, 0xfc, !PT ;  /* 0x0000040000001812 */ /* 0x000fc400078efcff */
[----:B------:R-:W-:Y:S01]  /*70ce0*/  LOP3.LUT P1, RZ, R11, 0x10000000, RZ, 0xc0, !PT ;  /* 0x100000000bff7812 */ /* 0x000fe2000782c0ff */
[C---:B-1----:R-:W-:Y:S01]  /*70cf0*/  IMAD.WIDE R22, R14.reuse, 0x4, R2 ;  /* 0x000000040e167825 */ /* 0x042fe200078e0202 */
[----:B------:R-:W3:Y:S04]  /*70d00*/  LDL.LU R16, [R1+0x8fc] ;  /* 0x0008fc0001107983 */ /* 0x000ee80000300800 */
[----:B------:R1:W-:Y:S02]  /*70d10*/  @P0 STG.E desc[UR4][R22.64], R15 ;  /* 0x0000000f16000986 */ /* 0x0003e4000c101904 */
[----:B-1----:R-:W-:Y:S02]  /*70d20*/  IMAD.WIDE R22, R14, 0x4, R4 ;  /* 0x000000040e167825 */ /* 0x002fe400078e0204 */
[----:B------:R-:W3:Y:S04]  /*70d30*/  LDL.LU R15, [R1+0x4fc] ;  /* 0x0004fc00010f7983 */ /* 0x000ee80000300800 */
[----:B------:R2:W-:Y:S01]  /*70d40*/  @P1 STG.E desc[UR4][R22.64], R164 ;  /* 0x000000a416001986 */ /* 0x0005e2000c101904 */
[----:B------:R-:W-:-:S03]  /*70d50*/  LOP3.LUT P1, RZ, R0, 0x400, RZ, 0xc0, !PT ;  /* 0x0000040000ff7812 */ /* 0x000fc6000782c0ff */
[----:B------:R-:W3:Y:S01]  /*70d60*/  LDL.LU R14, [R1+0x113c] ;  /* 0x00113c00010e7983 */ /* 0x000ee20000300800 */
[----:B--2---:R-:W-:-:S09]  /*70d70*/  IMAD.WIDE R22, R13, 0x4, R2 ;  /* 0x000000040d167825 */ /* 0x004fd200078e0202 */
[----:B------:R1:W-:Y:S02]  /*70d80*/  @P1 STG.E desc[UR4][R22.64], R165 ;  /* 0x000000a516001986 */ /* 0x0003e4000c101904 */
[----:B-1----:R-:W-:Y:S02]  /*70d90*/  IMAD.WIDE R22, R13, 0x4, R4 ;  /* 0x000000040d167825 */ /* 0x002fe400078e0204 */
[----:B------:R-:W2:Y:S01]  /*70da0*/  LDL.LU R13, [R1+0xfc] ;  /* 0x0000fc00010d7983 */ /* 0x000ea20000300800 */
        /* <DEDUP_REMOVED lines=21> */
[----:B----4-:R1:W-:Y:S01]  /*70f00*/  @P1 STG.E desc[UR4][R22.64], R231 ;  /* 0x000000e716001986 */ /* 0x0103e2000c101904 */
[----:B------:R-:W-:Y:S01]  /*70f10*/  LOP3.LUT P4, RZ, R12, 0x80, RZ, 0xc0, !PT ;  /* 0x000000800cff7812 */ /* 0x000fe2000788c0ff */
[----:B-1----:R-:W-:-:S05]  /*70f20*/  IMAD.WIDE R22, R20, 0x4, R2 ;  /* 0x0000000414167825 */ /* 0x002fca00078e0202 */
[----:B------:R1:W-:Y:S01]  /*70f30*/  @P2 STG.E desc[UR4][R22.64], R230 ;  /* 0x000000e616002986 */ /* 0x0003e2000c101904 */
[----:B------:R-:W-:Y:S01]  /*70f40*/  LOP3.LUT P5, RZ, R12, 0x100, RZ, 0xc0, !PT ;  /* 0x000001000cff7812 */ /* 0x000fe200078ac0ff */
[----:B-1----:R-:W-:Y:S01]  /*70f50*/  IMAD.WIDE R22, R20, 0x4, R4 ;  /* 0x0000000414167825 */ /* 0x002fe200078e0204 */
[C---:B------:R-:W-:Y:S01]  /*70f60*/  LOP3.LUT P6, RZ, R12.reuse, 0x200, RZ, 0xc0, !PT ;  /* 0x000002000cff7812 */ /* 0x040fe200078cc0ff */
[----:B------:R-:W4:Y:S04]  /*70f70*/  LDL.LU R20, [R1+0xcf0] ;  /* 0x000cf00001147983 */ /* 0x000f280000300800 */
[----:B---3--:R1:W-:Y:S01]  /*70f80*/  @P3 STG.E desc[UR4][R22.64], R19 ;  /* 0x0000001316003986 */ /* 0x0083e2000c101904 */
[----:B------:R-:W-:Y:S01]  /*70f90*/  LOP3.LUT P0, RZ, R12, 0x400, RZ, 0xc0, !PT ;  /* 0x000004000cff7812 */ /* 0x000fe2000780c0ff */
[----:B-1----:R-:W-:-:S05]  /*70fa0*/  IMAD.WIDE R22, R17, 0x4, R2 ;  /* 0x0000000411167825 */ /* 0x002fca00078e0202 */
[----:B------:R1:W-:Y:S02]  /*70fb0*/  @P4 STG.E desc[UR4][R22.64], R18 ;  /* 0x0000001216004986 */ /* 0x0003e4000c101904 */
[----:B-1----:R-:W-:-:S05]  /*70fc0*/  IMAD.WIDE R22, R17, 0x4, R4 ;  /* 0x0000000411167825 */ /* 0x002fca00078e0204 */
[----:B------:R1:W-:Y:S02]  /*70fd0*/  @P5 STG.E desc[UR4][R22.64], R16 ;  /* 0x0000001016005986 */ /* 0x0003e4000c101904 */
[----:B-1----:R-:W-:-:S05]  /*70fe0*/  IMAD.WIDE R22, R14, 0x4, R2 ;  /* 0x000000040e167825 */ /* 0x002fca00078e0202 */
[----:B------:R1:W-:Y:S02]  /*70ff0*/  @P6 STG.E desc[UR4][R22.64], R15 ;  /* 0x0000000f16006986 */ /* 0x0003e4000c101904 */
[----:B-1----:R-:W-:-:S05]  /*71000*/  IMAD.WIDE R22, R14, 0x4, R4 ;  /* 0x000000040e167825 */ /* 0x002fca00078e0204 */
[----:B--2---:R1:W-:Y:S04]  /*71010*/  @P0 STG.E desc[UR4][R22.64], R13 ;  /* 0x0000000d16000986 */ /* 0x0043e8000c101904 */
[----:B-1----:R-:W2:Y:S04]  /*71020*/  LDL.LU R13, [R1+0x1144] ;  /* 0x00114400010d7983 */ /* 0x002ea80000300800 */
[----:B------:R-:W3:Y:S04]  /*71030*/  LDL.LU R19, [R1+0x900] ;  /* 0x0009000001137983 */ /* 0x000ee80000300800 */
[----:B------:R-:W3:Y:S04]  /*71040*/  LDL.LU R18, [R1+0x500] ;  /* 0x0005000001127983 */ /* 0x000ee80000300800 */
[----:B------:R-:W3:Y:S04]  /*71050*/  LDL.LU R17, [R1+0x114c] ;  /* 0x00114c0001117983 */ /* 0x000ee80000300800 */
[----:B------:R-:W3:Y:S04]  /*71060*/  LDL.LU R16, [R1+0x100] ;  /* 0x0001000001107983 */ /* 0x000ee80000300800 */
[----:B------:R-:W3:Y:S04]  /*71070*/  LDL.LU R15, [R1+0xcf4] ;  /* 0x000cf400010f7983 */ /* 0x000ee80000300800 */
[----:B------:R-:W3:Y:S01]  /*71080*/  LDL.LU R14, [R1+0x1148] ;  /* 0x00114800010e7983 */ /* 0x000ee20000300800 */
[----:B------:R-:W-:-:S02]  /*71090*/  LOP3.LUT P4, RZ, R12, 0x800, RZ, 0xc0, !PT ;  /* 0x000008000cff7812 */ /* 0x000fc4000788c0ff */
        /* <DEDUP_REMOVED lines=19> */
[----:B------:R-:W-:Y:S02]  /*711d0*/  LOP3.LUT R0, R0, 0xfffffffd, RZ, 0xc0, !PT ;  /* 0xfffffffd00007812 */ /* 0x000fe400078ec0ff */
[C---:B------:R-:W-:Y:S02]  /*711e0*/  LOP3.LUT P5, RZ, R12.reuse, 0x1000, RZ, 0xc0, !PT ;  /* 0x000010000cff7812 */ /* 0x040fe400078ac0ff */
[----:B------:R-:W-:-:S07]  /*711f0*/  LOP3.LUT P6, RZ, R12, 0x2000, RZ, 0xc0, !PT ;  /* 0x000020000cff7812 */ /* 0x000fce00078cc0ff */
[----:B------:R-:W-:Y:S02]  /*71200*/  @P1 LOP3.LUT R0, R0, 0x2, RZ, 0xfc, !PT ;  /* 0x0000000200001812 */ /* 0x000fe400078efcff */
[C---:B------:R-:W-:Y:S02]  /*71210*/  LOP3.LUT P1, RZ, R12.reuse, 0x10000, RZ, 0xc0, !PT ;  /* 0x000100000cff7812 */ /* 0x040fe4000782c0ff */
[----:B------:R-:W-:Y:S02]  /*71220*/  LOP3.LUT P0, RZ, R12, 0x4000, RZ, 0xc0, !PT ;  /* 0x000040000cff7812 */ /* 0x000fe4000780c0ff */
[----:B------:R-:W-:-:S09]  /*71230*/  LOP3.LUT R0, R0, 0xfffffffb, RZ, 0xc0, !PT ;  /* 0xfffffffb00007812 */ /* 0x000fd200078ec0ff */
[----:B------:R-:W-:Y:S02]  /*71240*/  @P1 LOP3.LUT R0, R0, 0x4, RZ, 0xfc, !PT ;  /* 0x0000000400001812 */ /* 0x000fe400078efcff */
[----:B------:R-:W-:Y:S01]  /*71250*/  LOP3.LUT P1, RZ, R12, 0x8000, RZ, 0xc0, !PT ;  /* 0x000080000cff7812 */ /* 0x000fe2000782c0ff */
        /* <DEDUP_REMOVED lines=18> */
[----:B---3--:R1:W-:Y:S02]  /*71380*/  @P5 STG.E desc[UR4][R22.64], R19 ;  /* 0x0000001316005986 */ /* 0x0083e4000c101904 */
[----:B-1----:R-:W-:-:S02]  /*71390*/  IMAD.WIDE R22, R17, 0x4, R2 ;  /* 0x0000000411167825 */ /* 0x002fc400078e0202 */
[----:B------:R-:W3:Y:S04]  /*713a0*/  LDL.LU R19, [R1+0x10c] ;  /* 0x00010c0001137983 */ /* 0x000ee80000300800 */
[----:B------:R1:W-:Y:S02]  /*713b0*/  @P6 STG.E desc[UR4][R22.64], R18 ;  /* 0x0000001216006986 */ /* 0x0003e4000c101904 */
[----:B-1----:R-:W-:Y:S02]  /*713c0*/  IMAD.WIDE R22, R17, 0x4, R4 ;  /* 0x0000000411167825 */ /* 0x002fe400078e0204 */
[----:B------:R-:W3:Y:S04]  /*713d0*/  LDL.LU R18, [R1+0xd00] ;  /* 0x000d000001127983 */ /* 0x000ee80000300800 */
[----:B------:R-:W3:Y:S04]  /*713e0*/  LDL.LU R17, [R1+0x1160] ;  /* 0x0011600001117983 */ /* 0x000ee80000300800 */
[----:B------:R1:W-:Y:S02]  /*713f0*/  @P0 STG.E desc[UR4][R22.64], R16 ;  /* 0x0000001016000986 */ /* 0x0003e4000c101904 */
[----:B-1----:R-:W-:-:S05]  /*71400*/  IMAD.WIDE R22, R14, 0x4, R2 ;  /* 0x000000040e167825 */ /* 0x002fca00078e0202 */
[----:B------:R1:W-:Y:S02]  /*71410*/  @P1 STG.E desc[UR4][R22.64], R15 ;  /* 0x0000000f16001986 */ /* 0x0003e4000c101904 */
[----:B-1----:R-:W-:Y:S02]  /*71420*/  IMAD.WIDE R22, R14, 0x4, R4 ;  /* 0x000000040e167825 */ /* 0x002fe400078e0204 */
[----:B------:R-:W3:Y:S04]  /*71430*/  LDL.LU R15, [R1+0x910] ;  /* 0x00091000010f7983 */ /* 0x000ee80000300800 */
[----:B------:R-:W3:Y:S04]  /*71440*/  LDL.LU R14, [R1+0x510] ;  /* 0x00051000010e7983 */ /* 0x000ee80000300800 */
[----:B------:R-:W3:Y:S01]  /*71450*/  LDL.LU R16, [R1+0x1168] ;  /* 0x0011680001107983 */ /* 0x000ee20000300800 */
[----:B------:R-:W-:-:S02]  /*71460*/  LOP3.LUT P1, RZ, R0, 0x4, RZ, 0xc0, !PT ;  /* 0x0000000400ff7812 */ /* 0x000fc4000782c0ff */
[C---:B------:R-:W-:Y:S02]  /*71470*/  LOP3.LUT P2, RZ, R12.reuse, 0x1000000, RZ, 0xc0, !PT ;  /* 0x010000000cff7812 */ /* 0x040fe4000784c0ff */
[C---:B------:R-:W-:Y:S02]  /*71480*/  LOP3.LUT P3, RZ, R12.reuse, 0x2000000, RZ, 0xc0, !PT ;  /* 0x020000000cff7812 */ /* 0x040fe4000786c0ff */
[C---:B------:R-:W-:Y:S02]  /*71490*/  LOP3.LUT P4, RZ, R12.reuse, 0x4000000, RZ, 0xc0, !PT ;  /* 0x040000000cff7812 */ /* 0x040fe4000788c0ff */
[C---:B------:R-:W-:Y:S02]  /*714a0*/  LOP3.LUT P5, RZ, R12.reuse, 0x8000000, RZ, 0xc0, !PT ;  /* 0x080000000cff7812 */ /* 0x040fe400078ac0ff */
[C---:B------:R-:W-:Y:S02]  /*714b0*/  LOP3.LUT P6, RZ, R12.reuse, 0x10000000, RZ, 0xc0, !PT ;  /* 0x100000000cff7812 */ /* 0x040fe400078cc0ff */
[----:B------:R-:W-:Y:S01]  /*714c0*/  LOP3.LUT P0, RZ, R12, 0x20000000, RZ, 0xc0, !PT ;  /* 0x200000000cff7812 */ /* 0x000fe2000780c0ff */
[----:B--2---:R4:W-:Y:S01]  /*714d0*/  @P1 STG.E desc[UR4][R22.64], R13 ;  /* 0x0000000d16001986 */ /* 0x0049e2000c101904 */
[----:B------:R-:W-:Y:S01]  /*714e0*/  LOP3.LUT P1, RZ, R0, 0x2, RZ, 0xc0, !PT ;  /* 0x0000000200ff7812 */ /* 0x000fe2000782c0ff */
[----:B----4-:R-:W-:-:S02]  /*714f0*/  IMAD.WIDE R22, R165, 0x4, R2 ;  /* 0x00000004a5167825 */ /* 0x010fc400078e0202 */
        /* <DEDUP_REMOVED lines=19> */
[----:B------:R1:W-:Y:S02]  /*71630*/  @P1 STG.E desc[UR4][R22.64], R248 ;  /* 0x000000f816001986 */ /* 0x0003e4000c101904 */
[----:B-1----:R-:W-:-:S05]  /*71640*/  IMAD.WIDE R22, R252, 0x4, R4 ;  /* 0x00000004fc167825 */ /* 0x002fca00078e0204 */
[----:B------:R1:W-:Y:S02]  /*71650*/  @P2 STG.E desc[UR4][R22.64], R231 ;  /* 0x000000e716002986 */ /* 0x0003e4000c101904 */
[----:B-1----:R-:W-:-:S05]  /*71660*/  IMAD.WIDE R22, R20, 0x4, R2 ;  /* 0x0000000414167825 */ /* 0x002fca00078e0202 */
[----:B------:R1:W-:Y:S02]  /*71670*/  @P3 STG.E desc[UR4][R22.64], R230 ;  /* 0x000000e616003986 */ /* 0x0003e4000c101904 */
[----:B-1----:R-:W-:-:S05]  /*71680*/  IMAD.WIDE R22, R20, 0x4, R4 ;  /* 0x0000000414167825 */ /* 0x002fca00078e0204 */
[----:B---3--:R1:W-:Y:S02]  /*71690*/  @P4 STG.E desc[UR4][R22.64], R19 ;  /* 0x0000001316004986 */ /* 0x0083e4000c101904 */
[----:B-1----:R-:W-:-:S05]  /*716a0*/  IMAD.WIDE R22, R17, 0x4, R2 ;  /* 0x0000000411167825 */ /* 0x002fca00078e0202 */
[----:B------:R1:W-:Y:S02]  /*716b0*/  @P5 STG.E desc[UR4][R22.64], R18 ;  /* 0x0000001216005986 */ /* 0x0003e4000c101904 */
[----:B-1----:R-:W-:Y:S02]  /*716c0*/  IMAD.WIDE R22, R17, 0x4, R4 ;  /* 0x0000000411167825 */ /* 0x002fe400078e0204 */
[----:B------:R-:W3:Y:S04]  /*716d0*/  LDL.LU R17, [R1+0x116c] ;  /* 0x00116c0001117983 */ /* 0x000ee80000300800 */
[----:B------:R1:W-:Y:S02]  /*716e0*/  @P6 STG.E desc[UR4][R22.64], R15 ;  /* 0x0000000f16006986 */ /* 0x0003e4000c101904 */
[----:B-1----:R-:W-:-:S05]  /*716f0*/  IMAD.WIDE R22, R16, 0x4, R2 ;  /* 0x0000000410167825 */ /* 0x002fca00078e0202 */
[----:B------:R1:W-:Y:S04]  /*71700*/  @P0 STG.E desc[UR4][R22.64], R14 ;  /* 0x0000000e16000986 */ /* 0x0003e8000c101904 */
[----:B-1----:R-:W4:Y:S04]  /*71710*/  LDL.LU R14, [R1+0x110] ;  /* 0x00011000010e7983 */ /* 0x002f280000300800 */
[----:B------:R-:W3:Y:S04]  /*71720*/  LDL.LU R15, [R1+0xd04] ;  /* 0x000d0400010f7983 */ /* 0x000ee80000300800 */
[----:B------:R-:W3:Y:S01]  /*71730*/  LDL.LU R20, [R1+0x1170] ;  /* 0x0011700001147983 */ /* 0x000ee20000300800 */
[----:B------:R-:W-:-:S03]  /*71740*/  LOP3.LUT P4, RZ, R12, 0x40000000, RZ, 0xc0, !PT ;  /* 0x400000000cff7812 */ /* 0x000fc6000788c0ff */
[----:B------:R-:W3:Y:S01]  /*71750*/  LDL.LU R19, [R1+0x914] ;  /* 0x0009140001137983 */ /* 0x000ee20000300800 */
[----:B------:R-:W-:-:S03]  /*71760*/  IMAD.WIDE R22, R16, 0x4, R4 ;  /* 0x0000000410167825 */ /* 0x000fc600078e0204 */
[----:B------:R-:W3:Y:S01]  /*71770*/  LDL.LU R18, [R1+0x514] ;  /* 0x0005140001127983 */ /* 0x000ee20000300800 */
[----:B------:R-:W-:-:S03]  /*71780*/  LOP3.LUT P5, RZ, R12, 0x80000000, RZ, 0xc0, !PT ;  /* 0x800000000cff7812 */ /* 0x000fc600078ac0ff */
[----:B------:R-:W3:Y:S01]  /*71790*/  LDL.LU R16, [R1+0x1174] ;  /* 0x0011740001107983 */ /* 0x000ee20000300800 */
[----:B------:R-:W-:Y:S02]  /*717a0*/  LOP3.LUT R10, R10, 0xfff7ffff, RZ, 0xc0, !PT ;  /* 0xfff7ffff0a0a7812 */ /* 0x000fe400078ec0ff */
[----:B--2---:R-:W-:-:S13]  /*717b0*/  LOP3.LUT P1, RZ, R13, 0x400, RZ, 0xc0, !PT ;  /* 0x000004000dff7812 */ /* 0x004fda000782c0ff */
[----:B------:R-:W-:Y:S02]  /*717c0*/  @P1 LOP3.LUT R10, R10, 0x80000, RZ, 0xfc, !PT ;  /* 0x000800000a0a1812 */ /* 0x000fe400078efcff */
[----:B------:R-:W-:Y:S02]  /*717d0*/  LOP3.LUT P1, RZ, R13, 0x200, RZ, 0xc0, !PT ;  /* 0x000002000dff7812 */ /* 0x000fe4000782c0ff */
[----:B------:R-:W-:Y:S01]  /*717e0*/  LOP3.LUT R10, R10, 0xffefffff, RZ, 0xc0, !PT ;  /* 0xffefffff0a0a7812 */ /* 0x000fe200078ec0ff */
[----:B----4-:R1:W-:Y:S04]  /*717f0*/  @P4 STG.E desc[UR4][R22.64], R14 ;  /* 0x0000000e16004986 */ /* 0x0103e8000c101904 */
[----:B-1----:R-:W2:Y:S01]  /*71800*/  LDL.LU R14, [R1+0x114] ;  /* 0x00011400010e7983 */ /* 0x002ea20000300800 */
[----:B---3--:R-:W-:-:S05]  /*71810*/  IMAD.WIDE R22, R20, 0x4, R2 ;  /* 0x0000000414167825 */ /* 0x008fca00078e0202 */
[----:B------:R1:W-:Y:S04]  /*71820*/  @P5 STG.E desc[UR4][R22.64], R15 ;  /* 0x0000000f16005986 */ /* 0x0003e8000c101904 */
[----:B-1----:R-:W3:Y:S04]  /*71830*/  LDL.LU R15, [R1+0xd08] ;  /* 0x000d0800010f7983 */ /* 0x002ee80000300800 */
[----:B------:R-:W4:Y:S01]  /*71840*/  LDL.LU R0, [R1+0x918] ;  /* 0x0009180001007983 */ /* 0x000f220000300800 */
[----:B------:R-:W-:Y:S02]  /*71850*/  @P1 LOP3.LUT R10, R10, 0x100000, RZ, 0xfc, !PT ;  /* 0x001000000a0a1812 */ /* 0x000fe400078efcff */
[----:B------:R-:W-:Y:S01]  /*71860*/  LOP3.LUT P1, RZ, R13, 0x100, RZ, 0xc0, !PT ;  /* 0x000001000dff7812 */ /* 0x000fe2000782c0ff */
[----:B------:R-:W4:Y:S04]  /*71870*/  LDL.LU R164, [R1+0x518] ;  /* 0x0005180001a47983 */ /* 0x000f280000300800 */
[----:B------:R-:W4:Y:S01]  /*71880*/  LDL.LU R165, [R1+0x117c] ;  /* 0x00117c0001a57983 */ /* 0x000f220000300800 */
[----:B------:R-:W-:-:S03]  /*71890*/  LOP3.LUT R10, R10, 0xffdfffff, RZ, 0xc0, !PT ;  /* 0xffdfffff0a0a7812 */ /* 0x000fc600078ec0ff */
[----:B------:R-:W4:Y:S04]  /*718a0*/  LDL.LU R228, [R1+0x118] ;  /* 0x0001180001e47983 */ /* 0x000f280000300800 */
[----:B------:R-:W-:Y:S01]  /*718b0*/  @P1 LOP3.LUT R10, R10, 0x200000, RZ, 0xfc, !PT ;  /* 0x002000000a0a1812 */ /* 0x000fe200078efcff */
[----:B------:R-:W4:Y:S01]  /*718c0*/  LDL.LU R229, [R1+0xd0c] ;  /* 0x000d0c0001e57983 */ /* 0x000f220000300800 */
[----:B------:R-:W-:Y:S02]  /*718d0*/  LOP3.LUT P1, RZ, R13, 0x80, RZ, 0xc0, !PT ;  /* 0x000000800dff7812 */ /* 0x000fe4000782c0ff */
[----:B------:R-:W-:Y:S01]  /*718e0*/  LOP3.LUT R10, R10, 0xffbfffff, RZ, 0xc0, !PT ;  /* 0xffbfffff0a0a7812 */ /* 0x000fe200078ec0ff */
[----:B------:R-:W4:Y:S04]  /*718f0*/  LDL.LU R166, [R1+0x1178] ;  /* 0x0011780001a67983 */ /* 0x000f280000300800 */
[----:B------:R-:W4:Y:S04]  /*71900*/  LDL.LU R167, [R1+0x91c] ;  /* 0x00091c0001a77983 */ /* 0x000f280000300800 */
[----:B------:R-:W4:Y:S02]  /*71910*/  LDL.LU R251, [R1+0x51c] ;  /* 0x00051c0001fb7983 */ /* 0x000f240000300800 */
[----:B------:R-:W-:-:S02]  /*71920*/  @P1 LOP3.LUT R10, R10, 0x400000, RZ, 0xfc, !PT ;  /* 0x004000000a0a1812 */ /* 0x000fc400078efcff */
[C---:B------:R-:W-:Y:S01]  /*71930*/  LOP3.LUT P1, RZ, R13.reuse, 0x40, RZ, 0xc0, !PT ;  /* 0x000000400dff7812 */ /* 0x040fe2000782c0ff */
[----:B------:R-:W4:Y:S01]  /*71940*/  LDL.LU R250, [R1+0x1180] ;  /* 0x0011800001fa7983 */ /* 0x000f220000300800 */
[----:B------:R-:W-:Y:S02]  /*71950*/  LOP3.LUT R10, R10, 0xff7fffff, RZ, 0xc0, !PT ;  /* 0xff7fffff0a0a7812 */ /* 0x000fe400078ec0ff */
[C---:B------:R-:W-:Y:S01]  /*71960*/  LOP3.LUT P6, RZ, R13.reuse, 0x1, RZ, 0xc0, !PT ;  /* 0x000000010dff7812 */ /* 0x040fe200078cc0ff */
[----:B------:R-:W4:Y:S01]  /*71970*/  LDL.LU R249, [R1+0x11c] ;  /* 0x00011c0001f97983 */ /* 0x000f220000300800 */
[----:B------:R-:W-:-:S03]  /*71980*/  LOP3.LUT P0, RZ, R13, 0x2, RZ, 0xc0, !PT ;  /* 0x000000020dff7812 */ /* 0x000fc6000780c0ff */
[----:B------:R-:W4:Y:S04]  /*71990*/  LDL.LU R248, [R1+0xd10] ;  /* 0x000d100001f87983 */ /* 0x000f280000300800 */
[----:B------:R-:W-:Y:S01]  /*719a0*/  @P1 LOP3.LUT R10, R10, 0x800000, RZ, 0xfc, !PT ;  /* 0x008000000a0a1812 */ /* 0x000fe200078efcff */
[----:B------:R-:W4:Y:S01]  /*719b0*/  LDL.LU R252, [R1+0x1188] ;  /* 0x0011880001fc7983 */ /* 0x000f220000300800 */
[C---:B------:R-:W-:Y:S02]  /*719c0*/  LOP3.LUT P1, RZ, R13.reuse, 0x20, RZ, 0xc0, !PT ;  /* 0x000000200dff7812 */ /* 0x040fe4000782c0ff */
[----:B------:R-:W-:Y:S01]  /*719d0*/  LOP3.LUT R10, R10, 0xfeffffff, RZ, 0xc0, !PT ;  /* 0xfeffffff0a0a7812 */ /* 0x000fe200078ec0ff */
[----:B------:R-:W-:Y:S01]  /*719e0*/  IMAD.WIDE R22, R20, 0x4, R4 ;  /* 0x0000000414167825 */ /* 0x000fe200078e0204 */
[----:B------:R-:W4:Y:S09]  /*719f0*/  LDL.LU R231, [R1+0x920] ;  /* 0x0009200001e77983 */ /* 0x000f320000300800 */
[----:B------:R-:W-:Y:S01]  /*71a00*/  @P1 LOP3.LUT R10, R10, 0x1000000, RZ, 0xfc, !PT ;  /* 0x010000000a0a1812 */ /* 0x000fe200078efcff */
[----:B------:R1:W-:Y:S01]  /*71a10*/  @P6 STG.E desc[UR4][R22.64], R19 ;  /* 0x0000001316006986 */ /* 0x0003e2000c101904 */
[----:B------:R-:W-:-:S02]  /*71a20*/  LOP3.LUT P1, RZ, R13, 0x10, RZ, 0xc0, !PT ;  /* 0x000000100dff7812 */ /* 0x000fc4000782c0ff */
[----:B------:R-:W-:Y:S01]  /*71a30*/  LOP3.LUT R10, R10, 0xfdffffff, RZ, 0xc0, !PT ;  /* 0xfdffffff0a0a7812 */ /* 0x000fe200078ec0ff */
[----:B------:R-:W4:Y:S04]  /*71a40*/  LDL.LU R230, [R1+0x520] ;  /* 0x0005200001e67983 */ /* 0x000f280000300800 */
[----:B------:R-:W4:Y:S01]  /*71a50*/  LDL.LU R20, [R1+0x1184] ;  /* 0x0011840001147983 */ /* 0x000f220000300800 */
[----:B-1----:R-:W-:-:S03]  /*71a60*/  IMAD.WIDE R22, R17, 0x4, R2 ;  /* 0x0000000411167825 */ /* 0x002fc600078e0202 */
[----:B------:R-:W4:Y:S02]  /*71a70*/  LDL.LU R19, [R1+0x120] ;  /* 0x0001200001137983 */ /* 0x000f240000300800 */
[----:B------:R-:W-:Y:S02]  /*71a80*/  @P1 LOP3.LUT R10, R10, 0x2000000, RZ, 0xfc, !PT ;  /* 0x020000000a0a1812 */ /* 0x000fe400078efcff */
[----:B------:R-:W-:Y:S02]  /*71a90*/  LOP3.LUT P1, RZ, R13, 0x8, RZ, 0xc0, !PT ;  /* 0x000000080dff7812 */ /* 0x000fe4000782c0ff */
[----:B------:R-:W-:Y:S01]  /*71aa0*/  LOP3.LUT R10, R10, 0xfbffffff, RZ, 0xc0, !PT ;  /* 0xfbffffff0a0a7812 */ /* 0x000fe200078ec0ff */
[----:B------:R1:W-:Y:S10]  /*71ab0*/  @P0 STG.E desc[UR4][R22.64], R18 ;  /* 0x0000001216000986 */ /* 0x0003f4000c101904 */
[----:B------:R-:W-:-:S02]  /*71ac0*/  @P1 LOP3.LUT R10, R10, 0x4000000, RZ, 0xfc, !PT ;  /* 0x040000000a0a1812 */ /* 0x000fc400078efcff */
[----:B------:R-:W-:Y:S01]  /*71ad0*/  LOP3.LUT P1, RZ, R13, 0x4, RZ, 0xc0, !PT ;  /* 0x000000040dff7812 */ /* 0x000fe2000782c0ff */
[----:B-1----:R-:W-:Y:S01]  /*71ae0*/  IMAD.WIDE R22, R17, 0x4, R4 ;  /* 0x0000000411167825 */ /* 0x002fe200078e0204 */
[----:B------:R-:W4:Y:S04]  /*71af0*/  LDL.LU R18, [R1+0xd14] ;  /* 0x000d140001127983 */ /* 0x000f280000300800 */
[----:B------:R-:W4:Y:S07]  /*71b00*/  LDL.LU R17, [R1+0x118c] ;  /* 0x00118c0001117983 */ /* 0x000f2e0000300800 */
[----:B--2---:R1:W-:Y:S01]  /*71b10*/  @P1 STG.E desc[UR4][R22.64], R14 ;  /* 0x0000000e16001986 */ /* 0x0043e2000c101904 */
[----:B------:R-:W-:Y:S01]  /*71b20*/  LOP3.LUT P1, RZ, R10, 0x4000000, RZ, 0xc0, !PT ;  /* 0x040000000aff7812 */ /* 0x000fe2000782c0ff */
[----:B-1----:R-:W-:-:S02]  /*71b30*/  IMAD.WIDE R22, R16, 0x4, R2 ;  /* 0x0000000410167825 */ /* 0x002fc400078e0202 */
[----:B------:R-:W2:Y:S10]  /*71b40*/  LDL.LU R14, [R1+0x1ca0] ;  /* 0x001ca000010e7983 */ /* 0x000eb40000300800 */
[----:B---3--:R1:W-:Y:S04]  /*71b50*/  @P1 STG.E desc[UR4][R22.64], R15 ;  /* 0x0000000f16001986 */ /* 0x0083e8000c101904 */
[----:B-1----:R-:W3:Y:S01]  /*71b60*/  LDL.LU R15, [R1+0x1c9c] ;  /* 0x001c9c00010f7983 */ /* 0x002ee20000300800 */
[----:B------:R-:W-:-:S03]  /*71b70*/  IMAD.WIDE R22, R16, 0x4, R4 ;  /* 0x0000000410167825 */ /* 0x000fc600078e0204 */
[----:B------:R-:W2:Y:S01]  /*71b80*/  LDL.LU R16, [R1+0x924] ;  /* 0x0009240001107983 */ /* 0x000ea20000300800 */
[----:B------:R-:W-:-:S13]  /*71b90*/  LOP3.LUT P1, RZ, R10, 0x2000000, RZ, 0xc0, !PT ;  /* 0x020000000aff7812 */ /* 0x000fda000782c0ff */
[----:B----4-:R1:W-:Y:S01]  /*71ba0*/  @P1 STG.E desc[UR4][R22.64], R0 ;  /* 0x0000000016001986 */ /* 0x0103e2000c101904 */
        /* <DEDUP_REMOVED lines=32> */
[C---:B-1----:R-:W-:Y:S02]  /*71db0*/  IMAD.WIDE R22, R17.reuse, 0x4, R2 ;  /* 0x0000000411167825 */ /* 0x042fe400078e0202 */
[----:B------:R-:W4:Y:S04]  /*71dc0*/  LDL.LU R19, [R1+0x528] ;  /* 0x0005280001137983 */ /* 0x000f280000300800 */
[----:B------:R1:W-:Y:S02]  /*71dd0*/  @P6 STG.E desc[UR4][R22.64], R18 ;  /* 0x0000001216006986 */ /* 0x0003e4000c101904 */
[----:B-1----:R-:W-:-:S02]  /*71de0*/  IMAD.WIDE R22, R17, 0x4, R4 ;  /* 0x0000000411167825 */ /* 0x002fc400078e0204 */
[----:B------:R-:W3:Y:S04]  /*71df0*/  LDL.LU R18, [R1+0x1198] ;  /* 0x0011980001127983 */ /* 0x000ee80000300800 */
[----:B------:R-:W4:Y:S04]  /*71e00*/  LDL.LU R17, [R1+0x524] ;  /* 0x0005240001117983 */ /* 0x000f280000300800 */
[----:B--2---:R1:W-:Y:S04]  /*71e10*/  @P0 STG.E desc[UR4][R22.64], R16 ;  /* 0x0000001016000986 */ /* 0x0043e8000c101904 */
[----:B-1----:R-:W2:Y:S04]  /*71e20*/  LDL.LU R16, [R1+0x1194] ;  /* 0x0011940001107983 */ /* 0x002ea80000300800 */
[----:B------:R-:W3:Y:S04]  /*71e30*/  LDL.LU R248, [R1+0x124] ;  /* 0x0001240001f87983 */ /* 0x000ee80000300800 */
[----:B------:R-:W3:Y:S04]  /*71e40*/  LDL.LU R252, [R1+0xd18] ;  /* 0x000d180001fc7983 */ /* 0x000ee80000300800 */
[----:B------:R-:W3:Y:S04]  /*71e50*/  LDL.LU R231, [R1+0x1190] ;  /* 0x0011900001e77983 */ /* 0x000ee80000300800 */
[----:B------:R-:W3:Y:S01]  /*71e60*/  LDL.LU R230, [R1+0x928] ;  /* 0x0009280001e67983 */ /* 0x000ee20000300800 */
[----:B------:R-:W-:-:S03]  /*71e70*/  LOP3.LUT P4, RZ, R13, 0x20000, RZ, 0xc0, !PT ;  /* 0x000200000dff7812 */ /* 0x000fc6000788c0ff */
[----:B------:R-:W3:Y:S01]  /*71e80*/  LDL.LU R20, [R1+0x128] ;  /* 0x0001280001147983 */ /* 0x000ee20000300800 */
        /* <DEDUP_REMOVED lines=13> */
[----:B--2---:R-:W-:-:S05]  /*71f60*/  IMAD.WIDE R22, R16, 0x4, R2 ;  /* 0x0000000410167825 */ /* 0x004fca00078e0202 */
[----:B----4-:R1:W-:Y:S02]  /*71f70*/  @P4 STG.E desc[UR4][R22.64], R17 ;  /* 0x0000001116004986 */ /* 0x0103e4000c101904 */
[----:B-1----:R-:W-:Y:S02]  /*71f80*/  IMAD.WIDE R22, R16, 0x4, R4 ;  /* 0x0000000410167825 */ /* 0x002fe400078e0204 */
[----:B------:R-:W2:Y:S04]  /*71f90*/  LDL.LU R16, [R1+0xd1c] ;  /* 0x000d1c0001107983 */ /* 0x000ea80000300800 */
[----:B------:R-:W4:Y:S04]  /*71fa0*/  LDL.LU R17, [R1+0x11a0] ;  /* 0x0011a00001117983 */ /* 0x000f280000300800 */
[----:B------:R-:W2:Y:S04]  /*71fb0*/  LDL.LU R164, [R1+0x92c] ;  /* 0x00092c0001a47983 */ /* 0x000ea80000300800 */
[----:B------:R-:W2:Y:S04]  /*71fc0*/  LDL.LU R228, [R1+0x119c] ;  /* 0x00119c0001e47983 */ /* 0x000ea80000300800 */
[----:B------:R-:W2:Y:S01]  /*71fd0*/  LDL.LU R165, [R1+0x52c] ;  /* 0x00052c0001a57983 */ /* 0x000ea20000300800 */
[----:B------:R-:W-:-:S03]  /*71fe0*/  LOP3.LUT R10, R10, 0xffff7fff, RZ, 0xc0, !PT ;  /* 0xffff7fff0a0a7812 */ /* 0x000fc600078ec0ff */
[----:B------:R-:W2:Y:S01]  /*71ff0*/  LDL.LU R229, [R1+0x12c] ;  /* 0x00012c0001e57983 */ /* 0x000ea20000300800 */
[----:B------:R-:W-:Y:S02]  /*72000*/  @P1 LOP3.LUT R10, R10, 0x8000, RZ, 0xfc, !PT ;  /* 0x000080000a0a1812 */ /* 0x000fe400078efcff */
[C---:B------:R-:W-:Y:S01]  /*72010*/  LOP3.LUT P1, RZ, R13.reuse, 0x1000000, RZ, 0xc0, !PT ;  /* 0x010000000dff7812 */ /* 0x040fe2000782c0ff */
[----:B------:R-:W2:Y:S04]  /*72020*/  LDL.LU R166, [R1+0xd20] ;  /* 0x000d200001a67983 */ /* 0x000ea80000300800 */
[----:B------:R-:W2:Y:S01]  /*72030*/  LDL.LU R167, [R1+0x11a4] ;  /* 0x0011a40001a77983 */ /* 0x000ea20000300800 */
[----:B------:R-:W-:Y:S02]  /*72040*/  LOP3.LUT R10, R10, 0xfffeffff, RZ, 0xc0, !PT ;  /* 0xfffeffff0a0a7812 */ /* 0x000fe400078ec0ff */
[C---:B------:R-:W-:Y:S01]  /*72050*/  LOP3.LUT P5, RZ, R13.reuse, 0x40000, RZ, 0xc0, !PT ;  /* 0x000400000dff7812 */ /* 0x040fe200078ac0ff */
[----:B------:R-:W2:Y:S04]  /*72060*/  LDL.LU R251, [R1+0x930] ;  /* 0x0009300001fb7983 */ /* 0x000ea80000300800 */
[----:B------:R-:W-:Y:S01]  /*72070*/  @P1 LOP3.LUT R10, R10, 0x10000, RZ, 0xfc, !PT ;  /* 0x000100000a0a1812 */ /* 0x000fe200078efcff */
[----:B------:R-:W2:Y:S01]  /*72080*/  LDL.LU R249, [R1+0x11ac] ;  /* 0x0011ac0001f97983 */ /* 0x000ea20000300800 */
[----:B------:R-:W-:-:S02]  /*72090*/  LOP3.LUT P1, RZ, R13, 0x800000, RZ, 0xc0, !PT ;  /* 0x008000000dff7812 */ /* 0x000fc4000782c0ff */
[----:B------:R-:W-:Y:S01]  /*720a0*/  LOP3.LUT R10, R10, 0xfffdffff, RZ, 0xc0, !PT ;  /* 0xfffdffff0a0a7812 */ /* 0x000fe200078ec0ff */
[----:B------:R-:W2:Y:S01]  /*720b0*/  LDL.LU R250, [R1+0x530] ;  /* 0x0005300001fa7983 */ /* 0x000ea20000300800 */
[----:B------:R-:W-:-:S09]  /*720c0*/  LOP3.LUT P6, RZ, R13, 0x80000, RZ, 0xc0, !PT ;  /* 0x000800000dff7812 */ /* 0x000fd200078cc0ff */
[----:B------:R-:W-:Y:S02]  /*720d0*/  @P1 LOP3.LUT R10, R10, 0x20000, RZ, 0xfc, !PT ;  /* 0x000200000a0a1812 */ /* 0x000fe400078efcff */
[C---:B------:R-:W-:Y:S01]  /*720e0*/  LOP3.LUT P1, RZ, R13.reuse, 0x400000, RZ, 0xc0, !PT ;  /* 0x004000000dff7812 */ /* 0x040fe2000782c0ff */
[----:B---3--:R1:W-:Y:S01]  /*720f0*/  @P5 STG.E desc[UR4][R22.64], R248 ;  /* 0x000000f816005986 */ /* 0x0083e2000c101904 */
[----:B------:R-:W-:Y:S02]  /*72100*/  LOP3.LUT P0, RZ, R13, 0x100000, RZ, 0xc0, !PT ;  /* 0x001000000dff7812 */ /* 0x000fe4000780c0ff */
[----:B------:R-:W-:Y:S01]  /*72110*/  LOP3.LUT R10, R10, 0xfffbffff, RZ, 0xc0, !PT ;  /* 0xfffbffff0a0a7812 */ /* 0x000fe200078ec0ff */
[----:B-1----:R-:W-:-:S08]  /*72120*/  IMAD.WIDE R22, R231, 0x4, R2 ;  /* 0x00000004e7167825 */ /* 0x002fd000078e0202 */
[----:B------:R-:W-:Y:S01]  /*72130*/  @P1 LOP3.LUT R10, R10, 0x40000, RZ, 0xfc, !PT ;  /* 0x000400000a0a1812 */ /* 0x000fe200078efcff */
[----:B------:R-:W3:Y:S01]  /*72140*/  LDL.LU R248, [R1+0x130] ;  /* 0x0001300001f87983 */ /* 0x000ee20000300800 */
[----:B------:R-:W-:-:S03]  /*72150*/  LOP3.LUT P1, RZ, R13, 0x200000, RZ, 0xc0, !PT ;  /* 0x002000000dff7812 */ /* 0x000fc6000782c0ff */
[----:B------:R1:W-:Y:S02]  /*72160*/  @P6 STG.E desc[UR4][R22.64], R252 ;  /* 0x000000fc16006986 */ /* 0x0003e4000c101904 */
[----:B-1----:R-:W-:Y:S02]  /*72170*/  IMAD.WIDE R22, R231, 0x4, R4 ;  /* 0x00000004e7167825 */ /* 0x002fe400078e0204 */
[----:B------:R-:W3:Y:S04]  /*72180*/  LDL.LU R252, [R1+0xd24] ;  /* 0x000d240001fc7983 */ /* 0x000ee80000300800 */
[----:B------:R-:W3:Y:S04]  /*72190*/  LDL.LU R231, [R1+0x11a8] ;  /* 0x0011a80001e77983 */ /* 0x000ee80000300800 */
[----:B------:R1:W-:Y:S02]  /*721a0*/  @P0 STG.E desc[UR4][R22.64], R230 ;  /* 0x000000e616000986 */ /* 0x0003e4000c101904 */
[----:B-1----:R-:W-:-:S02]  /*721b0*/  IMAD.WIDE R22, R18, 0x4, R2 ;  /* 0x0000000412167825 */ /* 0x002fc400078e0202 */
[----:B------:R-:W3:Y:S04]  /*721c0*/  LDL.LU R230, [R1+0x934] ;  /* 0x0009340001e67983 */ /* 0x000ee80000300800 */
[----:B------:R1:W-:Y:S01]  /*721d0*/  @P1 STG.E desc[UR4][R22.64], R19 ;  /* 0x0000001316001986 */ /* 0x0003e2000c101904 */
[----:B------:R-:W-:Y:S01]  /*721e0*/  LOP3.LUT P1, RZ, R10, 0x40000, RZ, 0xc0, !PT ;  /* 0x000400000aff7812 */ /* 0x000fe2000782c0ff */
[----:B-1----:R-:W-:Y:S02]  /*721f0*/  IMAD.WIDE R22, R18, 0x4, R4 ;  /* 0x0000000412167825 */ /* 0x002fe400078e0204 */
[----:B------:R-:W3:Y:S04]  /*72200*/  LDL.LU R19, [R1+0x534] ;  /* 0x0005340001137983 */ /* 0x000ee80000300800 */
[----:B------:R-:W3:Y:S06]  /*72210*/  LDL.LU R18, [R1+0x11b0] ;  /* 0x0011b00001127983 */ /* 0x000eec0000300800 */
[----:B------:R1:W-:Y:S01]  /*72220*/  @P1 STG.E desc[UR4][R22.64], R20 ;  /* 0x0000001416001986 */ /* 0x0003e2000c101904 */
[----:B------:R-:W-:-:S03]  /*72230*/  LOP3.LUT P1, RZ, R10, 0x20000, RZ, 0xc0, !PT ;  /* 0x000200000aff7812 */ /* 0x000fc6000782c0ff */
[----:B-1----:R-:W3:Y:S01]  /*72240*/  LDL.LU R20, [R1+0x134] ;  /* 0x0001340001147983 */ /* 0x002ee20000300800 */
[----:B----4-:R-:W-:-:S09]  /*72250*/  IMAD.WIDE R22, R17, 0x4, R2 ;  /* 0x0000000411167825 */ /* 0x010fd200078e0202 */
[----:B--2---:R1:W-:Y:S04]  /*72260*/  @P1 STG.E desc[UR4][R22.64], R16 ;  /* 0x0000001016001986 */ /* 0x0043e8000c101904 */
[----:B-1----:R-:W2:Y:S01]  /*72270*/  LDL.LU R16, [R1+0x11b8] ;  /* 0x0011b80001107983 */ /* 0x002ea20000300800 */
[----:B------:R-:W-:-:S03]  /*72280*/  IMAD.WIDE R22, R17, 0x4, R4 ;  /* 0x0000000411167825 */ /* 0x000fc600078e0204 */
        /* <DEDUP_REMOVED lines=22> */
[----:B---3--:R1:W-:Y:S01]  /*723f0*/  @P2 STG.E desc[UR4][R22.64], R248 ;  /* 0x000000f816002986 */ /* 0x0083e2000c101904 */
[----:B------:R-:W-:Y:S01]  /*72400*/  LOP3.LUT P5, RZ, R14, 0x2, RZ, 0xc0, !PT ;  /* 0x000000020eff7812 */ /* 0x000fe200078ac0ff */
[----:B-1----:R-:W-:-:S05]  /*72410*/  IMAD.WIDE R22, R231, 0x4, R2 ;  /* 0x00000004e7167825 */ /* 0x002fca00078e0202 */
[----:B------:R1:W-:Y:S02]  /*72420*/  @P3 STG.E desc[UR4][R22.64], R252 ;  /* 0x000000fc16003986 */ /* 0x0003e4000c101904 */
[----:B-1----:R-:W-:-:S05]  /*72430*/  IMAD.WIDE R22, R231, 0x4, R4 ;  /* 0x00000004e7167825 */ /* 0x002fca00078e0204 */
[----:B------:R1:W-:Y:S02]  /*72440*/  @P4 STG.E desc[UR4][R22.64], R230 ;  /* 0x000000e616004986 */ /* 0x0003e4000c101904 */
[----:B-1----:R-:W-:-:S05]  /*72450*/  IMAD.WIDE R22, R18, 0x4, R2 ;  /* 0x0000000412167825 */ /* 0x002fca00078e0202 */
[----:B------:R1:W-:Y:S01]  /*72460*/  @P5 STG.E desc[UR4][R22.64], R19 ;  /* 0x0000001316005986 */ /* 0x0003e2000c101904 */
[----:B------:R-:W-:Y:S01]  /*72470*/  LOP3.LUT P6, RZ, R14, 0x4, RZ, 0xc0, !PT ;  /* 0x000000040eff7812 */ /* 0x000fe200078cc0ff */
[----:B-1----:R-:W-:Y:S02]  /*72480*/  IMAD.WIDE R22, R18, 0x4, R4 ;  /* 0x0000000412167825 */ /* 0x002fe400078e0204 */
[----:B------:R-:W3:Y:S04]  /*72490*/  LDL.LU R19, [R1+0x11bc] ;  /* 0x0011bc0001137983 */ /* 0x000ee80000300800 */
[----:B------:R-:W3:Y:S04]  /*724a0*/  LDL.LU R18, [R1+0x93c] ;  /* 0x00093c0001127983 */ /* 0x000ee80000300800 */
[----:B------:R-:W3:Y:S04]  /*724b0*/  LDL.LU R248, [R1+0x938] ;  /* 0x0009380001f87983 */ /* 0x000ee80000300800 */
[----:B------:R-:W3:Y:S04]  /*724c0*/  LDL.LU R252, [R1+0x538] ;  /* 0x0005380001fc7983 */ /* 0x000ee80000300800 */
[----:B------:R-:W3:Y:S04]  /*724d0*/  LDL.LU R231, [R1+0x11b4] ;  /* 0x0011b40001e77983 */ /* 0x000ee80000300800 */
[----:B------:R-:W3:Y:S01]  /*724e0*/  LDL.LU R230, [R1+0x138] ;  /* 0x0001380001e67983 */ /* 0x000ee20000300800 */
[----:B------:R-:W-:-:S03]  /*724f0*/  LOP3.LUT P0, RZ, R14, 0x8, RZ, 0xc0, !PT ;  /* 0x000000080eff7812 */ /* 0x000fc6000780c0ff */
[----:B------:R1:W-:Y:S04]  /*72500*/  @P6 STG.E desc[UR4][R22.64], R20 ;  /* 0x0000001416006986 */ /* 0x0003e8000c101904 */
[----:B-1----:R-:W3:Y:S01]  /*72510*/  LDL.LU R20, [R1+0xd2c] ;  /* 0x000d2c0001147983 */ /* 0x002ee20000300800 */
[----:B--2---:R-:W-:-:S05]  /*72520*/  IMAD.WIDE R22, R16, 0x4, R2 ;  /* 0x0000000410167825 */ /* 0x004fca00078e0202 */
[----:B----4-:R1:W-:Y:S02]  /*72530*/  @P0 STG.E desc[UR4][R22.64], R17 ;  /* 0x0000001116000986 */ /* 0x0103e4000c101904 */
[----:B-1----:R-:W-:Y:S02]  /*72540*/  IMAD.WIDE R22, R16, 0x4, R4 ;  /* 0x0000000410167825 */ /* 0x002fe400078e0204 */
[----:B------:R-:W2:Y:S04]  /*72550*/  LDL.LU R16, [R1+0x53c] ;  /* 0x00053c0001107983 */ /* 0x000ea80000300800 */
[----:B------:R-:W4:Y:S04]  /*72560*/  LDL.LU R0, [R1+0x11c4] ;  /* 0x0011c40001007983 */ /* 0x000f280000300800 */
[----:B------:R-:W2:Y:S01]  /*72570*/  LDL.LU R17, [R1+0x13c] ;  /* 0x00013c0001117983 */ /* 0x000ea20000300800 */
        /* <DEDUP_REMOVED lines=9> */
[----:B------:R-:W2:Y:S01]  /*72610*/  LDL.LU R229, [R1+0x540] ;  /* 0x0005400001e57983 */ /* 0x000ea20000300800 */
[----:B------:R-:W-:-:S03]  /*72620*/  LOP3.LUT P4, RZ, R14, 0x10, RZ, 0xc0, !PT ;  /* 0x000000100eff7812 */ /* 0x000fc6000788c0ff */
[----:B------:R-:W2:Y:S04]  /*72630*/  LDL.LU R167, [R1+0x140] ;  /* 0x0001400001a77983 */ /* 0x000ea80000300800 */
[----:B------:R-:W-:Y:S01]  /*72640*/  @P1 LOP3.LUT R10, R10, 0x10, RZ, 0xfc, !PT ;  /* 0x000000100a0a1812 */ /* 0x000fe200078efcff */
[----:B------:R-:W2:Y:S01]  /*72650*/  LDL.LU R250, [R1+0x11d0] ;  /* 0x0011d00001fa7983 */ /* 0x000ea20000300800 */
[----:B------:R-:W-:Y:S02]  /*72660*/  LOP3.LUT P1, RZ, R14, 0x4000, RZ, 0xc0, !PT ;  /* 0x000040000eff7812 */ /* 0x000fe4000782c0ff */
[----:B------:R-:W-:Y:S01]  /*72670*/  LOP3.LUT R10, R10, 0xffffffdf, RZ, 0xc0, !PT ;  /* 0xffffffdf0a0a7812 */ /* 0x000fe200078ec0ff */
[----:B------:R-:W2:Y:S01]  /*72680*/  LDL.LU R251, [R1+0xd34] ;  /* 0x000d340001fb7983 */ /* 0x000ea20000300800 */
[----:B------:R-:W-:-:S02]  /*72690*/  LOP3.LUT P5, RZ, R14, 0x20, RZ, 0xc0, !PT ;  /* 0x000000200eff7812 */ /* 0x000fc400078ac0ff */
[----:B------:R-:W-:Y:S01]  /*726a0*/  LOP3.LUT P6, RZ, R14, 0x40, RZ, 0xc0, !PT ;  /* 0x000000400eff7812 */ /* 0x000fe200078cc0ff */
[----:B------:R-:W2:Y:S06]  /*726b0*/  LDL.LU R249, [R1+0x944] ;  /* 0x0009440001f97983 */ /* 0x000eac0000300800 */
        /* <DEDUP_REMOVED lines=12> */
[----:B------:R-:W-:-:S09]  /*72780*/  LOP3.LUT P0, RZ, R14, 0x80, RZ, 0xc0, !PT ;  /* 0x000000800eff7812 */ /* 0x000fd2000780c0ff */
[----:B------:R-:W-:Y:S02]  /*72790*/  @P1 LOP3.LUT R10, R10, 0x200, RZ, 0xfc, !PT ;  /* 0x000002000a0a1812 */ /* 0x000fe400078efcff */
[----:B------:R-:W-:Y:S02]  /*727a0*/  LOP3.LUT P1, RZ, R14, 0x200, RZ, 0xc0, !PT ;  /* 0x000002000eff7812 */ /* 0x000fe4000782c0ff */
[----:B------:R-:W-:-:S11]  /*727b0*/  LOP3.LUT R10, R10, 0xfffffbff, RZ, 0xc0, !PT ;  /* 0xfffffbff0a0a7812 */ /* 0x000fd600078ec0ff */
[----:B------:R-:W-:Y:S02]  /*727c0*/  @P1 LOP3.LUT R10, R10, 0x400, RZ, 0xfc, !PT ;  /* 0x000004000a0a1812 */ /* 0x000fe400078efcff */
[----:B------:R-:W-:Y:S01]  /*727d0*/  LOP3.LUT P1, RZ, R14, 0x100, RZ, 0xc0, !PT ;  /* 0x000001000eff7812 */ /* 0x000fe2000782c0ff */
[----:B---3--:R1:W-:Y:S02]  /*727e0*/  @P4 STG.E desc[UR4][R22.64], R248 ;  /* 0x000000f816004986 */ /* 0x0083e4000c101904 */
[C---:B-1----:R-:W-:Y:S02]  /*727f0*/  IMAD.WIDE R22, R231.reuse, 0x4, R2 ;  /* 0x00000004e7167825 */ /* 0x042fe400078e0202 */
[----:B------:R-:W3:Y:S04]  /*72800*/  LDL.LU R248, [R1+0x544] ;  /* 0x0005440001f87983 */ /* 0x000ee80000300800 */
[----:B------:R1:W-:Y:S02]  /*72810*/  @P5 STG.E desc[UR4][R22.64], R252 ;  /* 0x000000fc16005986 */ /* 0x0003e4000c101904 */
[----:B-1----:R-:W-:-:S02]  /*72820*/  IMAD.WIDE R22, R231, 0x4, R4 ;  /* 0x00000004e7167825 */ /* 0x002fc400078e0204 */
[----:B------:R-:W3:Y:S04]  /*72830*/  LDL.LU R252, [R1+0x11cc] ;  /* 0x0011cc0001fc7983 */ /* 0x000ee80000300800 */
[----:B------:R1:W-:Y:S04]  /*72840*/  @P6 STG.E desc[UR4][R22.64], R230 ;  /* 0x000000e616006986 */ /* 0x0003e8000c101904 */
[----:B------:R-:W3:Y:S01]  /*72850*/  LDL.LU R231, [R1+0x144] ;  /* 0x0001440001e77983 */ /* 0x000ee20000300800 */
[----:B-1----:R-:W-:-:S05]  /*72860*/  IMAD.WIDE R22, R19, 0x4, R2 ;  /* 0x0000000413167825 */ /* 0x002fca00078e0202 */
[----:B------:R1:W-:Y:S02]  /*72870*/  @P0 STG.E desc[UR4][R22.64], R20 ;  /* 0x0000001416000986 */ /* 0x0003e4000c101904 */
[----:B-1----:R-:W-:Y:S02]  /*72880*/  IMAD.WIDE R22, R19, 0x4, R4 ;  /* 0x0000000413167825 */ /* 0x002fe400078e0204 */
[----:B------:R-:W3:Y:S04]  /*72890*/  LDL.LU R20, [R1+0x11d4] ;  /* 0x0011d40001147983 */ /* 0x000ee80000300800 */
[----:B------:R1:W-:Y:S01]  /*728a0*/  @P1 STG.E desc[UR4][R22.64], R18 ;  /* 0x0000001216001986 */ /* 0x0003e2000c101904 */
[----:B------:R-:W-:-:S03]  /*728b0*/  LOP3.LUT P1, RZ, R10, 0x400, RZ, 0xc0, !PT ;  /* 0x000004000aff7812 */ /* 0x000fc6000782c0ff */
[----:B------:R-:W3:Y:S04]  /*728c0*/  LDL.LU R230, [R1+0xd38] ;  /* 0x000d380001e67983 */ /* 0x000ee80000300800 */
[----:B------:R-:W3:Y:S04]  /*728d0*/  LDL.LU R19, [R1+0x948] ;  /* 0x0009480001137983 */ /* 0x000ee80000300800 */
[----:B-1----:R-:W3:Y:S01]  /*728e0*/  LDL.LU R18, [R1+0x548] ;  /* 0x0005480001127983 */ /* 0x002ee20000300800 */
[----:B----4-:R-:W-:-:S05]  /*728f0*/  IMAD.WIDE R22, R0, 0x4, R2 ;  /* 0x0000000400167825 */ /* 0x010fca00078e0202 */
[----:B--2---:R1:W-:Y:S01]  /*72900*/  @P1 STG.E desc[UR4][R22.64], R16 ;  /* 0x0000001016001986 */ /* 0x0043e2000c101904 */
[----:B------:R-:W-:-:S03]  /*72910*/  LOP3.LUT P1, RZ, R10, 0x200, RZ, 0xc0, !PT ;  /* 0x000002000aff7812 */ /* 0x000fc6000782c0ff */
[----:B-1----:R-:W2:Y:S01]  /*72920*/  LDL.LU R16, [R1+0x11d8] ;  /* 0x0011d80001107983 */ /* 0x002ea20000300800 */
[----:B------:R-:W-:-:S09]  /*72930*/  IMAD.WIDE R22, R0, 0x4, R4 ;  /* 0x0000000400167825 */ /* 0x000fd200078e0204 */
[----:B------:R1:W-:Y:S04]  /*72940*/  @P1 STG.E desc[UR4][R22.64], R17 ;  /* 0x0000001116001986 */ /* 0x0003e8000c101904 */
[----:B-1----:R-:W4:Y:S01]  /*72950*/  LDL.LU R17, [R1+0x148] ;  /* 0x0001480001117983 */ /* 0x002f220000300800 */
        /* <DEDUP_REMOVED lines=20> */
[C---:B------:R-:W-:Y:S02]  /*72aa0*/  LOP3.LUT P4, RZ, R14.reuse, 0x80000, RZ, 0xc0, !PT ;  /* 0x000800000eff7812 */ /* 0x040fe4000788c0ff */
[C---:B------:R-:W-:Y:S02]  /*72ab0*/  LOP3.LUT P5, RZ, R14.reuse, 0x100000, RZ, 0xc0, !PT ;  /* 0x001000000eff7812 */ /* 0x040fe400078ac0ff */
[C---:B------:R-:W-:Y:S02]  /*72ac0*/  LOP3.LUT P6, RZ, R14.reuse, 0x200000, RZ, 0xc0, !PT ;  /* 0x002000000eff7812 */ /* 0x040fe400078cc0ff */
[----:B------:R-:W-:Y:S01]  /*72ad0*/  LOP3.LUT P0, RZ, R14, 0x400000, RZ, 0xc0, !PT ;  /* 0x004000000eff7812 */ /* 0x000fe2000780c0ff */
[----:B---3--:R-:W-:-:S05]  /*72ae0*/  IMAD.WIDE R22, R252, 0x4, R2 ;  /* 0x00000004fc167825 */ /* 0x008fca00078e0202 */
[----:B------:R1:W-:Y:S02]  /*72af0*/  @P2 STG.E desc[UR4][R22.64], R248 ;  /* 0x000000f816002986 */ /* 0x0003e4000c101904 */
[----:B-1----:R-:W-:-:S05]  /*72b00*/  IMAD.WIDE R22, R252, 0x4, R4 ;  /* 0x00000004fc167825 */ /* 0x002fca00078e0204 */
[----:B------:R1:W-:Y:S02]  /*72b10*/  @P3 STG.E desc[UR4][R22.64], R231 ;  /* 0x000000e716003986 */ /* 0x0003e4000c101904 */
[----:B-1----:R-:W-:-:S05]  /*72b20*/  IMAD.WIDE R22, R20, 0x4, R2 ;  /* 0x0000000414167825 */ /* 0x002fca00078e0202 */
[----:B------:R1:W-:Y:S02]  /*72b30*/  @P4 STG.E desc[UR4][R22.64], R230 ;  /* 0x000000e616004986 */ /* 0x0003e4000c101904 */
[----:B-1----:R-:W-:-:S05]  /*72b40*/  IMAD.WIDE R22, R20, 0x4, R4 ;  /* 0x0000000414167825 */ /* 0x002fca00078e0204 */
[----:B------:R2:W-:Y:S02]  /*72b50*/  @P5 STG.E desc[UR4][R22.64], R19 ;  /* 0x0000001316005986 */ /* 0x0005e4000c101904 */
[----:B--2---:R-:W-:-:S05]  /*72b60*/  IMAD.WIDE R22, R16, 0x4, R2 ;  /* 0x0000000410167825 */ /* 0x004fca00078e0202 */
[----:B------:R1:W-:Y:S02]  /*72b70*/  @P6 STG.E desc[UR4][R22.64], R18 ;  /* 0x0000001216006986 */ /* 0x0003e4000c101904 */
[----:B-1----:R-:W-:Y:S02]  /*72b80*/  IMAD.WIDE R22, R16, 0x4, R4 ;  /* 0x0000000410167825 */ /* 0x002fe400078e0204 */
[----:B------:R-:W2:Y:S04]  /*72b90*/  LDL.LU R18, [R1+0xd40] ;  /* 0x000d400001127983 */ /* 0x000ea80000300800 */
[----:B------:R-:W3:Y:S04]  /*72ba0*/  LDL.LU R16, [R1+0x11e8] ;  /* 0x0011e80001107983 */ /* 0x000ee80000300800 */
[----:B------:R-:W2:Y:S04]  /*72bb0*/  LDL.LU R252, [R1+0xd3c] ;  /* 0x000d3c0001fc7983 */ /* 0x000ea80000300800 */
[----:B------:R-:W3:Y:S04]  /*72bc0*/  LDL.LU R231, [R1+0x11dc] ;  /* 0x0011dc0001e77983 */ /* 0x000ee80000300800 */
[----:B----4-:R1:W-:Y:S04]  /*72bd0*/  @P0 STG.E desc[UR4][R22.64], R17 ;  /* 0x0000001116000986 */ /* 0x0103e8000c101904 */
[----:B-1----:R-:W4:Y:S04]  /*72be0*/  LDL.LU R17, [R1+0x94c] ;  /* 0x00094c0001117983 */ /* 0x002f280000300800 */
[----:B------:R-:W4:Y:S04]  /*72bf0*/  LDL.LU R230, [R1+0x54c] ;  /* 0x00054c0001e67983 */ /* 0x000f280000300800 */
[----:B------:R-:W4:Y:S04]  /*72c00*/  LDL.LU R20, [R1+0x11e0] ;  /* 0x0011e00001147983 */ /* 0x000f280000300800 */
[----:B------:R-:W4:Y:S01]  /*72c10*/  LDL.LU R19, [R1+0x14c] ;  /* 0x00014c0001137983 */ /* 0x000f220000300800 */
[----:B------:R-:W-:-:S02]  /*72c20*/  LOP3.LUT P1, RZ, R15, 0x8, RZ, 0xc0, !PT ;  /* 0x000000080fff7812 */ /* 0x000fc4000782c0ff */
[----:B------:R-:W-:Y:S01]  /*72c30*/  LOP3.LUT R11, R11, 0xf7ffffff, RZ, 0xc0, !PT ;  /* 0xf7ffffff0b0b7812 */ /* 0x000fe200078ec0ff */
[----:B------:R-:W4:Y:S10]  /*72c40*/  LDL.LU R248, [R1+0x950] ;  /* 0x0009500001f87983 */ /* 0x000f340000300800 */
        /* <DEDUP_REMOVED lines=18> */
[----:B------:R-:W-:Y:S02]  /*72d70*/  LOP3.LUT R10, R10, 0xfffffffd, RZ, 0xc0, !PT ;  /* 0xfffffffd0a0a7812 */ /* 0x000fe400078ec0ff */
[----:B------:R-:W-:-:S09]  /*72d80*/  LOP3.LUT P5, RZ, R14, 0x1000000, RZ, 0xc0, !PT ;  /* 0x010000000eff7812 */ /* 0x000fd200078ac0ff */
[----:B------:R-:W-:Y:S02]  /*72d90*/  @P1 LOP3.LUT R10, R10, 0x2, RZ, 0xfc, !PT ;  /* 0x000000020a0a1812 */ /* 0x000fe400078efcff */
[----:B------:R-:W-:Y:S02]  /*72da0*/  LOP3.LUT P1, RZ, R14, 0x10000000, RZ, 0xc0, !PT ;  /* 0x100000000eff7812 */ /* 0x000fe4000782c0ff */
[----:B------:R-:W-:Y:S02]  /*72db0*/  LOP3.LUT R10, R10, 0xfffffffb, RZ, 0xc0, !PT ;  /* 0xfffffffb0a0a7812 */ /* 0x000fe400078ec0ff */
[C---:B------:R-:W-:Y:S02]  /*72dc0*/  LOP3.LUT P6, RZ, R14.reuse, 0x2000000, RZ, 0xc0, !PT ;  /* 0x020000000eff7812 */ /* 0x040fe400078cc0ff */
[----:B------:R-:W-:-:S07]  /*72dd0*/  LOP3.LUT P0, RZ, R14, 0x4000000, RZ, 0xc0, !PT ;  /* 0x040000000eff7812 */ /* 0x000fce000780c0ff */
[----:B------:R-:W-:Y:S02]  /*72de0*/  @P1 LOP3.LUT R10, R10, 0x4, RZ, 0xfc, !PT ;  /* 0x000000040a0a1812 */ /* 0x000fe400078efcff */
[----:B------:R-:W-:Y:S01]  /*72df0*/  LOP3.LUT P1, RZ, R14, 0x8000000, RZ, 0xc0, !PT ;  /* 0x080000000eff7812 */ /* 0x000fe2000782c0ff */
[----:B---3--:R-:W-:-:S05]  /*72e00*/  IMAD.WIDE R22, R231, 0x4, R2 ;  /* 0x00000004e7167825 */ /* 0x008fca00078e0202 */
[----:B--2---:R1:W-:Y:S02]  /*72e10*/  @P4 STG.E desc[UR4][R22.64], R252 ;  /* 0x000000fc16004986 */ /* 0x0043e4000c101904 */
[----:B-1----:R-:W-:-:S05]  /*72e20*/  IMAD.WIDE R22, R231, 0x4, R4 ;  /* 0x00000004e7167825 */ /* 0x002fca00078e0204 */
[----:B----4-:R1:W-:Y:S04]  /*72e30*/  @P5 STG.E desc[UR4][R22.64], R17 ;  /* 0x0000001116005986 */ /* 0x0103e8000c101904 */
[----:B-1----:R-:W2:Y:S04]  /*72e40*/  LDL.LU R17, [R1+0x550] ;  /* 0x0005500001117983 */ /* 0x002ea80000300800 */
[----:B------:R-:W3:Y:S04]  /*72e50*/  LDL.LU R14, [R1+0x11e4] ;  /* 0x0011e400010e7983 */ /* 0x000ee80000300800 */
        /* <DEDUP_REMOVED lines=8> */
[----:B------:R-:W4:Y:S01]  /*72ee0*/  LDL.LU R167, [R1+0xd48] ;  /* 0x000d480001a77983 */ /* 0x000f220000300800 */
[----:B------:R-:W-:-:S03]  /*72ef0*/  IMAD.WIDE R22, R20, 0x4, R2 ;  /* 0x0000000414167825 */ /* 0x000fc600078e0202 */
[----:B------:R-:W4:Y:S04]  /*72f00*/  LDL.LU R250, [R1+0x958] ;  /* 0x0009580001fa7983 */ /* 0x000f280000300800 */
[----:B------:R-:W4:Y:S04]  /*72f10*/  LDL.LU R249, [R1+0x558] ;  /* 0x0005580001f97983 */ /* 0x000f280000300800 */
[----:B------:R-:W4:Y:S04]  /*72f20*/  LDL.LU R252, [R1+0x11f8] ;  /* 0x0011f80001fc7983 */ /* 0x000f280000300800 */
[----:B------:R1:W-:Y:S04]  /*72f30*/  @P6 STG.E desc[UR4][R22.64], R230 ;  /* 0x000000e616006986 */ /* 0x0003e8000c101904 */
[----:B------:R-:W4:Y:S01]  /*72f40*/  LDL.LU R231, [R1+0x158] ;  /* 0x0001580001e77983 */ /* 0x000f220000300800 */
[----:B-1----:R-:W-:-:S03]  /*72f50*/  IMAD.WIDE R22, R20, 0x4, R4 ;  /* 0x0000000414167825 */ /* 0x002fc600078e0204 */
[----:B------:R-:W4:Y:S04]  /*72f60*/  LDL.LU R230, [R1+0xd4c] ;  /* 0x000d4c0001e67983 */ /* 0x000f280000300800 */
[----:B------:R1:W-:Y:S04]  /*72f70*/  @P0 STG.E desc[UR4][R22.64], R19 ;  /* 0x0000001316000986 */ /* 0x0003e8000c101904 */
[----:B-1----:R-:W4:Y:S01]  /*72f80*/  LDL.LU R19, [R1+0x1200] ;  /* 0x0012000001137983 */ /* 0x002f220000300800 */
[----:B------:R-:W-:-:S05]  /*72f90*/  IMAD.WIDE R22, R16, 0x4, R2 ;  /* 0x0000000410167825 */ /* 0x000fca00078e0202 */
[----:B------:R1:W-:Y:S02]  /*72fa0*/  @P1 STG.E desc[UR4][R22.64], R18 ;  /* 0x0000001216001986 */ /* 0x0003e4000c101904 */
[----:B-1----:R-:W-:Y:S02]  /*72fb0*/  IMAD.WIDE R22, R16, 0x4, R4 ;  /* 0x0000000410167825 */ /* 0x002fe400078e0204 */
[----:B------:R-:W4:Y:S04]  /*72fc0*/  LDL.LU R18, [R1+0x95c] ;  /* 0x00095c0001127983 */ /* 0x000f280000300800 */
[----:B------:R-:W4:Y:S04]  /*72fd0*/  LDL.LU R16, [R1+0x55c] ;  /* 0x00055c0001107983 */ /* 0x000f280000300800 */
[----:B------:R-:W4:Y:S01]  /*72fe0*/  LDL.LU R20, [R1+0x11fc] ;  /* 0x0011fc0001147983 */ /* 0x000f220000300800 */
[----:B------:R-:W-:-:S13]  /*72ff0*/  LOP3.LUT P1, RZ, R10, 0x4, RZ, 0xc0, !PT ;  /* 0x000000040aff7812 */ /* 0x000fda000782c0ff */
[----:B------:R1:W-:Y:S01]  /*73000*/  @P1 STG.E desc[UR4][R22.64], R248 ;  /* 0x000000f816001986 */ /* 0x0003e2000c101904 */
[----:B------:R-:W-:Y:S02]  /*73010*/  LOP3.LUT P1, RZ, R10, 0x2, RZ, 0xc0, !PT ;  /* 0x000000020aff7812 */ /* 0x000fe4000782c0ff */
[C---:B------:R-:W-:Y:S02]  /*73020*/  LOP3.LUT P2, RZ, R15.reuse, 0x10, RZ, 0xc0, !PT ;  /* 0x000000100fff7812 */ /* 0x040fe4000784c0ff */
[C---:B------:R-:W-:Y:S02]  /*73030*/  LOP3.LUT P3, RZ, R15.reuse, 0x20, RZ, 0xc0, !PT ;  /* 0x000000200fff7812 */ /* 0x040fe4000786c0ff */
[C---:B------:R-:W-:Y:S02]  /*73040*/  LOP3.LUT P4, RZ, R15.reuse, 0x40, RZ, 0xc0, !PT ;  /* 0x000000400fff7812 */ /* 0x040fe4000788c0ff */
[C---:B------:R-:W-:Y:S02]  /*73050*/  LOP3.LUT P5, RZ, R15.reuse, 0x80, RZ, 0xc0, !PT ;  /* 0x000000800fff7812 */ /* 0x040fe400078ac0ff */
[C---:B------:R-:W-:Y:S01]  /*73060*/  LOP3.LUT P6, RZ, R15.reuse, 0x100, RZ, 0xc0, !PT ;  /* 0x000001000fff7812 */ /* 0x040fe200078cc0ff */
[----:B-1----:R-:W4:Y:S01]  /*73070*/  LDL.LU R248, [R1+0x1c98] ;  /* 0x001c980001f87983 */ /* 0x002f220000300800 */
[----:B------:R-:W-:Y:S01]  /*73080*/  LOP3.LUT P0, RZ, R15, 0x200, RZ, 0xc0, !PT ;  /* 0x000002000fff7812 */ /* 0x000fe2000780c0ff */
[----:B---3--:R-:W-:-:S05]  /*73090*/  IMAD.WIDE R22, R14, 0x4, R2 ;  /* 0x000000040e167825 */ /* 0x008fca00078e0202 */
[----:B--2---:R1:W-:Y:S01]  /*730a0*/  @P1 STG.E desc[UR4][R22.64], R17 ;  /* 0x0000001116001986 */ /* 0x0043e2000c101904 */
[----:B------:R-:W-:Y:S01]  /*730b0*/  LOP3.LUT P1, RZ, R10, 0x1, RZ, 0xc0, !PT ;  /* 0x000000010aff7812 */ /* 0x000fe2000782c0ff */
[----:B-1----:R-:W-:Y:S02]  /*730c0*/  IMAD.WIDE R22, R14, 0x4, R4 ;  /* 0x000000040e167825 */ /* 0x002fe400078e0204 */
[----:B------:R-:W2:Y:S10]  /*730d0*/  LDL.LU R17, [R1+0x1c94] ;  /* 0x001c940001117983 */ /* 0x000eb40000300800 */
        /* <DEDUP_REMOVED lines=27> */
[----:B------:R1:W-:Y:S04]  /*73290*/  @P0 STG.E desc[UR4][R22.64], R16 ;  /* 0x0000001016000986 */ /* 0x0003e8000c101904 */
[----:B-1----:R-:W3:Y:S04]  /*732a0*/  LDL.LU R16, [R1+0x15c] ;  /* 0x00015c0001107983 */ /* 0x002ee80000300800 */
[----:B------:R-:W4:Y:S04]  /*732b0*/  LDL.LU R252, [R1+0xd50] ;  /* 0x000d500001fc7983 */ /* 0x000f280000300800 */
[----:B------:R-:W2:Y:S01]  /*732c0*/  LDL.LU R231, [R1+0x1204] ;  /* 0x0012040001e77983 */ /* 0x000ea20000300800 */
[----:B------:R-:W-:-:S03]  /*732d0*/  LOP3.LUT P4, RZ, R15, 0x400, RZ, 0xc0, !PT ;  /* 0x000004000fff7812 */ /* 0x000fc6000788c0ff */
[----:B------:R-:W4:Y:S04]  /*732e0*/  LDL.LU R230, [R1+0x960] ;  /* 0x0009600001e67983 */ /* 0x000f280000300800 */
[----:B------:R-:W4:Y:S04]  /*732f0*/  LDL.LU R19, [R1+0x560] ;  /* 0x0005600001137983 */ /* 0x000f280000300800 */
[----:B------:R-:W4:Y:S01]  /*73300*/  LDL.LU R18, [R1+0x120c] ;  /* 0x00120c0001127983 */ /* 0x000f220000300800 */
[----:B------:R-:W-:Y:S01]  /*73310*/  IMAD.WIDE R22, R20, 0x4, R4 ;  /* 0x0000000414167825 */ /* 0x000fe200078e0204 */
        /* <DEDUP_REMOVED lines=11> */
[----:B---3--:R1:W-:Y:S04]  /*733d0*/  @P4 STG.E desc[UR4][R22.64], R16 ;  /* 0x0000001016004986 */ /* 0x0083e8000c101904 */
[----:B-1----:R-:W3:Y:S04]  /*733e0*/  LDL.LU R16, [R1+0x160] ;  /* 0x0001600001107983 */ /* 0x002ee80000300800 */
        /* <DEDUP_REMOVED lines=19> */
[C---:B------:R-:W-:Y:S02]  /*73520*/  LOP3.LUT P5, RZ, R15.reuse, 0x800, RZ, 0xc0, !PT ;  /* 0x000008000fff7812 */ /* 0x040fe400078ac0ff */
[----:B------:R-:W-:Y:S01]  /*73530*/  LOP3.LUT P6, RZ, R15, 0x1000, RZ, 0xc0, !PT ;  /* 0x000010000fff7812 */ /* 0x000fe200078cc0ff */
[----:B--2---:R-:W-:Y:S01]  /*73540*/  IMAD.WIDE R22, R231, 0x4, R2 ;  /* 0x00000004e7167825 */ /* 0x004fe200078e0202 */
[----:B------:R-:W2:Y:S05]  /*73550*/  LDL.LU R249, [R1+0x121c] ;  /* 0x00121c0001f97983 */ /* 0x000eaa0000300800 */
[----:B------:R-:W-:-:S02]  /*73560*/  @P1 LOP3.LUT R11, R11, 0x1000000, RZ, 0xfc, !PT ;  /* 0x010000000b0b1812 */ /* 0x000fc400078efcff */
[----:B------:R-:W-:Y:S02]  /*73570*/  LOP3.LUT P1, RZ, R15, 0x10000, RZ, 0xc0, !PT ;  /* 0x000100000fff7812 */ /* 0x000fe4000782c0ff */
[----:B------:R-:W-:Y:S01]  /*73580*/  LOP3.LUT R11, R11, 0xfdffffff, RZ, 0xc0, !PT ;  /* 0xfdffffff0b0b7812 */ /* 0x000fe200078ec0ff */
[----:B----4-:R1:W-:Y:S01]  /*73590*/  @P5 STG.E desc[UR4][R22.64], R252 ;  /* 0x000000fc16005986 */ /* 0x0103e2000c101904 */
[----:B------:R-:W-:-:S09]  /*735a0*/  LOP3.LUT P0, RZ, R15, 0x2000, RZ, 0xc0, !PT ;  /* 0x000020000fff7812 */ /* 0x000fd2000780c0ff */
[----:B------:R-:W-:Y:S02]  /*735b0*/  @P1 LOP3.LUT R11, R11, 0x2000000, RZ, 0xfc, !PT ;  /* 0x020000000b0b1812 */ /* 0x000fe400078efcff */
[----:B------:R-:W-:Y:S01]  /*735c0*/  LOP3.LUT P1, RZ, R15, 0x8000, RZ, 0xc0, !PT ;  /* 0x000080000fff7812 */ /* 0x000fe2000782c0ff */
[----:B-1----:R-:W-:Y:S01]  /*735d0*/  IMAD.WIDE R22, R231, 0x4, R4 ;  /* 0x00000004e7167825 */ /* 0x002fe200078e0204 */
[----:B------:R-:W-:Y:S01]  /*735e0*/  LOP3.LUT R11, R11, 0xfbffffff, RZ, 0xc0, !PT ;  /* 0xfbffffff0b0b7812 */ /* 0x000fe200078ec0ff */
[----:B------:R-:W4:Y:S04]  /*735f0*/  LDL.LU R252, [R1+0x96c] ;  /* 0x00096c0001fc7983 */ /* 0x000f280000300800 */
[----:B------:R1:W-:Y:S04]  /*73600*/  @P6 STG.E desc[UR4][R22.64], R230 ;  /* 0x000000e616006986 */ /* 0x0003e8000c101904 */
[----:B------:R-:W4:Y:S02]  /*73610*/  LDL.LU R231, [R1+0x56c] ;  /* 0x00056c0001e77983 */ /* 0x000f240000300800 */
[----:B------:R-:W-:-:S02]  /*73620*/  @P1 LOP3.LUT R11, R11, 0x4000000, RZ, 0xfc, !PT ;  /* 0x040000000b0b1812 */ /* 0x000fc400078efcff */
[----:B------:R-:W-:Y:S01]  /*73630*/  LOP3.LUT P1, RZ, R15, 0x4000, RZ, 0xc0, !PT ;  /* 0x000040000fff7812 */ /* 0x000fe2000782c0ff */
[----:B-1----:R-:W4:Y:S01]  /*73640*/  LDL.LU R230, [R1+0x1224] ;  /* 0x0012240001e67983 */ /* 0x002f220000300800 */
[----:B------:R-:W-:-:S05]  /*73650*/  IMAD.WIDE R22, R18, 0x4, R2 ;  /* 0x0000000412167825 */ /* 0x000fca00078e0202 */
[----:B------:R1:W-:Y:S02]  /*73660*/  @P0 STG.E desc[UR4][R22.64], R19 ;  /* 0x0000001316000986 */ /* 0x0003e4000c101904 */
[----:B-1----:R-:W-:Y:S02]  /*73670*/  IMAD.WIDE R22, R18, 0x4, R4 ;  /* 0x0000000412167825 */ /* 0x002fe400078e0204 */
[----:B------:R-:W4:Y:S04]  /*73680*/  LDL.LU R19, [R1+0x16c] ;  /* 0x00016c0001137983 */ /* 0x000f280000300800 */
[----:B------:R-:W4:Y:S04]  /*73690*/  LDL.LU R18, [R1+0x1220] ;  /* 0x0012200001127983 */ /* 0x000f280000300800 */
[----:B---3--:R1:W-:Y:S04]  /*736a0*/  @P1 STG.E desc[UR4][R22.64], R16 ;  /* 0x0000001016001986 */ /* 0x0083e8000c101904 */
[----:B-1----:R-:W3:Y:S01]  /*736b0*/  LDL.LU R16, [R1+0x1c90] ;  /* 0x001c900001107983 */ /* 0x002ee20000300800 */
[----:B------:R-:W-:Y:S01]  /*736c0*/  LOP3.LUT P1, RZ, R11, 0x4000000, RZ, 0xc0, !PT ;  /* 0x040000000bff7812 */ /* 0x000fe2000782c0ff */
[----:B------:R-:W-:-:S12]  /*736d0*/  IMAD.WIDE R22, R20, 0x4, R2 ;  /* 0x0000000414167825 */ /* 0x000fd800078e0202 */
[----:B------:R1:W-:Y:S02]  /*736e0*/  @P1 STG.E desc[UR4][R22.64], R10 ;  /* 0x0000000a16001986 */ /* 0x0003e4000c101904 */
[----:B-1----:R-:W-:Y:S02]  /*736f0*/  IMAD.WIDE R22, R20, 0x4, R4 ;  /* 0x0000000414167825 */ /* 0x002fe400078e0204 */
[----:B------:R-:W3:Y:S01]  /*73700*/  LDL.LU R20, [R1+0x970] ;  /* 0x0009700001147983 */ /* 0x000ee20000300800 */
        /* <DEDUP_REMOVED lines=23> */
[----:B--2---:R-:W-:-:S05]  /*73880*/  IMAD.WIDE R22, R249, 0x4, R2 ;  /* 0x00000004f9167825 */ /* 0x004fca00078e0202 */
[----:B------:R1:W-:Y:S01]  /*73890*/  @P2 STG.E desc[UR4][R22.64], R250 ;  /* 0x000000fa16002986 */ /* 0x0003e2000c101904 */
[----:B------:R-:W-:Y:S01]  /*738a0*/  LOP3.LUT P5, RZ, R15, 0x4000000, RZ, 0xc0, !PT ;  /* 0x040000000fff7812 */ /* 0x000fe200078ac0ff */
[----:B-1----:R-:W-:-:S05]  /*738b0*/  IMAD.WIDE R22, R249, 0x4, R4 ;  /* 0x00000004f9167825 */ /* 0x002fca00078e0204 */
[----:B----4-:R1:W-:Y:S01]  /*738c0*/  @P3 STG.E desc[UR4][R22.64], R252 ;  /* 0x000000fc16003986 */ /* 0x0103e2000c101904 */
[----:B------:R-:W-:Y:S01]  /*738d0*/  LOP3.LUT P6, RZ, R15, 0x8000000, RZ, 0xc0, !PT ;  /* 0x080000000fff7812 */ /* 0x000fe200078cc0ff */
[----:B-1----:R-:W-:-:S05]  /*738e0*/  IMAD.WIDE R22, R230, 0x4, R2 ;  /* 0x00000004e6167825 */ /* 0x002fca00078e0202 */
[----:B------:R1:W-:Y:S02]  /*738f0*/  @P4 STG.E desc[UR4][R22.64], R231 ;  /* 0x000000e716004986 */ /* 0x0003e4000c101904 */
[----:B-1----:R-:W-:-:S05]  /*73900*/  IMAD.WIDE R22, R230, 0x4, R4 ;  /* 0x00000004e6167825 */ /* 0x002fca00078e0204 */
[----:B------:R1:W-:Y:S02]  /*73910*/  @P5 STG.E desc[UR4][R22.64], R19 ;  /* 0x0000001316005986 */ /* 0x0003e4000c101904 */
[----:B-1----:R-:W-:-:S05]  /*73920*/  IMAD.WIDE R22, R18, 0x4, R2 ;  /* 0x0000000412167825 */ /* 0x002fca00078e0202 */
[----:B---3--:R1:W-:Y:S04]  /*73930*/  @P6 STG.E desc[UR4][R22.64], R16 ;  /* 0x0000001016006986 */ /* 0x0083e8000c101904 */
[----:B-1----:R-:W2:Y:S01]  /*73940*/  LDL.LU R16, [R1+0x1c8c] ;  /* 0x001c8c0001107983 */ /* 0x002ea20000300800 */
[----:B------:R-:W-:-:S03]  /*73950*/  IMAD.WIDE R22, R18, 0x4, R4 ;  /* 0x0000000412167825 */ /* 0x000fc600078e0204 */
[----:B------:R-:W3:Y:S04]  /*73960*/  LDL.LU R19, [R1+0x574] ;  /* 0x0005740001137983 */ /* 0x000ee80000300800 */
[----:B------:R-:W4:Y:S04]  /*73970*/  LDL.LU R18, [R1+0x122c] ;  /* 0x00122c0001127983 */ /* 0x000f280000300800 */
[----:B------:R-:W3:Y:S04]  /*73980*/  LDL.LU R250, [R1+0x570] ;  /* 0x0005700001fa7983 */ /* 0x000ee80000300800 */
[----:B------:R-:W4:Y:S01]  /*73990*/  LDL.LU R249, [R1+0x1228] ;  /* 0x0012280001f97983 */ /* 0x000f220000300800 */
[----:B------:R-:W-:-:S03]  /*739a0*/  LOP3.LUT P0, RZ, R15, 0x10000000, RZ, 0xc0, !PT ;  /* 0x100000000fff7812 */ /* 0x000fc6000780c0ff */
[----:B------:R-:W3:Y:S04]  /*739b0*/  LDL.LU R252, [R1+0x170] ;  /* 0x0001700001fc7983 */ /* 0x000ee80000300800 */
[----:B------:R-:W3:Y:S04]  /*739c0*/  LDL.LU R231, [R1+0xd64] ;  /* 0x000d640001e77983 */ /* 0x000ee80000300800 */
[----:B------:R-:W3:Y:S04]  /*739d0*/  LDL.LU R230, [R1+0x1230] ;  /* 0x0012300001e67983 */ /* 0x000ee80000300800 */
[----:B------:R1:W-:Y:S04]  /*739e0*/  @P0 STG.E desc[UR4][R22.64], R20 ;  /* 0x0000001416000986 */ /* 0x0003e8000c101904 */
[----:B-1----:R-:W3:Y:S04]  /*739f0*/  LDL.LU R20, [R1+0x974] ;  /* 0x0009740001147983 */ /* 0x002ee80000300800 */
[----:B------:R-:W3:Y:S01]  /*73a00*/  LDL.LU R22, [R1+0x174] ;  /* 0x0001740001167983 */ /* 0x000ee20000300800 */
[----:B------:R-:W-:-:S03]  /*73a10*/  LOP3.LUT R11, R11, 0xfffff7ff, RZ, 0xc0, !PT ;  /* 0xfffff7ff0b0b7812 */ /* 0x000fc600078ec0ff */
        /* <DEDUP_REMOVED lines=8> */
[----:B------:R-:W-:-:S03]  /*73aa0*/  LOP3.LUT P4, RZ, R15, 0x20000000, RZ, 0xc0, !PT ;  /* 0x200000000fff7812 */ /* 0x000fc6000788c0ff */
[----:B------:R-:W3:Y:S01]  /*73ab0*/  LDL.LU R166, [R1+0x97c] ;  /* 0x00097c0001a67983 */ /* 0x000ee20000300800 */
[C---:B------:R-:W-:Y:S02]  /*73ac0*/  LOP3.LUT P5, RZ, R15.reuse, 0x40000000, RZ, 0xc0, !PT ;  /* 0x400000000fff7812 */ /* 0x040fe400078ac0ff */
[----:B------:R-:W-:Y:S01]  /*73ad0*/  LOP3.LUT P6, RZ, R15, 0x80000000, RZ, 0xc0, !PT ;  /* 0x800000000fff7812 */ /* 0x000fe200078cc0ff */
[----:B------:R-:W3:Y:S04]  /*73ae0*/  LDL.LU R167, [R1+0x57c] ;  /* 0x00057c0001a77983 */ /* 0x000ee80000300800 */
[----:B------:R-:W3:Y:S01]  /*73af0*/  LDL.LU R251, [R1+0x1240] ;  /* 0x0012400001fb7983 */ /* 0x000ee20000300800 */
[----:B--2---:R-:W-:-:S13]  /*73b00*/  LOP3.LUT P1, RZ, R16, 0x200, RZ, 0xc0, !PT ;  /* 0x0000020010ff7812 */ /* 0x004fda000782c0ff */
        /* <DEDUP_REMOVED lines=15> */
[----:B----4-:R-:W-:-:S10]  /*73c00*/  IMAD.WIDE R14, R249, 0x4, R2 ;  /* 0x00000004f90e7825 */ /* 0x010fd400078e0202 */
[----:B------:R-:W-:Y:S02]  /*73c10*/  @P1 LOP3.LUT R11, R11, 0x10000, RZ, 0xfc, !PT ;  /* 0x000100000b0b1812 */ /* 0x000fe400078efcff */
[C---:B------:R-:W-:Y:S02]  /*73c20*/  LOP3.LUT P1, RZ, R16.reuse, 0x8, RZ, 0xc0, !PT ;  /* 0x0000000810ff7812 */ /* 0x040fe4000782c0ff */
[----:B------:R-:W-:Y:S01]  /*73c30*/  LOP3.LUT R11, R11, 0xfffdffff, RZ, 0xc0, !PT ;  /* 0xfffdffff0b0b7812 */ /* 0x000fe200078ec0ff */
[----:B---3--:R1:W-:Y:S01]  /*73c40*/  @P4 STG.E desc[UR4][R14.64], R250 ;  /* 0x000000fa0e004986 */ /* 0x0083e2000c101904 */
[----:B------:R-:W-:-:S09]  /*73c50*/  LOP3.LUT P0, RZ, R16, 0x1, RZ, 0xc0, !PT ;  /* 0x0000000110ff7812 */ /* 0x000fd2000780c0ff */
[----:B------:R-:W-:Y:S01]  /*73c60*/  @P1 LOP3.LUT R11, R11, 0x20000, RZ, 0xfc, !PT ;  /* 0x000200000b0b1812 */ /* 0x000fe200078efcff */
[----:B-1----:R-:W-:Y:S01]  /*73c70*/  IMAD.WIDE R14, R249, 0x4, R4 ;  /* 0x00000004f90e7825 */ /* 0x002fe200078e0204 */
[----:B------:R-:W-:Y:S01]  /*73c80*/  LOP3.LUT P1, RZ, R16, 0x4, RZ, 0xc0, !PT ;  /* 0x0000000410ff7812 */ /* 0x000fe2000782c0ff */
[----:B------:R-:W2:Y:S04]  /*73c90*/  LDL.LU R250, [R1+0x17c] ;  /* 0x00017c0001fa7983 */ /* 0x000ea80000300800 */
[----:B------:R1:W-:Y:S01]  /*73ca0*/  @P5 STG.E desc[UR4][R14.64], R252 ;  /* 0x000000fc0e005986 */ /* 0x0003e2000c101904 */
[----:B------:R-:W-:Y:S01]  /*73cb0*/  LOP3.LUT R11, R11, 0xfffbffff, RZ, 0xc0, !PT ;  /* 0xfffbffff0b0b7812 */ /* 0x000fe200078ec0ff */
[----:B-1----:R-:W-:Y:S02]  /*73cc0*/  IMAD.WIDE R14, R230, 0x4, R2 ;  /* 0x00000004e60e7825 */ /* 0x002fe400078e0202 */
[----:B------:R-:W3:Y:S04]  /*73cd0*/  LDL.LU R252, [R1+0x1248] ;  /* 0x0012480001fc7983 */ /* 0x000ee80000300800 */
[----:B------:R-:W-:Y:S01]  /*73ce0*/  @P1 LOP3.LUT R11, R11, 0x40000, RZ, 0xfc, !PT ;  /* 0x000400000b0b1812 */ /* 0x000fe200078efcff */
[----:B------:R1:W-:Y:S04]  /*73cf0*/  @P6 STG.E desc[UR4][R14.64], R231 ;  /* 0x000000e70e006986 */ /* 0x0003e8000c101904 */
[----:B------:R-:W4:Y:S01]  /*73d00*/  LDL.LU R249, [R1+0xd70] ;  /* 0x000d700001f97983 */ /* 0x000f220000300800 */
[----:B------:R-:W-:Y:S01]  /*73d10*/  LOP3.LUT P1, RZ, R16, 0x2, RZ, 0xc0, !PT ;  /* 0x0000000210ff7812 */ /* 0x000fe2000782c0ff */
[----:B-1----:R-:W-:-:S02]  /*73d20*/  IMAD.WIDE R14, R230, 0x4, R4 ;  /* 0x00000004e60e7825 */ /* 0x002fc400078e0204 */
[----:B------:R-:W4:Y:S04]  /*73d30*/  LDL.LU R231, [R1+0x980] ;  /* 0x0009800001e77983 */ /* 0x000f280000300800 */
[----:B------:R1:W-:Y:S04]  /*73d40*/  @P0 STG.E desc[UR4][R14.64], R20 ;  /* 0x000000140e000986 */ /* 0x0003e8000c101904 */
[----:B------:R-:W4:Y:S04]  /*73d50*/  LDL.LU R230, [R1+0x580] ;  /* 0x0005800001e67983 */ /* 0x000f280000300800 */
[----:B-1----:R-:W4:Y:S01]  /*73d60*/  LDL.LU R20, [R1+0x1244] ;  /* 0x0012440001147983 */ /* 0x002f220000300800 */
[----:B------:R-:W-:-:S05]  /*73d70*/  IMAD.WIDE R14, R18, 0x4, R2 ;  /* 0x00000004120e7825 */ /* 0x000fca00078e0202 */
[----:B------:R1:W-:Y:S02]  /*73d80*/  @P1 STG.E desc[UR4][R14.64], R19 ;  /* 0x000000130e001986 */ /* 0x0003e4000c101904 */
[----:B-1----:R-:W-:Y:S02]  /*73d90*/  IMAD.WIDE R14, R18, 0x4, R4 ;  /* 0x00000004120e7825 */ /* 0x002fe400078e0204 */
[----:B------:R-:W4:Y:S04]  /*73da0*/  LDL.LU R19, [R1+0x180] ;  /* 0x0001800001137983 */ /* 0x000f280000300800 */
        /* <DEDUP_REMOVED lines=26> */
[C---:B------:R-:W-:Y:S01]  /*73f50*/  LOP3.LUT P4, RZ, R16.reuse, 0x1000, RZ, 0xc0, !PT ;  /* 0x0000100010ff7812 */ /* 0x040fe2000788c0ff */
[----:B-1----:R-:W-:Y:S01]  /*73f60*/  IMAD.WIDE R14, R251, 0x4, R4 ;  /* 0x00000004fb0e7825 */ /* 0x002fe200078e0204 */
[C---:B------:R-:W-:Y:S02]  /*73f70*/  LOP3.LUT P5, RZ, R16.reuse, 0x2000, RZ, 0xc0, !PT ;  /* 0x0000200010ff7812 */ /* 0x040fe400078ac0ff */
[C---:B------:R-:W-:Y:S02]  /*73f80*/  LOP3.LUT P6, RZ, R16.reuse, 0x4000, RZ, 0xc0, !PT ;  /* 0x0000400010ff7812 */ /* 0x040fe400078cc0ff */
[----:B------:R-:W-:Y:S01]  /*73f90*/  LOP3.LUT P0, RZ, R16, 0x8000, RZ, 0xc0, !PT ;  /* 0x0000800010ff7812 */ /* 0x000fe2000780c0ff */
        /* <DEDUP_REMOVED lines=9> */
[----:B------:R1:W-:Y:S02]  /*74030*/  @P6 STG.E desc[UR4][R14.64], R19 ;  /* 0x000000130e006986 */ /* 0x0003e4000c101904 */
[----:B-1----:R-:W-:-:S05]  /*74040*/  IMAD.WIDE R14, R18, 0x4, R2 ;  /* 0x00000004120e7825 */ /* 0x002fca00078e0202 */
[----:B------:R1:W-:Y:S04]  /*74050*/  @P0 STG.E desc[UR4][R14.64], R17 ;  /* 0x000000110e000986 */ /* 0x0003e8000c101904 */
[----:B-1----:R-:W3:Y:S04]  /*74060*/  LDL.LU R17, [R1+0x1c88] ;  /* 0x001c880001117983 */ /* 0x002ee80000300800 */
[----:B------:R-:W4:Y:S04]  /*74070*/  LDL.LU R249, [R1+0x984] ;  /* 0x0009840001f97983 */ /* 0x000f280000300800 */
[----:B------:R-:W2:Y:S04]  /*74080*/  LDL.LU R250, [R1+0x584] ;  /* 0x0005840001fa7983 */ /* 0x000ea80000300800 */
[----:B------:R-:W3:Y:S01]  /*74090*/  LDL.LU R20, [R1+0x1254] ;  /* 0x0012540001147983 */ /* 0x000ee20000300800 */
[----:B------:R-:W-:-:S02]  /*740a0*/  LOP3.LUT P1, RZ, R16, 0x10000000, RZ, 0xc0, !PT ;  /* 0x1000000010ff7812 */ /* 0x000fc4000782c0ff */
[----:B------:R-:W-:Y:S01]  /*740b0*/  LOP3.LUT R11, R11, 0xfffffff7, RZ, 0xc0, !PT ;  /* 0xfffffff70b0b7812 */ /* 0x000fe200078ec0ff */
[----:B------:R-:W2:Y:S01]  /*740c0*/  LDL.LU R252, [R1+0x184] ;  /* 0x0001840001fc7983 */ /* 0x000ea20000300800 */
[----:B------:R-:W-:Y:S01]  /*740d0*/  LOP3.LUT P4, RZ, R16, 0x10000, RZ, 0xc0, !PT ;  /* 0x0001000010ff7812 */ /* 0x000fe2000788c0ff */
[----:B------:R-:W-:Y:S02]  /*740e0*/  IMAD.WIDE R14, R18, 0x4, R4 ;  /* 0x00000004120e7825 */ /* 0x000fe400078e0204 */
[----:B------:R-:W2:Y:S04]  /*740f0*/  LDL.LU R231, [R1+0xd78] ;  /* 0x000d780001e77983 */ /* 0x000ea80000300800 */
[----:B------:R-:W2:Y:S02]  /*74100*/  LDL.LU R19, [R1+0x588] ;  /* 0x0005880001137983 */ /* 0x000ea40000300800 */
[----:B------:R-:W-:-:S02]  /*74110*/  @P1 LOP3.LUT R11, R11, 0x8, RZ, 0xfc, !PT ;  /* 0x000000080b0b1812 */ /* 0x000fc400078efcff */
[----:B------:R-:W-:Y:S01]  /*74120*/  LOP3.LUT P1, RZ, R16, 0x8000000, RZ, 0xc0, !PT ;  /* 0x0800000010ff7812 */ /* 0x000fe2000782c0ff */
[----:B------:R-:W2:Y:S01]  /*74130*/  LDL.LU R18, [R1+0x1258] ;  /* 0x0012580001127983 */ /* 0x000ea20000300800 */
[----:B------:R-:W-:-:S03]  /*74140*/  LOP3.LUT R11, R11, 0xffffffef, RZ, 0xc0, !PT ;  /* 0xffffffef0b0b7812 */ /* 0x000fc600078ec0ff */
[----:B------:R-:W2:Y:S08]  /*74150*/  LDL.LU R22, [R1+0x125c] ;  /* 0x00125c0001167983 */ /* 0x000eb00000300800 */
        /* <DEDUP_REMOVED lines=16> */
[C---:B------:R-:W-:Y:S02]  /*74260*/  LOP3.LUT P1, RZ, R16.reuse, 0x200000, RZ, 0xc0, !PT ;  /* 0x0020000010ff7812 */ /* 0x040fe4000782c0ff */
[----:B------:R-:W-:Y:S02]  /*74270*/  LOP3.LUT R11, R11, 0xfffffbff, RZ, 0xc0, !PT ;  /* 0xfffffbff0b0b7812 */ /* 0x000fe400078ec0ff */
[C---:B------:R-:W-:Y:S02]  /*74280*/  LOP3.LUT P5, RZ, R16.reuse, 0x20000, RZ, 0xc0, !PT ;  /* 0x0002000010ff7812 */ /* 0x040fe400078ac0ff */
[C---:B------:R-:W-:Y:S02]  /*74290*/  LOP3.LUT P6, RZ, R16.reuse, 0x40000, RZ, 0xc0, !PT ;  /* 0x0004000010ff7812 */ /* 0x040fe400078cc0ff */
[----:B------:R-:W-:-:S02]  /*742a0*/  LOP3.LUT P0, RZ, R16, 0x80000, RZ, 0xc0, !PT ;  /* 0x0008000010ff7812 */ /* 0x000fc4000780c0ff */
[C---:B------:R-:W-:Y:S02]  /*742b0*/  LOP3.LUT P2, RZ, R16.reuse, 0x20000000, RZ, 0xc0, !PT ;  /* 0x2000000010ff7812 */ /* 0x040fe4000784c0ff */
[C---:B------:R-:W-:Y:S02]  /*742c0*/  LOP3.LUT P3, RZ, R16.reuse, 0x40000000, RZ, 0xc0, !PT ;  /* 0x4000000010ff7812 */ /* 0x040fe4000786c0ff */
[----:B------:R-:W-:Y:S02]  /*742d0*/  @P1 LOP3.LUT R11, R11, 0x400, RZ, 0xfc, !PT ;  /* 0x000004000b0b1812 */ /* 0x000fe400078efcff */
[C---:B------:R-:W-:Y:S01]  /*742e0*/  LOP3.LUT P1, RZ, R16.reuse, 0x100000, RZ, 0xc0, !PT ;  /* 0x0010000010ff7812 */ /* 0x040fe2000782c0ff */
[----:B----4-:R1:W-:Y:S04]  /*742f0*/  @P4 STG.E desc[UR4][R14.64], R249 ;  /* 0x000000f90e004986 */ /* 0x0103e8000c101904 */
[----:B-1----:R-:W4:Y:S01]  /*74300*/  LDL.LU R249, [R1+0x988] ;  /* 0x0009880001f97983 */ /* 0x002f220000300800 */
[----:B------:R-:W-:-:S03]  /*74310*/  LOP3.LUT P4, RZ, R16, 0x80000000, RZ, 0xc0, !PT ;  /* 0x8000000010ff7812 */ /* 0x000fc6000788c0ff */
[----:B------:R-:W4:Y:S01]  /*74320*/  LDL.LU R16, [R1+0x188] ;  /* 0x0001880001107983 */ /* 0x000f220000300800 */
[----:B---3--:R-:W-:-:S05]  /*74330*/  IMAD.WIDE R14, R20, 0x4, R2 ;  /* 0x00000004140e7825 */ /* 0x008fca00078e0202 */
[----:B--2---:R1:W-:Y:S02]  /*74340*/  @P5 STG.E desc[UR4][R14.64], R250 ;  /* 0x000000fa0e005986 */ /* 0x0043e4000c101904 */
[----:B-1----:R-:W-:Y:S02]  /*74350*/  IMAD.WIDE R14, R20, 0x4, R4 ;  /* 0x00000004140e7825 */ /* 0x002fe400078e0204 */
[----:B------:R-:W2:Y:S04]  /*74360*/  LDL.LU R20, [R1+0xd7c] ;  /* 0x000d7c0001147983 */ /* 0x000ea80000300800 */
[----:B------:R-:W3:Y:S04]  /*74370*/  LDL.LU R23, [R1+0x98c] ;  /* 0x00098c0001177983 */ /* 0x000ee80000300800 */
[----:B------:R-:W3:Y:S04]  /*74380*/  LDL.LU R10, [R1+0x58c] ;  /* 0x00058c00010a7983 */ /* 0x000ee80000300800 */
[----:B------:R-:W3:Y:S04]  /*74390*/  LDL.LU R13, [R1+0x1264] ;  /* 0x00126400010d7983 */ /* 0x000ee80000300800 */
[----:B------:R-:W3:Y:S04]  /*743a0*/  LDL.LU R0, [R1+0x18c] ;  /* 0x00018c0001007983 */ /* 0x000ee80000300800 */
[----:B------:R-:W3:Y:S04]  /*743b0*/  LDL.LU R164, [R1+0xd80] ;  /* 0x000d800001a47983 */ /* 0x000ee80000300800 */
[----:B------:R1:W-:Y:S04]  /*743c0*/  @P6 STG.E desc[UR4][R14.64], R252 ;  /* 0x000000fc0e006986 */ /* 0x0003e8000c101904 */
[----:B------:R-:W3:Y:S04]  /*743d0*/  LDL.LU R165, [R1+0x1260] ;  /* 0x0012600001a57983 */ /* 0x000ee80000300800 */
[----:B------:R-:W3:Y:S01]  /*743e0*/  LDL.LU R228, [R1+0x990] ;  /* 0x0009900001e47983 */ /* 0x000ee20000300800 */
[----:B-1----:R-:W-:-:S03]  /*743f0*/  IMAD.WIDE R14, R230, 0x4, R2 ;  /* 0x00000004e60e7825 */ /* 0x002fc600078e0202 */
[----:B------:R-:W3:Y:S04]  /*74400*/  LDL.LU R229, [R1+0x590] ;  /* 0x0005900001e57983 */ /* 0x000ee80000300800 */
[----:B------:R1:W-:Y:S04]  /*74410*/  @P0 STG.E desc[UR4][R14.64], R231 ;  /* 0x000000e70e000986 */ /* 0x0003e8000c101904 */
[----:B------:R-:W3:Y:S04]  /*74420*/  LDL.LU R166, [R1+0x1268] ;  /* 0x0012680001a67983 */ /* 0x000ee80000300800 */
[----:B------:R-:W3:Y:S01]  /*74430*/  LDL.LU R167, [R1+0x190] ;  /* 0x0001900001a77983 */ /* 0x000ee20000300800 */
[----:B-1----:R-:W-:-:S03]  /*74440*/  IMAD.WIDE R14, R230, 0x4, R4 ;  /* 0x00000004e60e7825 */ /* 0x002fc600078e0204 */
[----:B------:R-:W3:Y:S04]  /*74450*/  LDL.LU R251, [R1+0xd84] ;  /* 0x000d840001fb7983 */ /* 0x000ee80000300800 */
[----:B------:R-:W3:Y:S04]  /*74460*/  LDL.LU R250, [R1+0x126c] ;  /* 0x00126c0001fa7983 */ /* 0x000ee80000300800 */
[----:B------:R-:W3:Y:S04]  /*74470*/  LDL.LU R252, [R1+0x994] ;  /* 0x0009940001fc7983 */ /* 0x000ee80000300800 */
[----:B------:R-:W3:Y:S04]  /*74480*/  LDL.LU R231, [R1+0x594] ;  /* 0x0005940001e77983 */ /* 0x000ee80000300800 */
[----:B------:R-:W3:Y:S04]  /*74490*/  LDL.LU R230, [R1+0x1270] ;  /* 0x0012700001e67983 */ /* 0x000ee80000300800 */
[----:B----4-:R1:W-:Y:S01]  /*744a0*/  @P1 STG.E desc[UR4][R14.64], R249 ;  /* 0x000000f90e001986 */ /* 0x0103e2000c101904 */
[----:B------:R-:W-:Y:S01]  /*744b0*/  LOP3.LUT P1, RZ, R11, 0x400, RZ, 0xc0, !PT ;  /* 0x000004000bff7812 */ /* 0x000fe2000782c0ff */
[----:B-1----:R-:W-:-:S02]  /*744c0*/  IMAD.WIDE R14, R18, 0x4, R2 ;  /* 0x00000004120e7825 */ /* 0x002fc400078e0202 */
[----:B------:R-:W4:Y:S10]  /*744d0*/  LDL.LU R249, [R1+0x1c84] ;  /* 0x001c840001f97983 */ /* 0x000f340000300800 */
[----:B------:R1:W-:Y:S01]  /*744e0*/  @P1 STG.E desc[UR4][R14.64], R19 ;  /* 0x000000130e001986 */ /* 0x0003e2000c101904 */
[----:B------:R-:W-:Y:S01]  /*744f0*/  LOP3.LUT P1, RZ, R11, 0x200, RZ, 0xc0, !PT ;  /* 0x000002000bff7812 */ /* 0x000fe2000782c0ff */
[----:B-1----:R-:W-:-:S02]  /*74500*/  IMAD.WIDE R14, R18, 0x4, R4 ;  /* 0x00000004120e7825 */ /* 0x002fc400078e0204 */
[----:B------:R-:W4:Y:S10]  /*74510*/  LDL.LU R19, [R1+0x1c80] ;  /* 0x001c800001137983 */ /* 0x000f340000300800 */
[----:B------:R1:W-:Y:S01]  /*74520*/  @P1 STG.E desc[UR4][R14.64], R16 ;  /* 0x000000100e001986 */ /* 0x0003e2000c101904 */
[----:B------:R-:W-:-:S03]  /*74530*/  LOP3.LUT P1, RZ, R11, 0x100, RZ, 0xc0, !PT ;  /* 0x000001000bff7812 */ /* 0x000fc6000782c0ff */
[----:B------:R-:W4:Y:S01]  /*74540*/  LDL.LU R18, [R1+0x1c7c] ;  /* 0x001c7c0001127983 */ /* 0x000f220000300800 */
[----:B-1----:R-:W-:-:S09]  /*74550*/  IMAD.WIDE R14, R22, 0x4, R2 ;  /* 0x00000004160e7825 */ /* 0x002fd200078e0202 */
[----:B--2---:R1:W-:Y:S04]  /*74560*/  @P1 STG.E desc[UR4][R14.64], R20 ;  /* 0x000000140e001986 */ /* 0x0043e8000c101904 */
[----:B-1----:R-:W2:Y:S01]  /*74570*/  LDL.LU R20, [R1+0x194] ;  /* 0x0001940001147983 */ /* 0x002ea20000300800 */
[----:B------:R-:W-:Y:S01]  /*74580*/  LOP3.LUT P1, RZ, R11, 0x80, RZ, 0xc0, !PT ;  /* 0x000000800bff7812 */ /* 0x000fe2000782c0ff */
[----:B------:R-:W-:-:S12]  /*74590*/  IMAD.WIDE R14, R22, 0x4, R4 ;  /* 0x00000004160e7825 */ /* 0x000fd800078e0204 */
[----:B---3--:R1:W-:Y:S01]  /*745a0*/  @P1 STG.E desc[UR4][R14.64], R23 ;  /* 0x000000170e001986 */ /* 0x0083e2000c101904 */
        /* <DEDUP_REMOVED lines=21> */
[----:B-1----:R-:W-:Y:S02]  /*74700*/  IMAD.WIDE R14, R250, 0x4, R4 ;  /* 0x00000004fa0e7825 */ /* 0x002fe400078e0204 */
[----:B------:R-:W3:Y:S04]  /*74710*/  LDL.LU R250, [R1+0xd8c] ;  /* 0x000d8c0001fa7983 */ /* 0x000ee80000300800 */
[----:B------:R1:W-:Y:S02]  /*74720*/  @P5 STG.E desc[UR4][R14.64], R252 ;  /* 0x000000fc0e005986 */ /* 0x0003e4000c101904 */
[----:B-1----:R-:W-:-:S05]  /*74730*/  IMAD.WIDE R14, R230, 0x4, R2 ;  /* 0x00000004e60e7825 */ /* 0x002fca00078e0202 */
[----:B------:R1:W-:Y:S02]  /*74740*/  @P6 STG.E desc[UR4][R14.64], R231 ;  /* 0x000000e70e006986 */ /* 0x0003e4000c101904 */
[----:B-1----:R-:W-:Y:S02]  /*74750*/  IMAD.WIDE R14, R230, 0x4, R4 ;  /* 0x00000004e60e7825 */ /* 0x002fe400078e0204 */
[----:B------:R-:W4:Y:S04]  /*74760*/  LDL.LU R230, [R1+0x127c] ;  /* 0x00127c0001e67983 */ /* 0x000f280000300800 */
[----:B------:R-:W3:Y:S04]  /*74770*/  LDL.LU R231, [R1+0x99c] ;  /* 0x00099c0001e77983 */ /* 0x000ee80000300800 */
        /* <DEDUP_REMOVED lines=32> */
[----:B------:R-:W4:Y:S01]  /*74980*/  LDL.LU R165, [R1+0x1288] ;  /* 0x0012880001a57983 */ /* 0x000f220000300800 */
[----:B------:R-:W-:-:S02]  /*74990*/  @P1 LOP3.LUT R12, R12, 0x80000000, RZ, 0xfc, !PT ;  /* 0x800000000c0c1812 */ /* 0x000fc400078efcff */
[----:B------:R-:W-:Y:S01]  /*749a0*/  LOP3.LUT P1, RZ, R17, 0x400, RZ, 0xc0, !PT ;  /* 0x0000040011ff7812 */ /* 0x000fe2000782c0ff */
[----:B------:R-:W4:Y:S01]  /*749b0*/  LDL.LU R228, [R1+0xd94] ;  /* 0x000d940001e47983 */ /* 0x000f220000300800 */
        /* <DEDUP_REMOVED lines=8> */
[----:B------:R-:W-:Y:S01]  /*74a40*/  LOP3.LUT P0, RZ, R17, 0x40, RZ, 0xc0, !PT ;  /* 0x0000004011ff7812 */ /* 0x000fe2000780c0ff */
[----:B---3--:R1:W-:Y:S01]  /*74a50*/  @P5 STG.E desc[UR4][R14.64], R229 ;  /* 0x000000e50e005986 */ /* 0x0083e2000c101904 */
        /* <DEDUP_REMOVED lines=8> */
[----:B------:R1:W-:Y:S02]  /*74ae0*/  @P0 STG.E desc[UR4][R14.64], R251 ;  /* 0x000000fb0e000986 */ /* 0x0003e4000c101904 */
[----:B-1----:R-:W-:-:S02]  /*74af0*/  IMAD.WIDE R14, R230, 0x4, R2 ;  /* 0x00000004e60e7825 */ /* 0x002fc400078e0202 */
[----:B------:R-:W3:Y:S04]  /*74b00*/  LDL.LU R251, [R1+0x1294] ;  /* 0x0012940001fb7983 */ /* 0x000ee80000300800 */
[----:B------:R1:W-:Y:S01]  /*74b10*/  @P1 STG.E desc[UR4][R14.64], R250 ;  /* 0x000000fa0e001986 */ /* 0x0003e2000c101904 */
[----:B------:R-:W-:-:S03]  /*74b20*/  LOP3.LUT P1, RZ, R11, 0x4, RZ, 0xc0, !PT ;  /* 0x000000040bff7812 */ /* 0x000fc6000782c0ff */
[----:B------:R-:W3:Y:S01]  /*74b30*/  LDL.LU R167, [R1+0x5a4] ;  /* 0x0005a40001a77983 */ /* 0x000ee20000300800 */
[----:B-1----:R-:W-:-:S03]  /*74b40*/  IMAD.WIDE R14, R230, 0x4, R4 ;  /* 0x00000004e60e7825 */ /* 0x002fc600078e0204 */
[----:B------:R-:W3:Y:S06]  /*74b50*/  LDL.LU R250, [R1+0x1a4] ;  /* 0x0001a40001fa7983 */ /* 0x000eec0000300800 */
[----:B------:R1:W-:Y:S01]  /*74b60*/  @P1 STG.E desc[UR4][R14.64], R231 ;  /* 0x000000e70e001986 */ /* 0x0003e2000c101904 */
[----:B------:R-:W-:-:S03]  /*74b70*/  LOP3.LUT P1, RZ, R11, 0x2, RZ, 0xc0, !PT ;  /* 0x000000020bff7812 */ /* 0x000fc6000782c0ff */
[----:B------:R-:W3:Y:S01]  /*74b80*/  LDL.LU R230, [R1+0x1298] ;  /* 0x0012980001e67983 */ /* 0x000ee20000300800 */
[----:B-1----:R-:W-:-:S03]  /*74b90*/  IMAD.WIDE R14, R252, 0x4, R2 ;  /* 0x00000004fc0e7825 */ /* 0x002fc600078e0202 */
[----:B------:R-:W3:Y:S06]  /*74ba0*/  LDL.LU R231, [R1+0xd98] ;  /* 0x000d980001e77983 */ /* 0x000eec0000300800 */
[----:B--2---:R1:W-:Y:S01]  /*74bb0*/  @P1 STG.E desc[UR4][R14.64], R20 ;  /* 0x000000140e001986 */ /* 0x0043e2000c101904 */
[----:B------:R-:W-:Y:S01]  /*74bc0*/  LOP3.LUT P1, RZ, R11, 0x1, RZ, 0xc0, !PT ;  /* 0x000000010bff7812 */ /* 0x000fe2000782c0ff */
[----:B------:R-:W-:Y:S02]  /*74bd0*/  IMAD.WIDE R10, R252, 0x4, R4 ;  /* 0x00000004fc0a7825 */ /* 0x000fe400078e0204 */
[----:B-1----:R-:W2:Y:S10]  /*74be0*/  LDL.LU R20, [R1+0x129c] ;  /* 0x00129c0001147983 */ /* 0x002eb40000300800 */
[----:B----4-:R1:W-:Y:S01]  /*74bf0*/  @P1 STG.E desc[UR4][R10.64], R22 ;  /* 0x000000160a001986 */ /* 0x0103e2000c101904 */
[----:B------:R-:W-:-:S03]  /*74c00*/  LOP3.LUT P1, RZ, R12, 0x80000000, RZ, 0xc0, !PT ;  /* 0x800000000cff7812 */ /* 0x000fc6000782c0ff */
[----:B------:R-:W4:Y:S01]  /*74c10*/  LDL.LU R252, [R1+0x5a8] ;  /* 0x0005a80001fc7983 */ /* 0x000f220000300800 */
[----:B-1----:R-:W-:-:S09]  /*74c20*/  IMAD.WIDE R10, R13, 0x4, R2 ;  /* 0x000000040d0a7825 */ /* 0x002fd200078e0202 */
        /* <DEDUP_REMOVED lines=9> */
[----:B------:R1:W-:Y:S04]  /*74cc0*/  @P1 STG.E desc[UR4][R10.64], R18 ;  /* 0x000000120a001986 */ /* 0x0003e8000c101904 */
[----:B-1----:R-:W2:Y:S01]  /*74cd0*/  LDL.LU R18, [R1+0x1c78] ;  /* 0x001c780001127983 */ /* 0x002ea20000300800 */
[----:B------:R-:W-:Y:S02]  /*74ce0*/  LOP3.LUT P1, RZ, R12, 0x8000000, RZ, 0xc0, !PT ;  /* 0x080000000cff7812 */ /* 0x000fe4000782c0ff */
[----:B------:R-:W-:Y:S01]  /*74cf0*/  LOP3.LUT P2, RZ, R17, 0x10000, RZ, 0xc0, !PT ;  /* 0x0001000011ff7812 */ /* 0x000fe2000784c0ff */
[----:B---3--:R-:W-:Y:S01]  /*74d00*/  IMAD.WIDE R10, R229, 0x4, R2 ;  /* 0x00000004e50a7825 */ /* 0x008fe200078e0202 */
[C---:B------:R-:W-:Y:S02]  /*74d10*/  LOP3.LUT P3, RZ, R17.reuse, 0x20000, RZ, 0xc0, !PT ;  /* 0x0002000011ff7812 */ /* 0x040fe4000786c0ff */
[----:B------:R-:W-:-:S07]  /*74d20*/  LOP3.LUT P4, RZ, R17, 0x40000, RZ, 0xc0, !PT ;  /* 0x0004000011ff7812 */ /* 0x000fce000788c0ff */
        /* <DEDUP_REMOVED lines=9> */
[----:B-1----:R-:W-:-:S05]  /*74dc0*/  IMAD.WIDE R10, R230, 0x4, R2 ;  /* 0x00000004e60a7825 */ /* 0x002fca00078e0202 */
[----:B------:R1:W-:Y:S02]  /*74dd0*/  @P5 STG.E desc[UR4][R10.64], R231 ;  /* 0x000000e70a005986 */ /* 0x0003e4000c101904 */
[----:B-1----:R-:W-:Y:S02]  /*74de0*/  IMAD.WIDE R10, R230, 0x4, R4 ;  /* 0x00000004e60a7825 */ /* 0x002fe400078e0204 */
[----:B------:R-:W3:Y:S04]  /*74df0*/  LDL.LU R231, [R1+0x12a4] ;  /* 0x0012a40001e77983 */ /* 0x000ee80000300800 */
[----:B------:R-:W3:Y:S04]  /*74e00*/  LDL.LU R230, [R1+0x1ac] ;  /* 0x0001ac0001e67983 */ /* 0x000ee80000300800 */
[----:B--2---:R1:W-:Y:S04]  /*74e10*/  @P6 STG.E desc[UR4][R10.64], R18 ;  /* 0x000000120a006986 */ /* 0x0043e8000c101904 */
[----:B-1----:R-:W2:Y:S04]  /*74e20*/  LDL.LU R18, [R1+0x1c74] ;  /* 0x001c740001127983 */ /* 0x002ea80000300800 */
[----:B------:R-:W3:Y:S04]  /*74e30*/  LDL.LU R166, [R1+0x1a8] ;  /* 0x0001a80001a67983 */ /* 0x000ee80000300800 */
[----:B------:R-:W3:Y:S04]  /*74e40*/  LDL.LU R167, [R1+0xd9c] ;  /* 0x000d9c0001a77983 */ /* 0x000ee80000300800 */
[----:B------:R-:W3:Y:S01]  /*74e50*/  LDL.LU R251, [R1+0x12a0] ;  /* 0x0012a00001fb7983 */ /* 0x000ee20000300800 */
[----:B------:R-:W-:-:S03]  /*74e60*/  LOP3.LUT P0, RZ, R17, 0x200000, RZ, 0xc0, !PT ;  /* 0x0020000011ff7812 */ /* 0x000fc6000780c0ff */
[----:B------:R-:W3:Y:S01]  /*74e70*/  LDL.LU R250, [R1+0x9ac] ;  /* 0x0009ac0001fa7983 */ /* 0x000ee20000300800 */
[----:B------:R-:W-:-:S09]  /*74e80*/  IMAD.WIDE R10, R20, 0x4, R2 ;  /* 0x00000004140a7825 */ /* 0x000fd200078e0202 */
[----:B----4-:R1:W-:Y:S04]  /*74e90*/  @P0 STG.E desc[UR4][R10.64], R252 ;  /* 0x000000fc0a000986 */ /* 0x0103e8000c101904 */
[----:B-1----:R-:W4:Y:S01]  /*74ea0*/  LDL.LU R252, [R1+0x5ac] ;  /* 0x0005ac0001fc7983 */ /* 0x002f220000300800 */
[----:B------:R-:W-:Y:S01]  /*74eb0*/  LOP3.LUT R12, R12, 0xfff7ffff, RZ, 0xc0, !PT ;  /* 0xfff7ffff0c0c7812 */ /* 0x000fe200078ec0ff */
[----:B------:R-:W-:Y:S02]  /*74ec0*/  IMAD.WIDE R10, R20, 0x4, R4 ;  /* 0x00000004140a7825 */ /* 0x000fe400078e0204 */
[----:B------:R-:W4:Y:S01]  /*74ed0*/  LDL.LU R20, [R1+0x12a8] ;  /* 0x0012a80001147983 */ /* 0x000f220000300800 */
[C---:B------:R-:W-:Y:S02]  /*74ee0*/  LOP3.LUT P4, RZ, R17.reuse, 0x400000, RZ, 0xc0, !PT ;  /* 0x0040000011ff7812 */ /* 0x040fe4000788c0ff */
[----:B------:R-:W-:-:S02]  /*74ef0*/  LOP3.LUT P5, RZ, R17, 0x800000, RZ, 0xc0, !PT ;  /* 0x0080000011ff7812 */ /* 0x000fc400078ac0ff */
[C---:B------:R-:W-:Y:S02]  /*74f00*/  LOP3.LUT P6, RZ, R17.reuse, 0x1000000, RZ, 0xc0, !PT ;  /* 0x0100000011ff7812 */ /* 0x040fe400078cc0ff */
[----:B------:R-:W-:Y:S02]  /*74f10*/  LOP3.LUT P0, RZ, R17, 0x2000000, RZ, 0xc0, !PT ;  /* 0x0200000011ff7812 */ /* 0x000fe4000780c0ff */
        /* <DEDUP_REMOVED lines=24> */
[----:B------:R-:W2:Y:S04]  /*750a0*/  LDL.LU R17, [R1+0xda0] ;  /* 0x000da00001117983 */ /* 0x000ea80000300800 */
        /* <DEDUP_REMOVED lines=10> */
[----:B---3--:R1:W-:Y:S04]  /*75150*/  @P4 STG.E desc[UR4][R10.64], R166 ;  /* 0x000000a60a004986 */ /* 0x0083e8000c101904 */
[----:B------:R-:W3:Y:S01]  /*75160*/  LDL.LU R229, [R1+0xda8] ;  /* 0x000da80001e57983 */ /* 0x000ee20000300800 */
[----:B-1----:R-:W-:-:S03]  /*75170*/  IMAD.WIDE R10, R251, 0x4, R2 ;  /* 0x00000004fb0a7825 */ /* 0x002fc600078e0202 */
[----:B------:R-:W3:Y:S04]  /*75180*/  LDL.LU R166, [R1+0x12b8] ;  /* 0x0012b80001a67983 */ /* 0x000ee80000300800 */
[----:B------:R1:W-:Y:S02]  /*75190*/  @P5 STG.E desc[UR4][R10.64], R167 ;  /* 0x000000a70a005986 */ /* 0x0003e4000c101904 */
[----:B-1----:R-:W-:Y:S02]  /*751a0*/  IMAD.WIDE R10, R251, 0x4, R4 ;  /* 0x00000004fb0a7825 */ /* 0x002fe400078e0204 */
[----:B------:R-:W3:Y:S04]  /*751b0*/  LDL.LU R167, [R1+0x9b8] ;  /* 0x0009b80001a77983 */ /* 0x000ee80000300800 */
[----:B------:R1:W-:Y:S04]  /*751c0*/  @P6 STG.E desc[UR4][R10.64], R250 ;  /* 0x000000fa0a006986 */ /* 0x0003e8000c101904 */
[----:B------:R-:W3:Y:S04]  /*751d0*/  LDL.LU R251, [R1+0x5b8] ;  /* 0x0005b80001fb7983 */ /* 0x000ee80000300800 */
[----:B-1----:R-:W3:Y:S01]  /*751e0*/  LDL.LU R250, [R1+0x12bc] ;  /* 0x0012bc0001fa7983 */ /* 0x002ee20000300800 */
[----:B------:R-:W-:-:S05]  /*751f0*/  IMAD.WIDE R10, R231, 0x4, R2 ;  /* 0x00000004e70a7825 */ /* 0x000fca00078e0202 */
[----:B----4-:R1:W-:Y:S02]  /*75200*/  @P0 STG.E desc[UR4][R10.64], R252 ;  /* 0x000000fc0a000986 */ /* 0x0103e4000c101904 */
[----:B-1----:R-:W-:Y:S02]  /*75210*/  IMAD.WIDE R10, R231, 0x4, R4 ;  /* 0x00000004e70a7825 */ /* 0x002fe400078e0204 */
[----:B------:R-:W4:Y:S04]  /*75220*/  LDL.LU R252, [R1+0x1b8] ;  /* 0x0001b80001fc7983 */ /* 0x000f280000300800 */
[----:B------:R1:W-:Y:S04]  /*75230*/  @P1 STG.E desc[UR4][R10.64], R230 ;  /* 0x000000e60a001986 */ /* 0x0003e8000c101904 */
[----:B------:R-:W4:Y:S04]  /*75240*/  LDL.LU R231, [R1+0xdac] ;  /* 0x000dac0001e77983 */ /* 0x000f280000300800 */
[----:B-1----:R-:W4:Y:S01]  /*75250*/  LDL.LU R230, [R1+0x12c0] ;  /* 0x0012c00001e67983 */ /* 0x002f220000300800 */
[----:B------:R-:W-:Y:S01]  /*75260*/  LOP3.LUT P1, RZ, R12, 0x4000000, RZ, 0xc0, !PT ;  /* 0x040000000cff7812 */ /* 0x000fe2000782c0ff */
[----:B------:R-:W-:Y:S01]  /*75270*/  IMAD.WIDE R10, R20, 0x4, R2 ;  /* 0x00000004140a7825 */ /* 0x000fe200078e0202 */
[----:B------:R-:W-:-:S02]  /*75280*/  LOP3.LUT P2, RZ, R18, 0x8, RZ, 0xc0, !PT ;  /* 0x0000000812ff7812 */ /* 0x000fc4000784c0ff */
[C---:B------:R-:W-:Y:S02]  /*75290*/  LOP3.LUT P3, RZ, R18.reuse, 0x10, RZ, 0xc0, !PT ;  /* 0x0000001012ff7812 */ /* 0x040fe4000786c0ff */
[C---:B------:R-:W-:Y:S02]  /*752a0*/  LOP3.LUT P4, RZ, R18.reuse, 0x20, RZ, 0xc0, !PT ;  /* 0x0000002012ff7812 */ /* 0x040fe4000788c0ff */
[C---:B------:R-:W-:Y:S02]  /*752b0*/  LOP3.LUT P5, RZ, R18.reuse, 0x40, RZ, 0xc0, !PT ;  /* 0x0000004012ff7812 */ /* 0x040fe400078ac0ff */
[----:B------:R-:W-:-:S03]  /*752c0*/  LOP3.LUT P6, RZ, R18, 0x80, RZ, 0xc0, !PT ;  /* 0x0000008012ff7812 */ /* 0x000fc600078cc0ff */
[----:B--2---:R1:W-:Y:S02]  /*752d0*/  @P1 STG.E desc[UR4][R10.64], R17 ;  /* 0x000000110a001986 */ /* 0x0043e4000c101904 */
        /* <DEDUP_REMOVED lines=22> */
[----:B---3--:R-:W-:-:S05]  /*75440*/  IMAD.WIDE R10, R166, 0x4, R2 ;  /* 0x00000004a60a7825 */ /* 0x008fca00078e0202 */
[----:B------:R1:W-:Y:S02]  /*75450*/  @P2 STG.E desc[UR4][R10.64], R229 ;  /* 0x000000e50a002986 */ /* 0x0003e4000c101904 */
[----:B-1----:R-:W-:Y:S02]  /*75460*/  IMAD.WIDE R10, R166, 0x4, R4 ;  /* 0x00000004a60a7825 */ /* 0x002fe400078e0204 */
[----:B------:R-:W3:Y:S04]  /*75470*/  LDL.LU R166, [R1+0x5bc] ;  /* 0x0005bc0001a67983 */ /* 0x000ee80000300800 */
[----:B------:R1:W-:Y:S02]  /*75480*/  @P3 STG.E desc[UR4][R10.64], R167 ;  /* 0x000000a70a003986 */ /* 0x0003e4000c101904 */
[----:B-1----:R-:W-:-:S02]  /*75490*/  IMAD.WIDE R10, R250, 0x4, R2 ;  /* 0x00000004fa0a7825 */ /* 0x002fc400078e0202 */
[----:B------:R-:W3:Y:S04]  /*754a0*/  LDL.LU R167, [R1+0x12c4] ;  /* 0x0012c40001a77983 */ /* 0x000ee80000300800 */
[----:B------:R1:W-:Y:S02]  /*754b0*/  @P4 STG.E desc[UR4][R10.64], R251 ;  /* 0x000000fb0a004986 */ /* 0x0003e4000c101904 */
[----:B-1----:R-:W-:Y:S02]  /*754c0*/  IMAD.WIDE R10, R250, 0x4, R4 ;  /* 0x00000004fa0a7825 */ /* 0x002fe400078e0204 */
[----:B------:R-:W3:Y:S04]  /*754d0*/  LDL.LU R251, [R1+0x1bc] ;  /* 0x0001bc0001fb7983 */ /* 0x000ee80000300800 */
[----:B----4-:R1:W-:Y:S04]  /*754e0*/  @P5 STG.E desc[UR4][R10.64], R252 ;  /* 0x000000fc0a005986 */ /* 0x0103e8000c101904 */
[----:B------:R-:W4:Y:S04]  /*754f0*/  LDL.LU R250, [R1+0xdb0] ;  /* 0x000db00001fa7983 */ /* 0x000f280000300800 */
[----:B-1----:R-:W4:Y:S01]  /*75500*/  LDL.LU R252, [R1+0x12c8] ;  /* 0x0012c80001fc7983 */ /* 0x002f220000300800 */
[----:B------:R-:W-:-:S05]  /*75510*/  IMAD.WIDE R10, R230, 0x4, R2 ;  /* 0x00000004e60a7825 */ /* 0x000fca00078e0202 */
[----:B------:R1:W-:Y:S04]  /*75520*/  @P6 STG.E desc[UR4][R10.64], R231 ;  /* 0x000000e70a006986 */ /* 0x0003e8000c101904 */
[----:B-1----:R-:W4:Y:S01]  /*75530*/  LDL.LU R231, [R1+0x9c0] ;  /* 0x0009c00001e77983 */ /* 0x002f220000300800 */
[----:B------:R-:W-:Y:S01]  /*75540*/  LOP3.LUT P0, RZ, R18, 0x100, RZ, 0xc0, !PT ;  /* 0x0000010012ff7812 */ /* 0x000fe2000780c0ff */
[----:B------:R-:W-:Y:S02]  /*75550*/  IMAD.WIDE R10, R230, 0x4, R4 ;  /* 0x00000004e60a7825 */ /* 0x000fe400078e0204 */
[----:B------:R-:W4:Y:S10]  /*75560*/  LDL.LU R230, [R1+0x5c0] ;  /* 0x0005c00001e67983 */ /* 0x000f340000300800 */
[----:B--2---:R1:W-:Y:S04]  /*75570*/  @P0 STG.E desc[UR4][R10.64], R20 ;  /* 0x000000140a000986 */ /* 0x0043e8000c101904 */
[----:B-1----:R-:W2:Y:S04]  /*75580*/  LDL.LU R20, [R1+0x12cc] ;  /* 0x0012cc0001147983 */ /* 0x002ea80000300800 */
        /* <DEDUP_REMOVED lines=8> */
[----:B------:R-:W2:Y:S01]  /*75610*/  LDL.LU R164, [R1+0x12d8] ;  /* 0x0012d80001a47983 */ /* 0x000ea20000300800 */
[----:B------:R-:W-:-:S03]  /*75620*/  LOP3.LUT P4, RZ, R18, 0x200, RZ, 0xc0, !PT ;  /* 0x0000020012ff7812 */ /* 0x000fc6000788c0ff */
[----:B------:R-:W2:Y:S01]  /*75630*/  LDL.LU R165, [R1+0x9c8] ;  /* 0x0009c80001a57983 */ /* 0x000ea20000300800 */
[----:B------:R-:W-:-:S03]  /*75640*/  LOP3.LUT P5, RZ, R18, 0x400, RZ, 0xc0, !PT ;  /* 0x0000040012ff7812 */ /* 0x000fc600078ac0ff */
[----:B------:R-:W2:Y:S04]  /*75650*/  LDL.LU R228, [R1+0x5c8] ;  /* 0x0005c80001e47983 */ /* 0x000ea80000300800 */
[----:B------:R-:W2:Y:S01]  /*75660*/  LDL.LU R229, [R1+0x12dc] ;  /* 0x0012dc0001e57983 */ /* 0x000ea20000300800 */
[C---:B------:R-:W-:Y:S02]  /*75670*/  LOP3.LUT P6, RZ, R18.reuse, 0x800, RZ, 0xc0, !PT ;  /* 0x0000080012ff7812 */ /* 0x040fe400078cc0ff */
[C---:B------:R-:W-:Y:S02]  /*75680*/  LOP3.LUT P0, RZ, R18.reuse, 0x1000, RZ, 0xc0, !PT ;  /* 0x0000100012ff7812 */ /* 0x040fe4000780c0ff */
        /* <DEDUP_REMOVED lines=8> */
[----:B------:R1:W-:Y:S02]  /*75710*/  @P4 STG.E desc[UR4][R10.64], R166 ;  /* 0x000000a60a004986 */ /* 0x0003e4000c101904 */
[----:B-1----:R-:W-:Y:S02]  /*75720*/  IMAD.WIDE R10, R167, 0x4, R4 ;  /* 0x00000004a70a7825 */ /* 0x002fe400078e0204 */
[----:B------:R-:W3:Y:S04]  /*75730*/  LDL.LU R166, [R1+0x1c8] ;  /* 0x0001c80001a67983 */ /* 0x000ee80000300800 */
[----:B------:R4:W-:Y:S02]  /*75740*/  @P5 STG.E desc[UR4][R10.64], R251 ;  /* 0x000000fb0a005986 */ /* 0x0009e4000c101904 */
[----:B----4-:R-:W-:-:S02]  /*75750*/  IMAD.WIDE R10, R252, 0x4, R2 ;  /* 0x00000004fc0a7825 */ /* 0x010fc400078e0202 */
[----:B------:R-:W4:Y:S04]  /*75760*/  LDL.LU R251, [R1+0x12e0] ;  /* 0x0012e00001fb7983 */ /* 0x000f280000300800 */
[----:B------:R1:W-:Y:S04]  /*75770*/  @P6 STG.E desc[UR4][R10.64], R250 ;  /* 0x000000fa0a006986 */ /* 0x0003e8000c101904 */
[----:B------:R-:W4:Y:S01]  /*75780*/  LDL.LU R167, [R1+0xdbc] ;  /* 0x000dbc0001a77983 */ /* 0x000f220000300800 */
[----:B-1----:R-:W-:-:S03]  /*75790*/  IMAD.WIDE R10, R252, 0x4, R4 ;  /* 0x00000004fc0a7825 */ /* 0x002fc600078e0204 */
[----:B------:R-:W4:Y:S04]  /*757a0*/  LDL.LU R250, [R1+0x9cc] ;  /* 0x0009cc0001fa7983 */ /* 0x000f280000300800 */
[----:B------:R1:W-:Y:S04]  /*757b0*/  @P0 STG.E desc[UR4][R10.64], R231 ;  /* 0x000000e70a000986 */ /* 0x0003e8000c101904 */
[----:B------:R-:W4:Y:S04]  /*757c0*/  LDL.LU R252, [R1+0x5cc] ;  /* 0x0005cc0001fc7983 */ /* 0x000f280000300800 */
[----:B-1----:R-:W4:Y:S01]  /*757d0*/  LDL.LU R231, [R1+0x12e4] ;  /* 0x0012e40001e77983 */ /* 0x002f220000300800 */
[----:B------:R-:W-:-:S04]  /*757e0*/  LOP3.LUT R12, R12, 0xffffdfff, RZ, 0xc0, !PT ;  /* 0xffffdfff0c0c7812 */ /* 0x000fc800078ec0ff */
        /* <DEDUP_REMOVED lines=17> */
[----:B--2---:R-:W-:-:S12]  /*75900*/  IMAD.WIDE R10, R20, 0x4, R2 ;  /* 0x00000004140a7825 */ /* 0x004fd800078e0202 */
[----:B------:R1:W-:Y:S02]  /*75910*/  @P1 STG.E desc[UR4][R10.64], R230 ;  /* 0x000000e60a001986 */ /* 0x0003e4000c101904 */
[----:B-1----:R-:W-:Y:S02]  /*75920*/  IMAD.WIDE R10, R20, 0x4, R4 ;  /* 0x00000004140a7825 */ /* 0x002fe400078e0204 */
[----:B------:R-:W2:Y:S04]  /*75930*/  LDL.LU R230, [R1+0xdc0] ;  /* 0x000dc00001e67983 */ /* 0x000ea80000300800 */
        /* <DEDUP_REMOVED lines=30> */
[----:B----4-:R-:W-:-:S05]  /*75b20*/  IMAD.WIDE R10, R251, 0x4, R2 ;  /* 0x00000004fb0a7825 */ /* 0x010fca00078e0202 */
[----:B------:R1:W-:Y:S01]  /*75b30*/  @P3 STG.E desc[UR4][R10.64], R167 ;  /* 0x000000a70a003986 */ /* 0x0003e2000c101904 */
[----:B------:R-:W-:Y:S01]  /*75b40*/  LOP3.LUT P6, RZ, R18, 0x4000000, RZ, 0xc0, !PT ;  /* 0x0400000012ff7812 */ /* 0x000fe200078cc0ff */
        /* <DEDUP_REMOVED lines=8> */
[----:B------:R-:W4:Y:S04]  /*75bd0*/  LDL.LU R228, [R1+0x9d0] ;  /* 0x0009d00001e47983 */ /* 0x000f280000300800 */
[----:B------:R-:W4:Y:S04]  /*75be0*/  LDL.LU R229, [R1+0x5d0] ;  /* 0x0005d00001e57983 */ /* 0x000f280000300800 */
[----:B------:R-:W4:Y:S04]  /*75bf0*/  LDL.LU R166, [R1+0x12ec] ;  /* 0x0012ec0001a67983 */ /* 0x000f280000300800 */
[----:B------:R-:W4:Y:S01]  /*75c00*/  LDL.LU R167, [R1+0x1d0] ;  /* 0x0001d00001a77983 */ /* 0x000f220000300800 */
[----:B------:R-:W-:-:S03]  /*75c10*/  LOP3.LUT P0, RZ, R18, 0x8000000, RZ, 0xc0, !PT ;  /* 0x0800000012ff7812 */ /* 0x000fc6000780c0ff */
[----:B------:R-:W4:Y:S04]  /*75c20*/  LDL.LU R252, [R1+0xdc4] ;  /* 0x000dc40001fc7983 */ /* 0x000f280000300800 */
[----:B------:R-:W4:Y:S04]  /*75c30*/  LDL.LU R250, [R1+0x9d4] ;  /* 0x0009d40001fa7983 */ /* 0x000f280000300800 */
[----:B------:R-:W4:Y:S01]  /*75c40*/  LDL.LU R251, [R1+0x5d4] ;  /* 0x0005d40001fb7983 */ /* 0x000f220000300800 */
[----:B--2---:R-:W-:-:S05]  /*75c50*/  IMAD.WIDE R10, R20, 0x4, R2 ;  /* 0x00000004140a7825 */ /* 0x004fca00078e0202 */
[----:B------:R1:W-:Y:S04]  /*75c60*/  @P0 STG.E desc[UR4][R10.64], R230 ;  /* 0x000000e60a000986 */ /* 0x0003e8000c101904 */
[----:B-1----:R-:W2:Y:S01]  /*75c70*/  LDL.LU R230, [R1+0x12f4] ;  /* 0x0012f40001e67983 */ /* 0x002ea20000300800 */
[----:B------:R-:W-:-:S03]  /*75c80*/  IMAD.WIDE R10, R20, 0x4, R4 ;  /* 0x00000004140a7825 */ /* 0x000fc600078e0204 */
[----:B------:R-:W2:Y:S01]  /*75c90*/  LDL.LU R20, [R1+0x1d4] ;  /* 0x0001d40001147983 */ /* 0x000ea20000300800 */
[----:B------:R-:W-:-:S03]  /*75ca0*/  LOP3.LUT R12, R12, 0xfffffff7, RZ, 0xc0, !PT ;  /* 0xfffffff70c0c7812 */ /* 0x000fc600078ec0ff */
[----:B------:R-:W2:Y:S01]  /*75cb0*/  LDL.LU R17, [R1+0x12f8] ;  /* 0x0012f80001117983 */ /* 0x000ea20000300800 */
[C---:B------:R-:W-:Y:S02]  /*75cc0*/  LOP3.LUT P4, RZ, R18.reuse, 0x10000000, RZ, 0xc0, !PT ;  /* 0x1000000012ff7812 */ /* 0x040fe4000788c0ff */
[C---:B------:R-:W-:Y:S02]  /*75cd0*/  LOP3.LUT P5, RZ, R18.reuse, 0x20000000, RZ, 0xc0, !PT ;  /* 0x2000000012ff7812 */ /* 0x040fe400078ac0ff */
[C---:B------:R-:W-:Y:S02]  /*75ce0*/  LOP3.LUT P6, RZ, R18.reuse, 0x40000000, RZ, 0xc0, !PT ;  /* 0x4000000012ff7812 */ /* 0x040fe400078cc0ff */
        /* <DEDUP_REMOVED lines=11> */
[----:B---3--:R-:W-:-:S13]  /*75da0*/  LOP3.LUT P1, RZ, R19, 0x100, RZ, 0xc0, !PT ;  /* 0x0000010013ff7812 */ /* 0x008fda000782c0ff */
        /* <DEDUP_REMOVED lines=18> */
[----:B----4-:R1:W-:Y:S10]  /*75ed0*/  @P4 STG.E desc[UR4][R10.64], R228 ;  /* 0x000000e40a004986 */ /* 0x0103f4000c101904 */
[----:B------:R-:W-:-:S02]  /*75ee0*/  @P1 LOP3.LUT R12, R12, 0x200, RZ, 0xfc, !PT ;  /* 0x000002000c0c1812 */ /* 0x000fc400078efcff */
[----:B------:R-:W-:Y:S01]  /*75ef0*/  LOP3.LUT P1, RZ, R19, 0x2, RZ, 0xc0, !PT ;  /* 0x0000000213ff7812 */ /* 0x000fe2000782c0ff */
[----:B-1----:R-:W-:Y:S01]  /*75f00*/  IMAD.WIDE R10, R166, 0x4, R2 ;  /* 0x00000004a60a7825 */ /* 0x002fe200078e0202 */
[----:B------:R-:W-:Y:S01]  /*75f10*/  LOP3.LUT R12, R12, 0xfffffbff, RZ, 0xc0, !PT ;  /* 0xfffffbff0c0c7812 */ /* 0x000fe200078ec0ff */
[----:B------:R-:W3:Y:S04]  /*75f20*/  LDL.LU R228, [R1+0x1dc] ;  /* 0x0001dc0001e47983 */ /* 0x000ee80000300800 */
[----:B------:R1:W-:Y:S06]  /*75f30*/  @P5 STG.E desc[UR4][R10.64], R229 ;  /* 0x000000e50a005986 */ /* 0x0003ec000c101904 */
[----:B------:R-:W-:-:S02]  /*75f40*/  @P1 LOP3.LUT R12, R12, 0x400, RZ, 0xfc, !PT ;  /* 0x000004000c0c1812 */ /* 0x000fc400078efcff */
[----:B------:R-:W-:Y:S01]  /*75f50*/  LOP3.LUT P1, RZ, R19, 0x1, RZ, 0xc0, !PT ;  /* 0x0000000113ff7812 */ /* 0x000fe2000782c0ff */
[----:B-1----:R-:W-:Y:S01]  /*75f60*/  IMAD.WIDE R10, R166, 0x4, R4 ;  /* 0x00000004a60a7825 */ /* 0x002fe200078e0204 */
[----:B------:R-:W4:Y:S04]  /*75f70*/  LDL.LU R229, [R1+0xdd0] ;  /* 0x000dd00001e57983 */ /* 0x000f280000300800 */
[----:B------:R1:W-:Y:S04]  /*75f80*/  @P6 STG.E desc[UR4][R10.64], R167 ;  /* 0x000000a70a006986 */ /* 0x0003e8000c101904 */
[----:B------:R-:W4:Y:S01]  /*75f90*/  LDL.LU R166, [R1+0x1308] ;  /* 0x0013080001a67983 */ /* 0x000f220000300800 */
        /* <DEDUP_REMOVED lines=8> */
[----:B--2---:R-:W-:-:S03]  /*76020*/  IMAD.WIDE R10, R230, 0x4, R2 ;  /* 0x00000004e60a7825 */ /* 0x004fc600078e0202 */
[----:B------:R-:W2:Y:S06]  /*76030*/  LDL.LU R250, [R1+0x1c6c] ;  /* 0x001c6c0001fa7983 */ /* 0x000eac0000300800 */
[----:B------:R1:W-:Y:S01]  /*76040*/  @P1 STG.E desc[UR4][R10.64], R251 ;  /* 0x000000fb0a001986 */ /* 0x0003e2000c101904 */
[----:B------:R-:W-:Y:S01]  /*76050*/  LOP3.LUT P1, RZ, R12, 0x200, RZ, 0xc0, !PT ;  /* 0x000002000cff7812 */ /* 0x000fe2000782c0ff */
[----:B-1----:R-:W-:Y:S02]  /*76060*/  IMAD.WIDE R10, R230, 0x4, R4 ;  /* 0x00000004e60a7825 */ /* 0x002fe400078e0204 */
[----:B------:R-:W2:Y:S04]  /*76070*/  LDL.LU R251, [R1+0x1c68] ;  /* 0x001c680001fb7983 */ /* 0x000ea80000300800 */
[----:B------:R-:W2:Y:S06]  /*76080*/  LDL.LU R230, [R1+0x1c64] ;  /* 0x001c640001e67983 */ /* 0x000eac0000300800 */
[----:B------:R1:W-:Y:S04]  /*76090*/  @P1 STG.E desc[UR4][R10.64], R20 ;  /* 0x000000140a001986 */ /* 0x0003e8000c101904 */
[----:B-1----:R-:W2:Y:S01]  /*760a0*/  LDL.LU R20, [R1+0x1c60] ;  /* 0x001c600001147983 */ /* 0x002ea20000300800 */
        /* <DEDUP_REMOVED lines=24> */
[----:B-1----:R-:W-:Y:S01]  /*76230*/  IMAD.WIDE R10, R165, 0x4, R4 ;  /* 0x00000004a50a7825 */ /* 0x002fe200078e0204 */
[C---:B------:R-:W-:Y:S02]  /*76240*/  LOP3.LUT P6, RZ, R19.reuse, 0x2000, RZ, 0xc0, !PT ;  /* 0x0000200013ff7812 */ /* 0x040fe400078cc0ff */
[----:B------:R-:W-:Y:S02]  /*76250*/  LOP3.LUT P0, RZ, R19, 0x4000, RZ, 0xc0, !PT ;  /* 0x0000400013ff7812 */ /* 0x000fe4000780c0ff */
[----:B---3--:R4:W-:Y:S02]  /*76260*/  @P3 STG.E desc[UR4][R10.64], R228 ;  /* 0x000000e40a003986 */ /* 0x0089e4000c101904 */
[----:B----4-:R-:W-:-:S05]  /*76270*/  IMAD.WIDE R10, R166, 0x4, R2 ;  /* 0x00000004a60a7825 */ /* 0x010fca00078e0202 */
        /* <DEDUP_REMOVED lines=8> */
[----:B------:R-:W4:Y:S04]  /*76300*/  LDL.LU R229, [R1+0x1318] ;  /* 0x0013180001e57983 */ /* 0x000f280000300800 */
[----:B--2---:R1:W-:Y:S04]  /*76310*/  @P0 STG.E desc[UR4][R10.64], R20 ;  /* 0x000000140a000986 */ /* 0x0043e8000c101904 */
[----:B-1----:R-:W2:Y:S04]  /*76320*/  LDL.LU R20, [R1+0x1c5c] ;  /* 0x001c5c0001147983 */ /* 0x002ea80000300800 */
[----:B------:R-:W4:Y:S04]  /*76330*/  LDL.LU R252, [R1+0xdd4] ;  /* 0x000dd40001fc7983 */ /* 0x000f280000300800 */
[----:B------:R-:W4:Y:S04]  /*76340*/  LDL.LU R0, [R1+0x9e4] ;  /* 0x0009e40001007983 */ /* 0x000f280000300800 */
[----:B------:R-:W4:Y:S04]  /*76350*/  LDL.LU R165, [R1+0x5e4] ;  /* 0x0005e40001a57983 */ /* 0x000f280000300800 */
[----:B------:R-:W4:Y:S01]  /*76360*/  LDL.LU R167, [R1+0x1314] ;  /* 0x0013140001a77983 */ /* 0x000f220000300800 */
[----:B------:R-:W-:-:S03]  /*76370*/  LOP3.LUT P0, RZ, R19, 0x8000000, RZ, 0xc0, !PT ;  /* 0x0800000013ff7812 */ /* 0x000fc6000780c0ff */
[----:B------:R-:W4:Y:S01]  /*76380*/  LDL.LU R164, [R1+0x1e4] ;  /* 0x0001e40001a47983 */ /* 0x000f220000300800 */
[C---:B------:R-:W-:Y:S02]  /*76390*/  LOP3.LUT P2, RZ, R19.reuse, 0x8000, RZ, 0xc0, !PT ;  /* 0x0000800013ff7812 */ /* 0x040fe4000784c0ff */
[C---:B------:R-:W-:Y:S02]  /*763a0*/  LOP3.LUT P5, RZ, R19.reuse, 0x80000, RZ, 0xc0, !PT ;  /* 0x0008000013ff7812 */ /* 0x040fe400078ac0ff */
[C---:B------:R-:W-:Y:S02]  /*763b0*/  LOP3.LUT P6, RZ, R19.reuse, 0x400000, RZ, 0xc0, !PT ;  /* 0x0040000013ff7812 */ /* 0x040fe400078cc0ff */
[----:B------:R-:W-:Y:S02]  /*763c0*/  LOP3.LUT R12, R12, 0xfffffffb, RZ, 0xc0, !PT ;  /* 0xfffffffb0c0c7812 */ /* 0x000fe400078ec0ff */
[----:B------:R-:W-:-:S07]  /*763d0*/  LOP3.LUT P3, RZ, R19, 0x10000, RZ, 0xc0, !PT ;  /* 0x0001000013ff7812 */ /* 0x000fce000786c0ff */
[----:B------:R-:W-:-:S04]  /*763e0*/  @P5 LOP3.LUT R12, R12, 0x4, RZ, 0xfc, !PT ;  /* 0x000000040c0c5812 */ /* 0x000fc800078efcff */
[----:B------:R-:W-:Y:S02]  /*763f0*/  LOP3.LUT R12, R12, 0xfffffffe, RZ, 0xc0, !PT ;  /* 0xfffffffe0c0c7812 */ /* 0x000fe400078ec0ff */
[C---:B------:R-:W-:Y:S02]  /*76400*/  LOP3.LUT P4, RZ, R19.reuse, 0x20000, RZ, 0xc0, !PT ;  /* 0x0002000013ff7812 */ /* 0x040fe4000788c0ff */
[----:B------:R-:W-:Y:S02]  /*76410*/  @P6 LOP3.LUT R12, R12, 0x1, RZ, 0xfc, !PT ;  /* 0x000000010c0c6812 */ /* 0x000fe400078efcff */
[C---:B------:R-:W-:Y:S02]  /*76420*/  LOP3.LUT P6, RZ, R19.reuse, 0x200000, RZ, 0xc0, !PT ;  /* 0x0020000013ff7812 */ /* 0x040fe400078cc0ff */
[----:B------:R-:W-:Y:S02]  /*76430*/  LOP3.LUT R12, R12, 0xfffffffd, RZ, 0xc0, !PT ;  /* 0xfffffffd0c0c7812 */ /* 0x000fe400078ec0ff */
[----:B------:R-:W-:-:S02]  /*76440*/  LOP3.LUT P5, RZ, R19, 0x40000, RZ, 0xc0, !PT ;  /* 0x0004000013ff7812 */ /* 0x000fc400078ac0ff */
[----:B------:R-:W-:-:S07]  /*76450*/  LOP3.LUT P1, RZ, R19, 0x10000000, RZ, 0xc0, !PT ;  /* 0x1000000013ff7812 */ /* 0x000fce000782c0ff */
[----:B------:R-:W-:Y:S02]  /*76460*/  @P6 LOP3.LUT R12, R12, 0x2, RZ, 0xfc, !PT ;  /* 0x000000020c0c6812 */ /* 0x000fe400078efcff */
[----:B------:R-:W-:Y:S01]  /*76470*/  LOP3.LUT P6, RZ, R19, 0x100000, RZ, 0xc0, !PT ;  /* 0x0010000013ff7812 */ /* 0x000fe200078cc0ff */
[----:B---3--:R-:W-:Y:S01]  /*76480*/  IMAD.WIDE R10, R231, 0x4, R2 ;  /* 0x00000004e70a7825 */ /* 0x008fe200078e0202 */
[----:B--2---:R-:W-:-:S04]  /*76490*/  LOP3.LUT R20, R20, 0xefffffff, RZ, 0xc0, !PT ;  /* 0xefffffff14147812 */ /* 0x004fc800078ec0ff */
[----:B------:R-:W-:Y:S02]  /*764a0*/  @P0 LOP3.LUT R20, R20, 0x10000000, RZ, 0xfc, !PT ;  /* 0x1000000014140812 */ /* 0x000fe400078efcff */
[----:B------:R-:W-:Y:S02]  /*764b0*/  LOP3.LUT P0, RZ, R19, 0x4000000, RZ, 0xc0, !PT ;  /* 0x0400000013ff7812 */ /* 0x000fe4000780c0ff */
[----:B------:R-:W-:Y:S01]  /*764c0*/  LOP3.LUT R20, R20, 0xdfffffff, RZ, 0xc0, !PT ;  /* 0xdfffffff14147812 */ /* 0x000fe200078ec0ff */
[----:B----4-:R1:W-:Y:S10]  /*764d0*/  @P2 STG.E desc[UR4][R10.64], R252 ;  /* 0x000000fc0a002986 */ /* 0x0103f4000c101904 */
[----:B------:R-:W-:-:S02]  /*764e0*/  @P0 LOP3.LUT R20, R20, 0x20000000, RZ, 0xfc, !PT ;  /* 0x2000000014140812 */ /* 0x000fc400078efcff */
[----:B------:R-:W-:Y:S01]  /*764f0*/  LOP3.LUT P0, RZ, R19, 0x2000000, RZ, 0xc0, !PT ;  /* 0x0200000013ff7812 */ /* 0x000fe2000780c0ff */
[----:B-1----:R-:W-:Y:S02]  /*76500*/  IMAD.WIDE R10, R231, 0x4, R4 ;  /* 0x00000004e70a7825 */ /* 0x002fe400078e0204 */
[----:B------:R-:W2:Y:S01]  /*76510*/  LDL.LU R231, [R1+0x9e8] ;  /* 0x0009e80001e77983 */ /* 0x000ea20000300800 */
[----:B------:R-:W-:-:S03]  /*76520*/  LOP3.LUT R20, R20, 0xbfffffff, RZ, 0xc0, !PT ;  /* 0xbfffffff14147812 */ /* 0x000fc600078ec0ff */
[----:B------:R-:W3:Y:S04]  /*76530*/  LDL.LU R252, [R1+0x5e8] ;  /* 0x0005e80001fc7983 */ /* 0x000ee80000300800 */
[----:B------:R-:W4:Y:S02]  /*76540*/  LDL.LU R13, [R1+0x131c] ;  /* 0x00131c00010d7983 */ /* 0x000f240000300800 */
[----:B------:R-:W-:Y:S02]  /*76550*/  @P0 LOP3.LUT R20, R20, 0x40000000, RZ, 0xfc, !PT ;  /* 0x4000000014140812 */ /* 0x000fe400078efcff */
[----:B------:R-:W-:Y:S01]  /*76560*/  LOP3.LUT P0, RZ, R19, 0x1000000, RZ, 0xc0, !PT ;  /* 0x0100000013ff7812 */ /* 0x000fe2000780c0ff */
[----:B------:R1:W-:Y:S01]  /*76570*/  @P3 STG.E desc[UR4][R10.64], R0 ;  /* 0x000000000a003986 */ /* 0x0003e2000c101904 */
[----:B------:R-:W-:-:S03]  /*76580*/  LOP3.LUT R20, R20, 0x7fffffff, RZ, 0xc0, !PT ;  /* 0x7fffffff14147812 */ /* 0x000fc600078ec0ff */
[----:B------:R-:W3:Y:S01]  /*76590*/  LDL.LU R166, [R1+0xddc] ;  /* 0x000ddc0001a67983 */ /* 0x000ee20000300800 */
[----:B------:R-:W-:-:S03]  /*765a0*/  LOP3.LUT P2, RZ, R19, 0x20000000, RZ, 0xc0, !PT ;  /* 0x2000000013ff7812 */ /* 0x000fc6000784c0ff */
[----:B------:R-:W3:Y:S01]  /*765b0*/  LDL.LU R18, [R1+0x1320] ;  /* 0x0013200001127983 */ /* 0x000ee20000300800 */
[----:B-1----:R-:W-:-:S03]  /*765c0*/  IMAD.WIDE R10, R167, 0x4, R2 ;  /* 0x00000004a70a7825 */ /* 0x002fc600078e0202 */
[----:B------:R-:W-:Y:S02]  /*765d0*/  @P0 LOP3.LUT R20, R20, 0x80000000, RZ, 0xfc, !PT ;  /* 0x8000000014140812 */ /* 0x000fe400078efcff */
[C---:B------:R-:W-:Y:S01]  /*765e0*/  LOP3.LUT P0, RZ, R19.reuse, 0x800000, RZ, 0xc0, !PT ;  /* 0x0080000013ff7812 */ /* 0x040fe2000780c0ff */
[----:B------:R1:W-:Y:S01]  /*765f0*/  @P4 STG.E desc[UR4][R10.64], R165 ;  /* 0x000000a50a004986 */ /* 0x0003e2000c101904 */
[C---:B------:R-:W-:Y:S02]  /*76600*/  LOP3.LUT P3, RZ, R19.reuse, 0x40000000, RZ, 0xc0, !PT ;  /* 0x4000000013ff7812 */ /* 0x040fe4000786c0ff */
[----:B------:R-:W-:Y:S02]  /*76610*/  LOP3.LUT P4, RZ, R19, 0x80000000, RZ, 0xc0, !PT ;  /* 0x8000000013ff7812 */ /* 0x000fe4000788c0ff */
[----:B------:R-:W3:Y:S04]  /*76620*/  LDL.LU R19, [R1+0x1e8] ;  /* 0x0001e80001137983 */ /* 0x000ee80000300800 */
[----:B-1----:R-:W3:Y:S01]  /*76630*/  LDL.LU R165, [R1+0x9ec] ;  /* 0x0009ec0001a57983 */ /* 0x002ee20000300800 */
[----:B------:R-:W-:-:S03]  /*76640*/  IMAD.WIDE R10, R167, 0x4, R4 ;  /* 0x00000004a70a7825 */ /* 0x000fc600078e0204 */
[----:B------:R-:W3:Y:S04]  /*76650*/  LDL.LU R167, [R1+0x5ec] ;  /* 0x0005ec0001a77983 */ /* 0x000ee80000300800 */
[----:B------:R-:W3:Y:S04]  /*76660*/  LDL.LU R17, [R1+0x1324] ;  /* 0x0013240001117983 */ /* 0x000ee80000300800 */
[----:B------:R1:W-:Y:S01]  /*76670*/  @P5 STG.E desc[UR4][R10.64], R164 ;  /* 0x000000a40a005986 */ /* 0x0003e2000c101904 */
[----:B------:R-:W-:-:S03]  /*76680*/  LOP3.LUT P5, RZ, R12, 0x4, RZ, 0xc0, !PT ;  /* 0x000000040cff7812 */ /* 0x000fc600078ac0ff */
        /* <DEDUP_REMOVED lines=12> */
[----:B--2---:R4:W-:Y:S01]  /*76750*/  @P6 STG.E desc[UR4][R10.64], R231 ;  /* 0x000000e70a006986 */ /* 0x0049e2000c101904 */
[----:B------:R-:W-:Y:S01]  /*76760*/  LOP3.LUT P6, RZ, R12, 0x2, RZ, 0xc0, !PT ;  /* 0x000000020cff7812 */ /* 0x000fe200078cc0ff */
[----:B----4-:R-:W-:-:S02]  /*76770*/  IMAD.WIDE R10, R13, 0x4, R2 ;  /* 0x000000040d0a7825 */ /* 0x010fc400078e0202 */
[----:B------:R-:W2:Y:S10]  /*76780*/  LDL.LU R231, [R1+0x1c58] ;  /* 0x001c580001e77983 */ /* 0x000eb40000300800 */
[----:B---3--:R1:W-:Y:S01]  /*76790*/  @P6 STG.E desc[UR4][R10.64], R252 ;  /* 0x000000fc0a006986 */ /* 0x0083e2000c101904 */
[----:B------:R-:W-:Y:S01]  /*767a0*/  LOP3.LUT P6, RZ, R12, 0x1, RZ, 0xc0, !PT ;  /* 0x000000010cff7812 */ /* 0x000fe200078cc0ff */
[----:B------:R-:W-:-:S04]  /*767b0*/  IMAD.WIDE R12, R13, 0x4, R4 ;  /* 0x000000040d0c7825 */ /* 0x000fc800078e0204 */
[----:B-1----:R-:W-:Y:S01]  /*767c0*/  IMAD.WIDE R10, R18, 0x4, R2 ;  /* 0x00000004120a7825 */ /* 0x002fe200078e0202 */
[----:B------:R-:W3:Y:S07]  /*767d0*/  LDL.LU R252, [R1+0x1c54] ;  /* 0x001c540001fc7983 */ /* 0x000eee0000300800 */
[----:B------:R-:W-:Y:S04]  /*767e0*/  @P6 STG.E desc[UR4][R12.64], R19 ;  /* 0x000000130c006986 */ /* 0x000fe8000c101904 */
[----:B------:R1:W-:Y:S04]  /*767f0*/  @P0 STG.E desc[UR4][R10.64], R166 ;  /* 0x000000a60a000986 */ /* 0x0003e8000c101904 */
[----:B-1----:R-:W4:Y:S01]  /*76800*/  LDL.LU R166, [R1+0xde4] ;  /* 0x000de40001a67983 */ /* 0x002f220000300800 */
[----:B------:R-:W-:Y:S01]  /*76810*/  LOP3.LUT P0, RZ, R20, 0x80000000, RZ, 0xc0, !PT ;  /* 0x8000000014ff7812 */ /* 0x000fe2000780c0ff */
[----:B------:R-:W-:-:S12]  /*76820*/  IMAD.WIDE R10, R18, 0x4, R4 ;  /* 0x00000004120a7825 */ /* 0x000fd800078e0204 */
[----:B------:R1:W-:Y:S01]  /*76830*/  @P0 STG.E desc[UR4][R10.64], R165 ;  /* 0x000000a50a000986 */ /* 0x0003e2000c101904 */
[C---:B------:R-:W-:Y:S01]  /*76840*/  LOP3.LUT P0, RZ, R20.reuse, 0x40000000, RZ, 0xc0, !PT ;  /* 0x4000000014ff7812 */ /* 0x040fe2000780c0ff */
[C---:B-1----:R-:W-:Y:S02]  /*76850*/  IMAD.WIDE R10, R17.reuse, 0x4, R2 ;  /* 0x00000004110a7825 */ /* 0x042fe400078e0202 */
[----:B------:R-:W2:Y:S10]  /*76860*/  LDL.LU R165, [R1+0x9f4] ;  /* 0x0009f40001a57983 */ /* 0x000eb40000300800 */
[----:B------:R1:W-:Y:S04]  /*76870*/  @P0 STG.E desc[UR4][R10.64], R167 ;  /* 0x000000a70a000986 */ /* 0x0003e8000c101904 */
[----:B-1----:R-:W3:Y:S01]  /*76880*/  LDL.LU R167, [R1+0x1334] ;  /* 0x0013340001a77983 */ /* 0x002ee20000300800 */
[----:B------:R-:W-:Y:S01]  /*76890*/  LOP3.LUT P0, RZ, R20, 0x20000000, RZ, 0xc0, !PT ;  /* 0x2000000014ff7812 */ /* 0x000fe2000780c0ff */
[----:B------:R-:W-:-:S12]  /*768a0*/  IMAD.WIDE R10, R17, 0x4, R4 ;  /* 0x00000004110a7825 */ /* 0x000fd800078e0204 */
[----:B------:R1:W-:Y:S01]  /*768b0*/  @P0 STG.E desc[UR4][R10.64], R14 ;  /* 0x0000000e0a000986 */ /* 0x0003e2000c101904 */
[----:B------:R-:W-:Y:S01]  /*768c0*/  LOP3.LUT P0, RZ, R20, 0x10000000, RZ, 0xc0, !PT ;  /* 0x1000000014ff7812 */ /* 0x000fe2000780c0ff */
[----:B-1----:R-:W-:-:S12]  /*768d0*/  IMAD.WIDE R10, R16, 0x4, R2 ;  /* 0x00000004100a7825 */ /* 0x002fd800078e0202 */
[----:B------:R1:W-:Y:S02]  /*768e0*/  @P0 STG.E desc[UR4][R10.64], R15 ;  /* 0x0000000f0a000986 */ /* 0x0003e4000c101904 */
[----:B-1----:R-:W-:Y:S02]  /*768f0*/  IMAD.WIDE R10, R16, 0x4, R4 ;  /* 0x00000004100a7825 */ /* 0x002fe400078e0204 */
[----:B------:R-:W2:Y:S04]  /*76900*/  LDL.LU R16, [R1+0x5f4] ;  /* 0x0005f40001107983 */ /* 0x000ea80000300800 */
        /* <DEDUP_REMOVED lines=9> */
[----:B------:R-:W2:Y:S04]  /*769a0*/  LDL.LU R228, [R1+0x133c] ;  /* 0x00133c0001e47983 */ /* 0x000ea80000300800 */
[----:B------:R-:W2:Y:S01]  /*769b0*/  LDL.LU R229, [R1+0xe48] ;  /* 0x000e480001e57983 */ /* 0x000ea20000300800 */
[----:B------:R-:W-:-:S03]  /*769c0*/  LOP3.LUT P6, RZ, R20, 0x2, RZ, 0xc0, !PT ;  /* 0x0000000214ff7812 */ /* 0x000fc600078cc0ff */
[----:B----4-:R1:W-:Y:S04]  /*769d0*/  @P5 STG.E desc[UR4][R10.64], R166 ;  /* 0x000000a60a005986 */ /* 0x0103e8000c101904 */
[----:B-1----:R-:W4:Y:S04]  /*769e0*/  LDL.LU R166, [R1+0x1338] ;  /* 0x0013380001a67983 */ /* 0x002f280000300800 */
[----:B------:R-:W4:Y:S04]  /*769f0*/  LDL.LU R15, [R1+0xde8] ;  /* 0x000de800010f7983 */ /* 0x000f280000300800 */
[----:B------:R-:W4:Y:S04]  /*76a00*/  LDL.LU R23, [R1+0x9f8] ;  /* 0x0009f80001177983 */ /* 0x000f280000300800 */
[----:B------:R-:W4:Y:S04]  /*76a10*/  LDL.LU R18, [R1+0x5f8] ;  /* 0x0005f80001127983 */ /* 0x000f280000300800 */
[----:B------:R-:W4:Y:S04]  /*76a20*/  LDL.LU R0, [R1+0xe4c] ;  /* 0x000e4c0001007983 */ /* 0x000f280000300800 */
[----:B------:R-:W4:Y:S01]  /*76a30*/  LDL.LU R17, [R1+0x1340] ;  /* 0x0013400001117983 */ /* 0x000f220000300800 */
[----:B---3--:R-:W-:-:S05]  /*76a40*/  IMAD.WIDE R10, R167, 0x4, R2 ;  /* 0x00000004a70a7825 */ /* 0x008fca00078e0202 */
[----:B--2---:R1:W-:Y:S04]  /*76a50*/  @P6 STG.E desc[UR4][R10.64], R165 ;  /* 0x000000a50a006986 */ /* 0x0043e8000c101904 */
[----:B-1----:R-:W2:Y:S04]  /*76a60*/  LDL.LU R165, [R1+0xdec] ;  /* 0x000dec0001a57983 */ /* 0x002ea80000300800 */
[----:B------:R-:W3:Y:S04]  /*76a70*/  LDL.LU R22, [R1+0x9fc] ;  /* 0x0009fc0001167983 */ /* 0x000ee80000300800 */
[----:B------:R-:W3:Y:S01]  /*76a80*/  LDL.LU R164, [R1+0x1344] ;  /* 0x0013440001a47983 */ /* 0x000ee20000300800 */
[----:B------:R-:W-:-:S02]  /*76a90*/  LOP3.LUT P1, RZ, R20, 0x10, RZ, 0xc0, !PT ;  /* 0x0000001014ff7812 */ /* 0x000fc4000782c0ff */
[C---:B------:R-:W-:Y:S02]  /*76aa0*/  LOP3.LUT P0, RZ, R20.reuse, 0x4, RZ, 0xc0, !PT ;  /* 0x0000000414ff7812 */ /* 0x040fe4000780c0ff */
[----:B------:R-:W-:-:S09]  /*76ab0*/  LOP3.LUT R20, R20, 0xf7ffffff, RZ, 0xc0, !PT ;  /* 0xf7ffffff14147812 */ /* 0x000fd200078ec0ff */
[----:B------:R-:W-:-:S04]  /*76ac0*/  @P1 LOP3.LUT R20, R20, 0x8000000, RZ, 0xfc, !PT ;  /* 0x0800000014141812 */ /* 0x000fc800078efcff */
[C---:B------:R-:W-:Y:S02]  /*76ad0*/  LOP3.LUT P3, RZ, R20.reuse, 0x80, RZ, 0xc0, !PT ;  /* 0x0000008014ff7812 */ /* 0x040fe4000786c0ff */
[C---:B------:R-:W-:Y:S02]  /*76ae0*/  LOP3.LUT P1, RZ, R20.reuse, 0x8, RZ, 0xc0, !PT ;  /* 0x0000000814ff7812 */ /* 0x040fe4000782c0ff */
[C---:B------:R-:W-:Y:S02]  /*76af0*/  LOP3.LUT P2, RZ, R20.reuse, 0x20, RZ, 0xc0, !PT ;  /* 0x0000002014ff7812 */ /* 0x040fe4000784c0ff */
[----:B------:R-:W-:-:S07]  /*76b00*/  LOP3.LUT R20, R20, 0xfbffffff, RZ, 0xc0, !PT ;  /* 0xfbffffff14147812 */ /* 0x000fce00078ec0ff */
[----:B------:R-:W-:-:S04]  /*76b10*/  @P3 LOP3.LUT R20, R20, 0x4000000, RZ, 0xfc, !PT ;  /* 0x0400000014143812 */ /* 0x000fc800078efcff */
[C---:B------:R-:W-:Y:S02]  /*76b20*/  LOP3.LUT P5, RZ, R20.reuse, 0x800, RZ, 0xc0, !PT ;  /* 0x0000080014ff7812 */ /* 0x040fe400078ac0ff */
[C---:B------:R-:W-:Y:S02]  /*76b30*/  LOP3.LUT P3, RZ, R20.reuse, 0x40, RZ, 0xc0, !PT ;  /* 0x0000004014ff7812 */ /* 0x040fe4000786c0ff */
[C---:B------:R-:W-:Y:S02]  /*76b40*/  LOP3.LUT P4, RZ, R20.reuse, 0x100, RZ, 0xc0, !PT ;  /* 0x0000010014ff7812 */ /* 0x040fe4000788c0ff */
[----:B------:R-:W-:-:S07]  /*76b50*/  LOP3.LUT R20, R20, 0xfeffffff, RZ, 0xc0, !PT ;  /* 0xfeffffff14147812 */ /* 0x000fce00078ec0ff */
[----:B------:R-:W-:-:S04]  /*76b60*/  @P5 LOP3.LUT R20, R20, 0x1000000, RZ, 0xfc, !PT ;  /* 0x0100000014145812 */ /* 0x000fc800078efcff */
[C---:B------:R-:W-:Y:S02]  /*76b70*/  LOP3.LUT P5, RZ, R20.reuse, 0x400, RZ, 0xc0, !PT ;  /* 0x0000040014ff7812 */ /* 0x040fe400078ac0ff */
[----:B------:R-:W-:Y:S01]  /*76b80*/  LOP3.LUT R20, R20, 0xfdffffff, RZ, 0xc0, !PT ;  /* 0xfdffffff14147812 */ /* 0x000fe200078ec0ff */
[----:B------:R-:W-:Y:S02]  /*76b90*/  IMAD.WIDE R10, R167, 0x4, R4 ;  /* 0x00000004a70a7825 */ /* 0x000fe400078e0204 */
[----:B------:R-:W3:Y:S04]  /*76ba0*/  LDL.LU R167, [R1+0x5fc] ;  /* 0x0005fc0001a77983 */ /* 0x000ee80000300800 */
[----:B------:R1:W-:Y:S04]  /*76bb0*/  @P0 STG.E desc[UR4][R10.64], R16 ;  /* 0x000000100a000986 */ /* 0x0003e8000c101904 */
[----:B------:R-:W-:-:S04]  /*76bc0*/  @P5 LOP3.LUT R20, R20, 0x2000000, RZ, 0xfc, !PT ;  /* 0x0200000014145812 */ /* 0x000fc800078efcff */
[C---:B------:R-:W-:Y:S02]  /*76bd0*/  LOP3.LUT P0, RZ, R20.reuse, 0x8000, RZ, 0xc0, !PT ;  /* 0x0000800014ff7812 */ /* 0x040fe4000780c0ff */
[C---:B------:R-:W-:Y:S02]  /*76be0*/  LOP3.LUT P5, RZ, R20.reuse, 0x200, RZ, 0xc0, !PT ;  /* 0x0000020014ff7812 */ /* 0x040fe400078ac0ff */
[C---:B------:R-:W-:Y:S01]  /*76bf0*/  LOP3.LUT P6, RZ, R20.reuse, 0x1000, RZ, 0xc0, !PT ;  /* 0x0000100014ff7812 */ /* 0x040fe200078cc0ff */
[----:B-1----:R-:W3:Y:S01]  /*76c00*/  LDL.LU R16, [R1+0xdf0] ;  /* 0x000df00001107983 */ /* 0x002ee20000300800 */
[----:B------:R-:W-:-:S07]  /*76c10*/  LOP3.LUT R20, R20, 0xffbfffff, RZ, 0xc0, !PT ;  /* 0xffbfffff14147812 */ /* 0x000fce00078ec0ff */
[----:B------:R-:W-:-:S04]  /*76c20*/  @P0 LOP3.LUT R20, R20, 0x400000, RZ, 0xfc, !PT ;  /* 0x0040000014140812 */ /* 0x000fc800078efcff */
[C---:B------:R-:W-:Y:S02]  /*76c30*/  LOP3.LUT P0, RZ, R20.reuse, 0x4000, RZ, 0xc0, !PT ;  /* 0x0000400014ff7812 */ /* 0x040fe4000780c0ff */
[----:B------:R-:W-:-:S11]  /*76c40*/  LOP3.LUT R20, R20, 0xff7fffff, RZ, 0xc0, !PT ;  /* 0xff7fffff14147812 */ /* 0x000fd600078ec0ff */
[----:B------:R-:W-:Y:S01]  /*76c50*/  @P0 LOP3.LUT R20, R20, 0x800000, RZ, 0xfc, !PT ;  /* 0x0080000014140812 */ /* 0x000fe200078efcff */
[----:B----4-:R-:W-:-:S05]  /*76c60*/  IMAD.WIDE R10, R166, 0x4, R2 ;  /* 0x00000004a60a7825 */ /* 0x010fca00078e0202 */
[----:B------:R1:W-:Y:S01]  /*76c70*/  @P1 STG.E desc[UR4][R10.64], R229 ;  /* 0x000000e50a001986 */ /* 0x0003e2000c101904 */
[----:B------:R-:W-:-:S03]  /*76c80*/  LOP3.LUT P1, RZ, R20, 0x8000000, RZ, 0xc0, !PT ;  /* 0x0800000014ff7812 */ /* 0x000fc6000782c0ff */
[----:B-1----:R-:W4:Y:S01]  /*76c90*/  LDL.LU R229, [R1+0x1348] ;  /* 0x0013480001e57983 */ /* 0x002f220000300800 */
[----:B------:R-:W-:-:S03]  /*76ca0*/  IMAD.WIDE R10, R166, 0x4, R4 ;  /* 0x00000004a60a7825 */ /* 0x000fc600078e0204 */
[----:B------:R-:W4:Y:S04]  /*76cb0*/  LDL.LU R14, [R1+0xa00] ;  /* 0x000a0000010e7983 */ /* 0x000f280000300800 */
[----:B------:R-:W4:Y:S04]  /*76cc0*/  LDL.LU R166, [R1+0x134c] ;  /* 0x00134c0001a67983 */ /* 0x000f280000300800 */
[----:B------:R1:W-:Y:S02]  /*76cd0*/  @P1 STG.E desc[UR4][R10.64], R15 ;  /* 0x0000000f0a001986 */ /* 0x0003e4000c101904 */
[----:B-1----:R-:W-:-:S02]  /*76ce0*/  IMAD.WIDE R10, R228, 0x4, R2 ;  /* 0x00000004e40a7825 */ /* 0x002fc400078e0202 */
        /* <DEDUP_REMOVED lines=10> */
[----:B------:R-:W4:Y:S04]  /*76d90*/  LDL.LU R0, [R1+0xdf4] ;  /* 0x000df40001007983 */ /* 0x000f280000300800 */
[----:B--2---:R3:W-:Y:S02]  /*76da0*/  @P4 STG.E desc[UR4][R10.64], R165 ;  /* 0x000000a50a004986 */ /* 0x0047e4000c101904 */
[----:B---3--:R-:W-:-:S02]  /*76db0*/  IMAD.WIDE R10, R164, 0x4, R2 ;  /* 0x00000004a40a7825 */ /* 0x008fc400078e0202 */
[----:B------:R-:W2:Y:S04]  /*76dc0*/  LDL.LU R165, [R1+0x1354] ;  /* 0x0013540001a57983 */ /* 0x000ea80000300800 */
[----:B------:R1:W-:Y:S04]  /*76dd0*/  @P5 STG.E desc[UR4][R10.64], R22 ;  /* 0x000000160a005986 */ /* 0x0003e8000c101904 */
[----:B-1----:R-:W3:Y:S01]  /*76de0*/  LDL.LU R22, [R1+0xa04] ;  /* 0x000a040001167983 */ /* 0x002ee20000300800 */
[----:B------:R-:W-:Y:S01]  /*76df0*/  LOP3.LUT P5, RZ, R20, 0x2000000, RZ, 0xc0, !PT ;  /* 0x0200000014ff7812 */ /* 0x000fe200078ac0ff */
[----:B------:R-:W-:Y:S01]  /*76e00*/  IMAD.WIDE R10, R164, 0x4, R4 ;  /* 0x00000004a40a7825 */ /* 0x000fe200078e0204 */
[C---:B------:R-:W-:Y:S01]  /*76e10*/  LOP3.LUT P0, RZ, R20.reuse, 0x2000, RZ, 0xc0, !PT ;  /* 0x0000200014ff7812 */ /* 0x040fe2000780c0ff */
[----:B------:R-:W2:Y:S10]  /*76e20*/  LDL.LU R164, [R1+0x1f4] ;  /* 0x0001f40001a47983 */ /* 0x000eb40000300800 */
[----:B------:R1:W-:Y:S01]  /*76e30*/  @P5 STG.E desc[UR4][R10.64], R167 ;  /* 0x000000a70a005986 */ /* 0x0003e2000c101904 */
[----:B------:R-:W-:-:S02]  /*76e40*/  LOP3.LUT P5, RZ, R20, 0x1000000, RZ, 0xc0, !PT ;  /* 0x0100000014ff7812 */ /* 0x000fc400078ac0ff */
[----:B------:R-:W-:Y:S01]  /*76e50*/  LOP3.LUT P1, RZ, R20, 0x10000, RZ, 0xc0, !PT ;  /* 0x0001000014ff7812 */ /* 0x000fe2000782c0ff */
[----:B-1----:R-:W2:Y:S01]  /*76e60*/  LDL.LU R167, [R1+0x1358] ;  /* 0x0013580001a77983 */ /* 0x002ea20000300800 */
[----:B----4-:R-:W-:-:S09]  /*76e70*/  IMAD.WIDE R10, R229, 0x4, R2 ;  /* 0x00000004e50a7825 */ /* 0x010fd200078e0202 */
[----:B------:R1:W-:Y:S02]  /*76e80*/  @P5 STG.E desc[UR4][R10.64], R16 ;  /* 0x000000100a005986 */ /* 0x0003e4000c101904 */
[----:B-1----:R-:W-:Y:S02]  /*76e90*/  IMAD.WIDE R10, R229, 0x4, R4 ;  /* 0x00000004e50a7825 */ /* 0x002fe400078e0204 */
[----:B------:R-:W4:Y:S04]  /*76ea0*/  LDL.LU R16, [R1+0x604] ;  /* 0x0006040001107983 */ /* 0x000f280000300800 */
[----:B------:R1:W-:Y:S04]  /*76eb0*/  @P6 STG.E desc[UR4][R10.64], R14 ;  /* 0x0000000e0a006986 */ /* 0x0003e8000c101904 */
[----:B------:R-:W4:Y:S01]  /*76ec0*/  LDL.LU R229, [R1+0xdf8] ;  /* 0x000df80001e57983 */ /* 0x000f220000300800 */
[----:B-1----:R-:W-:-:S05]  /*76ed0*/  IMAD.WIDE R10, R166, 0x4, R2 ;  /* 0x00000004a60a7825 */ /* 0x002fca00078e0202 */
[----:B------:R1:W-:Y:S01]  /*76ee0*/  @P0 STG.E desc[UR4][R10.64], R15 ;  /* 0x0000000f0a000986 */ /* 0x0003e2000c101904 */
[----:B------:R-:W-:Y:S01]  /*76ef0*/  LOP3.LUT P0, RZ, R20, 0x800000, RZ, 0xc0, !PT ;  /* 0x0080000014ff7812 */ /* 0x000fe2000780c0ff */
[----:B-1----:R-:W-:Y:S02]  /*76f00*/  IMAD.WIDE R10, R166, 0x4, R4 ;  /* 0x00000004a60a7825 */ /* 0x002fe400078e0204 */
[----:B------:R-:W4:Y:S10]  /*76f10*/  LDL.LU R166, [R1+0x135c] ;  /* 0x00135c0001a67983 */ /* 0x000f340000300800 */
[----:B------:R1:W-:Y:S01]  /*76f20*/  @P0 STG.E desc[UR4][R10.64], R23 ;  /* 0x000000170a000986 */ /* 0x0003e2000c101904 */
[----:B------:R-:W-:-:S03]  /*76f30*/  LOP3.LUT P0, RZ, R20, 0x400000, RZ, 0xc0, !PT ;  /* 0x0040000014ff7812 */ /* 0x000fc6000780c0ff */
[----:B------:R-:W4:Y:S01]  /*76f40*/  LDL.LU R14, [R1+0xa08] ;  /* 0x000a0800010e7983 */ /* 0x000f220000300800 */
[----:B-1----:R-:W-:-:S03]  /*76f50*/  IMAD.WIDE R10, R228, 0x4, R2 ;  /* 0x00000004e40a7825 */ /* 0x002fc600078e0202 */
[----:B------:R-:W4:Y:S06]  /*76f60*/  LDL.LU R23, [R1+0x1f8] ;  /* 0x0001f80001177983 */ /* 0x000f2c0000300800 */
[----:B------:R1:W-:Y:S02]  /*76f70*/  @P0 STG.E desc[UR4][R10.64], R0 ;  /* 0x000000000a000986 */ /* 0x0003e4000c101904 */
[----:B-1----:R-:W-:Y:S02]  /*76f80*/  IMAD.WIDE R10, R228, 0x4, R4 ;  /* 0x00000004e40a7825 */ /* 0x002fe400078e0204 */
[----:B------:R-:W4:Y:S04]  /*76f90*/  LDL.LU R228, [R1+0x1360] ;  /* 0x0013600001e47983 */ /* 0x000f280000300800 */
[----:B------:R-:W4:Y:S04]  /*76fa0*/  LDL.LU R15, [R1+0x608] ;  /* 0x00060800010f7983 */ /* 0x000f280000300800 */
[----:B---3--:R1:W-:Y:S04]  /*76fb0*/  @P1 STG.E desc[UR4][R10.64], R22 ;  /* 0x000000160a001986 */ /* 0x0083e8000c101904 */
[----:B-1----:R-:W3:Y:S01]  /*76fc0*/  LDL.LU R22, [R1+0xdfc] ;  /* 0x000dfc0001167983 */ /* 0x002ee20000300800 */
[----:B------:R-:W-:-:S02]  /*76fd0*/  LOP3.LUT P2, RZ, R20, 0x20000, RZ, 0xc0, !PT ;  /* 0x0002000014ff7812 */ /* 0x000fc4000784c0ff */
[C---:B------:R-:W-:Y:S02]  /*76fe0*/  LOP3.LUT P3, RZ, R20.reuse, 0x40000, RZ, 0xc0, !PT ;  /* 0x0004000014ff7812 */ /* 0x040fe4000786c0ff */
[----:B------:R-:W-:Y:S01]  /*76ff0*/  LOP3.LUT P4, RZ, R20, 0x80000, RZ, 0xc0, !PT ;  /* 0x0008000014ff7812 */ /* 0x000fe2000788c0ff */
[----:B--2---:R-:W-:-:S04]  /*77000*/  IMAD.WIDE R12, R165, 0x4, R2 ;  /* 0x00000004a50c7825 */ /* 0x004fc800078e0202 */
[----:B------:R-:W-:Y:S02]  /*77010*/  IMAD.WIDE R10, R165, 0x4, R4 ;  /* 0x00000004a50a7825 */ /* 0x000fe400078e0204 */
[----:B------:R-:W2:Y:S01]  /*77020*/  LDL.LU R165, [R1+0xa0c] ;  /* 0x000a0c0001a57983 */ /* 0x000ea20000300800 */
[----:B------:R-:W-:Y:S01]  /*77030*/  LOP3.LUT P6, RZ, R6, 0x20, RZ, 0xc0, !PT ;  /* 0x0000002006ff7812 */ /* 0x000fe200078cc0ff */
[----:B------:R-:W-:Y:S02]  /*77040*/  VIADD R6, R7, 0x106 ;  /* 0x0000010607067836 */ /* 0x000fe40000000000 */
[----:B------:R1:W-:Y:S01]  /*77050*/  @P2 STG.E desc[UR4][R12.64], R164 ;  /* 0x000000a40c002986 */ /* 0x0003e2000c101904 */
[C---:B------:R-:W-:Y:S02]  /*77060*/  LOP3.LUT P5, RZ, R20.reuse, 0x100000, RZ, 0xc0, !PT ;  /* 0x0010000014ff7812 */ /* 0x040fe400078ac0ff */
[----:B------:R-:W-:Y:S01]  /*77070*/  LOP3.LUT P0, RZ, R20, 0x200000, RZ, 0xc0, !PT ;  /* 0x0020000014ff7812 */ /* 0x000fe2000780c0ff */
[----:B-1----:R-:W2:Y:S01]  /*77080*/  LDL.LU R164, [R1+0x1364] ;  /* 0x0013640001a47983 */ /* 0x002ea20000300800 */
[----:B------:R-:W-:-:S02]  /*77090*/  IMAD.WIDE R12, R167, 0x4, R2 ;  /* 0x00000004a70c7825 */ /* 0x000fc400078e0202 */
[----:B------:R-:W-:Y:S01]  /*770a0*/  ISETP.LT.AND P0, PT, R9, UR6, !P0 ;  /* 0x0000000609007c0c */ /* 0x000fe2000c701270 */
[----:B----4-:R1:W-:Y:S01]  /*770b0*/  @P3 STG.E desc[UR4][R10.64], R16 ;  /* 0x000000100a003986 */ /* 0x0103e2000c101904 */
[----:B------:R-:W-:Y:S01]  /*770c0*/  ISETP.GE.AND P3, PT, R6, UR8, PT ;  /* 0x0000000806007c0c */ /* 0x000fe2000bf66270 */
[----:B------:R-:W-:Y:S01]  /*770d0*/  VIADD R0, R7, 0x1e8 ;  /* 0x000001e807007836 */ /* 0x000fe20000000000 */
[----:B------:R-:W-:Y:S01]  /*770e0*/  ULDC UR8, c[0x0][0x22c] ;  /* 0x00008b0000087ab9 */ /* 0x000fe20000000800 */
[----:B------:R4:W-:Y:S04]  /*770f0*/  @P4 STG.E desc[UR4][R12.64], R229 ;  /* 0x000000e50c004986 */ /* 0x0009e8000c101904 */
[----:B-1----:R-:W2:Y:S01]  /*77100*/  LDL.LU R16, [R1+0x1fc] ;  /* 0x0001fc0001107983 */ /* 0x002ea20000300800 */
[----:B------:R-:W-:Y:S01]  /*77110*/  ISETP.LT.AND P4, PT, R8, UR6, !P3 ;  /* 0x0000000608007c0c */ /* 0x000fe2000df81270 */
[----:B------:R-:W-:-:S02]  /*77120*/  IMAD.WIDE R10, R167, 0x4, R4 ;  /* 0x00000004a70a7825 */ /* 0x000fc400078e0204 */
[----:B----4-:R-:W4:Y:S04]  /*77130*/  LDL.LU R229, [R1+0x60c] ;  /* 0x00060c0001e57983 */ /* 0x010f280000300800 */
[----:B------:R-:W4:Y:S01]  /*77140*/  LDL.LU R167, [R1+0x1368] ;  /* 0x0013680001a77983 */ /* 0x000f220000300800 */
[----:B------:R-:W-:-:S03]  /*77150*/  IMAD.WIDE R12, R166, 0x4, R2 ;  /* 0x00000004a60c7825 */ /* 0x000fc600078e0202 */
[----:B------:R1:W-:Y:S04]  /*77160*/  @P5 STG.E desc[UR4][R10.64], R14 ;  /* 0x0000000e0a005986 */ /* 0x0003e8000c101904 */
[----:B------:R1:W-:Y:S02]  /*77170*/  @P6 STG.E desc[UR4][R12.64], R23 ;  /* 0x000000170c006986 */ /* 0x0003e4000c101904 */
[----:B-1----:R-:W-:Y:S02]  /*77180*/  IMAD.WIDE R10, R166, 0x4, R4 ;  /* 0x00000004a60a7825 */ /* 0x002fe400078e0204 */
[----:B------:R-:W4:Y:S04]  /*77190*/  LDL.LU R23, [R1+0xe50] ;  /* 0x000e500001177983 */ /* 0x000f280000300800 */
[----:B------:R-:W4:Y:S01]  /*771a0*/  LDL.LU R166, [R1+0x136c] ;  /* 0x00136c0001a67983 */ /* 0x000f220000300800 */
[----:B------:R-:W-:-:S03]  /*771b0*/  IMAD.WIDE R12, R228, 0x4, R2 ;  /* 0x00000004e40c7825 */ /* 0x000fc600078e0202 */
[----:B------:R1:W-:Y:S02]  /*771c0*/  @P0 STG.E desc[UR4][R10.64], R15 ;  /* 0x0000000f0a000986 */ /* 0x0003e4000c101904 */
[----:B-1----:R-:W-:Y:S02]  /*771d0*/  IMAD.WIDE R10, R228, 0x4, R4 ;  /* 0x00000004e40a7825 */ /* 0x002fe400078e0204 */
[----:B---3--:R1:W-:Y:S04]  /*771e0*/  @P4 STG.E desc[UR4][R12.64], R22 ;  /* 0x000000160c004986 */ /* 0x0083e8000c101904 */
[----:B-1----:R-:W3:Y:S04]  /*771f0*/  LDL.LU R22, [R1+0x610] ;  /* 0x0006100001167983 */ /* 0x002ee80000300800 */
[----:B------:R-:W3:Y:S01]  /*77200*/  LDL.LU R228, [R1+0x210] ;  /* 0x0002100001e47983 */ /* 0x000ee20000300800 */
[----:B------:R-:W-:Y:S01]  /*77210*/  ISETP.GE.AND P1, PT, R0, UR7, PT ;  /* 0x0000000700007c0c */ /* 0x000fe2000bf26270 */
[----:B------:R-:W-:Y:S01]  /*77220*/  VIADD R0, R7, 0x1e9 ;  /* 0x000001e907007836 */ /* 0x000fe20000000000 */
[----:B------:R-:W-:-:S04]  /*77230*/  ISETP.LT.AND P3, PT, R9, UR6, !P3 ;  /* 0x0000000609007c0c */ /* 0x000fc8000df61270 */
[----:B------:R-:W-:Y:S01]  /*77240*/  ISETP.GE.AND P2, PT, R0, UR7, PT ;  /* 0x0000000700007c0c */ /* 0x000fe2000bf46270 */
[----:B------:R-:W-:-:S05]  /*77250*/  VIADD R0, R7, 0x107 ;  /* 0x0000010707007836 */ /* 0x000fca0000000000 */
[----:B------:R-:W-:Y:S01]  /*77260*/  ISETP.GE.AND P5, PT, R0, UR8, PT ;  /* 0x0000000800007c0c */ /* 0x000fe2000bfa6270 */
[----:B------:R-:W-:Y:S01]  /*77270*/  VIADD R0, R7, 0x108 ;  /* 0x0000010807007836 */ /* 0x000fe20000000000 */
[----:B------:R-:W-:Y:S02]  /*77280*/  ULDC UR8, c[0x0][0x22c] ;  /* 0x00008b0000087ab9 */ /* 0x000fe40000000800 */
[----:B------:R-:W-:Y:S02]  /*77290*/  ISETP.LT.AND P6, PT, R8, UR6, !P5 ;  /* 0x0000000608007c0c */ /* 0x000fe4000efc1270 */
[----:B------:R-:W-:Y:S01]  /*772a0*/  ISETP.LT.AND P5, PT, R9, UR6, !P5 ;  /* 0x0000000609007c0c */ /* 0x000fe2000efa1270 */
[----:B--2---:R1:W-:Y:S01]  /*772b0*/  @P3 STG.E desc[UR4][R10.64], R165 ;  /* 0x000000a50a003986 */ /* 0x0043e2000c101904 */
[----:B------:R-:W-:Y:S01]  /*772c0*/  IMAD.WIDE R12, R164, 0x4, R2 ;  /* 0x00000004a40c7825 */ /* 0x000fe200078e0202 */
[----:B------:R-:W-:Y:S01]  /*772d0*/  ISETP.GE.AND P0, PT, R0, UR8, PT ;  /* 0x0000000800007c0c */ /* 0x000fe2000bf06270 */
[----:B------:R-:W-:Y:S01]  /*772e0*/  ULDC UR8, c[0x0][0x22c] ;  /* 0x00008b0000087ab9 */ /* 0x000fe20000000800 */
[----:B------:R-:W-:Y:S01]  /*772f0*/  IADD3 R0, R7, 0x109, RZ ;  /* 0x0000010907007810 */ /* 0x000fe20007ffe0ff */
[----:B-1----:R-:W2:Y:S01]  /*77300*/  LDL.LU R165, [R1+0x1370] ;  /* 0x0013700001a57983 */ /* 0x002ea20000300800 */
[----:B------:R-:W-:-:S03]  /*77310*/  IMAD.WIDE R10, R164, 0x4, R4 ;  /* 0x00000004a40a7825 */ /* 0x000fc600078e0204 */
[----:B------:R-:W2:Y:S01]  /*77320*/  LDL.LU R15, [R1+0x200] ;  /* 0x00020000010f7983 */ /* 0x000ea20000300800 */
[----:B------:R-:W-:-:S03]  /*77330*/  ISETP.LT.AND P4, PT, R8, UR6, !P0 ;  /* 0x0000000608007c0c */ /* 0x000fc6000c781270 */
[----:B------:R-:W2:Y:S01]  /*77340*/  LDL.LU R164, [R1+0xe54] ;  /* 0x000e540001a47983 */ /* 0x000ea20000300800 */
[----:B------:R-:W-:Y:S02]  /*77350*/  ISETP.GE.AND P3, PT, R0, UR8, PT ;  /* 0x0000000800007c0c */ /* 0x000fe4000bf66270 */
[----:B------:R-:W-:Y:S01]  /*77360*/  ISETP.LT.AND P0, PT, R9, UR6, !P0 ;  /* 0x0000000609007c0c */ /* 0x000fe2000c701270 */
[----:B------:R1:W-:Y:S01]  /*77370*/  @P6 STG.E desc[UR4][R12.64], R16 ;  /* 0x000000100c006986 */ /* 0x0003e2000c101904 */
[----:B------:R-:W-:Y:S01]  /*77380*/  ISETP.LT.AND P6, PT, R8, UR6, !P3 ;  /* 0x0000000608007c0c */ /* 0x000fe2000dfc1270 */
[----:B------:R-:W-:Y:S01]  /*77390*/  VIADD R0, R7, 0x10a ;  /* 0x0000010a07007836 */ /* 0x000fe20000000000 */
[----:B------:R-:W-:Y:S01]  /*773a0*/  ULDC UR8, c[0x0][0x22c] ;  /* 0x00008b0000087ab9 */ /* 0x000fe20000000800 */
[----:B----4-:R4:W-:Y:S01]  /*773b0*/  @P5 STG.E desc[UR4][R10.64], R229 ;  /* 0x000000e50a005986 */ /* 0x0109e2000c101904 */
[----:B-1----:R-:W-:-:S03]  /*773c0*/  IMAD.WIDE R12, R167, 0x4, R2 ;  /* 0x00000004a70c7825 */ /* 0x002fc600078e0202 */
[----:B----4-:R-:W4:Y:S04]  /*773d0*/  LDL.LU R229, [R1+0x1374] ;  /* 0x0013740001e57983 */ /* 0x010f280000300800 */
[----:B------:R-:W4:Y:S01]  /*773e0*/  LDL.LU R16, [R1+0x614] ;  /* 0x0006140001107983 */ /* 0x000f220000300800 */
[----:B------:R-:W-:-:S03]  /*773f0*/  IMAD.WIDE R10, R167, 0x4, R4 ;  /* 0x00000004a70a7825 */ /* 0x000fc600078e0204 */
[----:B------:R1:W-:Y:S04]  /*77400*/  @P4 STG.E desc[UR4][R12.64], R23 ;  /* 0x000000170c004986 */ /* 0x0003e8000c101904 */
[----:B-1----:R-:W4:Y:S01]  /*77410*/  LDL.LU R23, [R1+0x214] ;  /* 0x0002140001177983 */ /* 0x002f220000300800 */
[----:B------:R-:W-:-:S03]  /*77420*/  IMAD.WIDE R12, R166, 0x4, R2 ;  /* 0x00000004a60c7825 */ /* 0x000fc600078e0202 */
[----:B------:R-:W4:Y:S04]  /*77430*/  LDL.LU R167, [R1+0x1378] ;  /* 0x0013780001a77983 */ /* 0x000f280000300800 */
[----:B---3--:R1:W-:Y:S04]  /*77440*/  @P0 STG.E desc[UR4][R10.64], R22 ;  /* 0x000000160a000986 */ /* 0x0083e8000c101904 */
[----:B------:R3:W-:Y:S04]  /*77450*/  @P6 STG.E desc[UR4][R12.64], R228 ;  /* 0x000000e40c006986 */ /* 0x0007e8000c101904 */
[----:B-1----:R-:W4:Y:S04]  /*77460*/  LDL.LU R22, [R1+0x204] ;  /* 0x0002040001167983 */ /* 0x002f280000300800 */
[----:B---3--:R-:W3:Y:S01]  /*77470*/  LDL.LU R228, [R1+0xe58] ;  /* 0x000e580001e47983 */ /* 0x008ee20000300800 */
[----:B------:R-:W-:-:S02]  /*77480*/  ISETP.GE.AND P5, PT, R0, UR8, PT ;  /* 0x0000000800007c0c */ /* 0x000fc4000bfa6270 */
[C---:B------:R-:W-:Y:S01]  /*77490*/  ISETP.LT.AND P3, PT, R9.reuse, UR6, !P3 ;  /* 0x0000000609007c0c */ /* 0x040fe2000df61270 */
[----:B------:R-:W-:Y:S01]  /*774a0*/  IMAD.WIDE R10, R166, 0x4, R4 ;  /* 0x00000004a60a7825 */ /* 0x000fe200078e0204 */
[----:B------:R-:W-:Y:S01]  /*774b0*/  ISETP.LT.AND P4, PT, R8, UR6, !P5 ;  /* 0x0000000608007c0c */ /* 0x000fe2000ef81270 */
[----:B------:R-:W3:Y:S01]  /*774c0*/  LDL.LU R166, [R1+0x137c] ;  /* 0x00137c0001a67983 */ /* 0x000ee20000300800 */
[----:B------:R-:W-:Y:S01]  /*774d0*/  ISETP.LT.AND P5, PT, R9, UR6, !P5 ;  /* 0x0000000609007c0c */ /* 0x000fe2000efa1270 */
[C---:B------:R-:W-:Y:S01]  /*774e0*/  VIADD R0, R7.reuse, 0x10b ;  /* 0x0000010b07007836 */ /* 0x040fe20000000000 */
[----:B------:R-:W-:Y:S01]  /*774f0*/  ULDC UR8, c[0x0][0x22c] ;  /* 0x00008b0000087ab9 */ /* 0x000fe20000000800 */
[----:B------:R-:W3:Y:S03]  /*77500*/  LDL.LU R14, [R1+0x618] ;  /* 0x00061800010e7983 */ /* 0x000ee60000300800 */
[----:B------:R-:W-:Y:S01]  /*77510*/  ISETP.GE.AND P0, PT, R0, UR8, PT ;  /* 0x0000000800007c0c */ /* 0x000fe2000bf06270 */
[----:B------:R-:W-:Y:S01]  /*77520*/  VIADD R0, R7, 0x10c ;  /* 0x0000010c07007836 */ /* 0x000fe20000000000 */
[----:B------:R-:W-:Y:S01]  /*77530*/  ULDC UR8, c[0x0][0x22c] ;  /* 0x00008b0000087ab9 */ /* 0x000fe20000000800 */
[----:B--2---:R-:W-:Y:S01]  /*77540*/  IMAD.WIDE R12, R165, 0x4, R2 ;  /* 0x00000004a50c7825 */ /* 0x004fe200078e0202 */
[----:B------:R1:W-:Y:S04]  /*77550*/  @P3 STG.E desc[UR4][R10.64], R15 ;  /* 0x0000000f0a003986 */ /* 0x0003e8000c101904 */
[----:B------:R2:W-:Y:S01]  /*77560*/  @P4 STG.E desc[UR4][R12.64], R164 ;  /* 0x000000a40c004986 */ /* 0x0005e2000c101904 */
[----:B------:R-:W-:-:S02]  /*77570*/  ISETP.LT.AND P6, PT, R8, UR6, !P0 ;  /* 0x0000000608007c0c */ /* 0x000fc4000c7c1270 */
[----:B------:R-:W-:Y:S01]  /*77580*/  ISETP.GE.AND P3, PT, R0, UR8, PT ;  /* 0x0000000800007c0c */ /* 0x000fe2000bf66270 */
[----:B-1----:R-:W-:Y:S01]  /*77590*/  IMAD.WIDE R10, R165, 0x4, R4 ;  /* 0x00000004a50a7825 */ /* 0x002fe200078e0204 */
[----:B--2---:R-:W2:Y:S01]  /*775a0*/  LDL.LU R164, [R1+0x218] ;  /* 0x0002180001a47983 */ /* 0x004ea20000300800 */
[----:B------:R-:W-:Y:S02]  /*775b0*/  ISETP.LT.AND P0, PT, R9, UR6, !P0 ;  /* 0x0000000609007c0c */ /* 0x000fe4000c701270 */
[----:B----4-:R-:W-:Y:S01]  /*775c0*/  IMAD.WIDE R12, R229, 0x4, R2 ;  /* 0x00000004e50c7825 */ /* 0x010fe200078e0202 */
[----:B------:R-:W4:Y:S01]  /*775d0*/  LDL.LU R165, [R1+0x1380] ;  /* 0x0013800001a57983 */ /* 0x000f220000300800 */
[----:B------:R-:W-:-:S03]  /*775e0*/  ULDC UR8, c[0x0][0x22c] ;  /* 0x00008b0000087ab9 */ /* 0x000fc60000000800 */
[----:B------:R1:W-:Y:S04]  /*775f0*/  @P5 STG.E desc[UR4][R10.64], R16 ;  /* 0x000000100a005986 */ /* 0x0003e8000c101904 */
[----:B------:R-:W4:Y:S01]  /*77600*/  LDL.LU R15, [R1+0x208] ;  /* 0x00020800010f7983 */ /* 0x000f220000300800 */
[----:B------:R-:W-:-:S03]  /*77610*/  ISETP.LT.AND P4, PT, R8, UR6, !P3 ;  /* 0x0000000608007c0c */ /* 0x000fc6000df81270 */
[----:B-1----:R-:W4:Y:S01]  /*77620*/  LDL.LU R16, [R1+0xe5c] ;  /* 0x000e5c0001107983 */ /* 0x002f220000300800 */
[----:B------:R-:W-:-:S03]  /*77630*/  IMAD.WIDE R10, R229, 0x4, R4 ;  /* 0x00000004e50a7825 */ /* 0x000fc600078e0204 */
[----:B------:R-:W4:Y:S04]  /*77640*/  LDL.LU R229, [R1+0x61c] ;  /* 0x00061c0001e57983 */ /* 0x000f280000300800 */
[----:B------:R1:W-:Y:S04]  /*77650*/  @P6 STG.E desc[UR4][R12.64], R23 ;  /* 0x000000170c006986 */ /* 0x0003e8000c101904 */
[----:B-1----:R-:W4:Y:S01]  /*77660*/  LDL.LU R23, [R1+0x1384] ;  /* 0x0013840001177983 */ /* 0x002f220000300800 */
[----:B------:R-:W-:-:S03]  /*77670*/  IMAD.WIDE R12, R167, 0x4, R2 ;  /* 0x00000004a70c7825 */ /* 0x000fc600078e0202 */
[----:B------:R1:W-:Y:S04]  /*77680*/  @P0 STG.E desc[UR4][R10.64], R22 ;  /* 0x000000160a000986 */ /* 0x0003e8000c101904 */
[----:B---3--:R3:W-:Y:S04]  /*77690*/  @P4 STG.E desc[UR4][R12.64], R228 ;  /* 0x000000e40c004986 */ /* 0x0087e8000c101904 */
[----:B-1----:R-:W4:Y:S04]  /*776a0*/  LDL.LU R22, [R1+0x21c] ;  /* 0x00021c0001167983 */ /* 0x002f280000300800 */
[----:B---3--:R-:W3:Y:S01]  /*776b0*/  LDL.LU R228, [R1+0x20c] ;  /* 0x00020c0001e47983 */ /* 0x008ee20000300800 */
[----:B------:R-:W-:Y:S01]  /*776c0*/  VIADD R0, R7, 0x10d ;  /* 0x0000010d07007836 */ /* 0x000fe20000000000 */
[----:B------:R-:W-:-:S04]  /*776d0*/  ISETP.LT.AND P3, PT, R9, UR6, !P3 ;  /* 0x0000000609007c0c */ /* 0x000fc8000df61270 */
[----:B------:R-:W-:Y:S01]  /*776e0*/  ISETP.GE.AND P5, PT, R0, UR8, PT ;  /* 0x0000000800007c0c */ /* 0x000fe2000bfa6270 */
[----:B------:R-:W-:Y:S01]  /*776f0*/  VIADD R0, R7, 0x10e ;  /* 0x0000010e07007836 */ /* 0x000fe20000000000 */
[----:B------:R-:W-:Y:S02]  /*77700*/  ULDC UR8, c[0x0][0x22c] ;  /* 0x00008b0000087ab9 */ /* 0x000fe40000000800 */
[----:B------:R-:W-:Y:S02]  /*77710*/  ISETP.LT.AND P6, PT, R8, UR6, !P5 ;  /* 0x0000000608007c0c */ /* 0x000fe4000efc1270 */
[----:B------:R-:W-:Y:S01]  /*77720*/  ISETP.GE.AND P0, PT, R0, UR8, PT ;  /* 0x0000000800007c0c */ /* 0x000fe2000bf06270 */
[----:B------:R-:W-:Y:S01]  /*77730*/  IMAD.WIDE R10, R167, 0x4, R4 ;  /* 0x00000004a70a7825 */ /* 0x000fe200078e0204 */
[C---:B------:R-:W-:Y:S01]  /*77740*/  ISETP.LT.AND P5, PT, R9.reuse, UR6, !P5 ;  /* 0x0000000609007c0c */ /* 0x040fe2000efa1270 */
[----:B------:R-:W3:Y:S01]  /*77750*/  LDL.LU R167, [R1+0x1388] ;  /* 0x0013880001a77983 */ /* 0x000ee20000300800 */
[----:B------:R-:W-:Y:S01]  /*77760*/  ISETP.LT.AND P4, PT, R8, UR6, !P0 ;  /* 0x0000000608007c0c */ /* 0x000fe2000c781270 */
[----:B------:R-:W-:Y:S01]  /*77770*/  IMAD.WIDE R12, R166, 0x4, R2 ;  /* 0x00000004a60c7825 */ /* 0x000fe200078e0202 */
[----:B------:R-:W-:Y:S01]  /*77780*/  ISETP.LT.AND P0, PT, R9, UR6, !P0 ;  /* 0x0000000609007c0c */ /* 0x000fe2000c701270 */
[----:B------:R1:W-:Y:S01]  /*77790*/  @P3 STG.E desc[UR4][R10.64], R14 ;  /* 0x0000000e0a003986 */ /* 0x0003e2000c101904 */
[----:B------:R-:W-:Y:S01]  /*777a0*/  IADD3 R0, R7, 0x10f, RZ ;  /* 0x0000010f07007810 */ /* 0x000fe20007ffe0ff */
[----:B------:R-:W-:-:S02]  /*777b0*/  ULDC UR8, c[0x0][0x22c] ;  /* 0x00008b0000087ab9 */ /* 0x000fc40000000800 */
[----:B--2---:R2:W-:Y:S01]  /*777c0*/  @P6 STG.E desc[UR4][R12.64], R164 ;  /* 0x000000a40c006986 */ /* 0x0045e2000c101904 */
[----:B-1----:R-:W-:Y:S01]  /*777d0*/  IMAD.WIDE R10, R166, 0x4, R4 ;  /* 0x00000004a60a7825 */ /* 0x002fe200078e0204 */
[----:B------:R-:W-:Y:S01]  /*777e0*/  ISETP.GE.AND P3, PT, R0, UR8, PT ;  /* 0x0000000800007c0c */ /* 0x000fe2000bf66270 */
[----:B------:R-:W-:Y:S01]  /*777f0*/  ULDC UR8, c[0x0][0x22c] ;  /* 0x00008b0000087ab9 */ /* 0x000fe20000000800 */
[----:B--2---:R-:W2:Y:S04]  /*77800*/  LDL.LU R164, [R1+0xe60] ;  /* 0x000e600001a47983 */ /* 0x004ea80000300800 */
[----:B------:R-:W2:Y:S01]  /*77810*/  LDL.LU R166, [R1+0x138c] ;  /* 0x00138c0001a67983 */ /* 0x000ea20000300800 */
[----:B------:R-:W-:Y:S02]  /*77820*/  ISETP.LT.AND P6, PT, R8, UR6, !P3 ;  /* 0x0000000608007c0c */ /* 0x000fe4000dfc1270 */
[----:B------:R-:W-:Y:S01]  /*77830*/  ISETP.LT.AND P3, PT, R9, UR6, !P3 ;  /* 0x0000000609007c0c */ /* 0x000fe2000df61270 */
[C---:B----4-:R-:W-:Y:S01]  /*77840*/  IMAD.WIDE R12, R165.reuse, 0x4, R2 ;  /* 0x00000004a50c7825 */ /* 0x050fe200078e0202 */
[----:B------:R1:W-:Y:S04]  /*77850*/  @P5 STG.E desc[UR4][R10.64], R15 ;  /* 0x0000000f0a005986 */ /* 0x0003e8000c101904 */
[----:B------:R4:W-:Y:S01]  /*77860*/  @P4 STG.E desc[UR4][R12.64], R16 ;  /* 0x000000100c004986 */ /* 0x0009e2000c101904 */
[----:B-1----:R-:W-:-:S03]  /*77870*/  IMAD.WIDE R10, R165, 0x4, R4 ;  /* 0x00000004a50a7825 */ /* 0x002fc600078e0204 */
[----:B----4-:R-:W4:Y:S04]  /*77880*/  LDL.LU R16, [R1+0xa20] ;  /* 0x000a200001107983 */ /* 0x010f280000300800 */
[----:B------:R-:W4:Y:S04]  /*77890*/  LDL.LU R165, [R1+0x620] ;  /* 0x0006200001a57983 */ /* 0x000f280000300800 */
[----:B------:R1:W-:Y:S04]  /*778a0*/  @P0 STG.E desc[UR4][R10.64], R229 ;  /* 0x000000e50a000986 */ /* 0x0003e8000c101904 */
[----:B-1----:R-:W4:Y:S04]  /*778b0*/  LDL.LU R229, [R1+0x1390] ;  /* 0x0013900001e57983 */ /* 0x002f280000300800 */
[----:B------:R-:W4:Y:S01]  /*778c0*/  LDL.LU R15, [R1+0xa10] ;  /* 0x000a1000010f7983 */ /* 0x000f220000300800 */
[----:B------:R-:W-:-:S04]  /*778d0*/  IMAD.WIDE R12, R23, 0x4, R2 ;  /* 0x00000004170c7825 */ /* 0x000fc800078e0202 */
[----:B------:R-:W-:Y:S02]  /*778e0*/  IMAD.WIDE R10, R23, 0x4, R4 ;  /* 0x00000004170a7825 */ /* 0x000fe400078e0204 */
[----:B------:R-:W4:Y:S04]  /*778f0*/  LDL.LU R23, [R1+0xe64] ;  /* 0x000e640001177983 */ /* 0x000f280000300800 */
[----:B------:R-:W-:Y:S04]  /*77900*/  @P6 STG.E desc[UR4][R12.64], R22 ;  /* 0x000000160c006986 */ /* 0x000fe8000c101904 */
[----:B---3--:R1:W-:Y:S04]  /*77910*/  @P3 STG.E desc[UR4][R10.64], R228 ;  /* 0x000000e40a003986 */ /* 0x0083e8000c101904 */
[----:B-1----:R-:W3:Y:S04]  /*77920*/  LDL.LU R228, [R1+0x1394] ;  /* 0x0013940001e47983 */ /* 0x002ee80000300800 */
[----:B------:R-:W3:Y:S01]  /*77930*/  LDL.LU R22, [R1+0xa24] ;  /* 0x000a240001167983 */ /* 0x000ee20000300800 */
[----:B------:R-:W-:-:S05]  /*77940*/  VIADD R0, R7, 0x110 ;  /* 0x0000011007007836 */ /* 0x000fca0000000000 */
[----:B------:R-:W-:Y:S01]  /*77950*/  ISETP.GE.AND P5, PT, R0, UR8, PT ;  /* 0x0000000800007c0c */ /* 0x000fe2000bfa6270 */
[----:B------:R-:W-:Y:S01]  /*77960*/  VIADD R0, R7, 0x111 ;  /* 0x0000011107007836 */ /* 0x000fe20000000000 */
[----:B------:R-:W-:Y:S02]  /*77970*/  ULDC UR8, c[0x0][0x22c] ;  /* 0x00008b0000087ab9 */ /* 0x000fe40000000800 */
[----:B------:R-:W-:Y:S02]  /*77980*/  ISETP.LT.AND P4, PT, R8, UR6, !P5 ;  /* 0x0000000608007c0c */ /* 0x000fe4000ef81270 */
[----:B------:R-:W-:Y:S02]  /*77990*/  ISETP.GE.AND P0, PT, R0, UR8, PT ;  /* 0x0000000800007c0c */ /* 0x000fe4000bf06270 */
[----:B------:R-:W-:Y:S01]  /*779a0*/  ISETP.LT.AND P5, PT, R9, UR6, !P5 ;  /* 0x0000000609007c0c */ /* 0x000fe2000efa1270 */
[----:B------:R-:W-:Y:S01]  /*779b0*/  VIADD R0, R7, 0x112 ;  /* 0x0000011207007836 */ /* 0x000fe20000000000 */
[----:B------:R-:W-:Y:S01]  /*779c0*/  ISETP.LT.AND P6, PT, R8, UR6, !P0 ;  /* 0x0000000608007c0c */ /* 0x000fe2000c7c1270 */
[----:B------:R-:W-:Y:S01]  /*779d0*/  IMAD.WIDE R12, R167, 0x4, R2 ;  /* 0x00000004a70c7825 */ /* 0x000fe200078e0202 */
[----:B------:R-:W-:-:S02]  /*779e0*/  ULDC UR8, c[0x0][0x22c] ;  /* 0x00008b0000087ab9 */ /* 0x000fc40000000800 */
[----:B------:R-:W-:Y:S01]  /*779f0*/  ISETP.GE.AND P3, PT, R0, UR8, PT ;  /* 0x0000000800007c0c */ /* 0x000fe2000bf66270 */
[----:B------:R-:W-:Y:S01]  /*77a00*/  IMAD.WIDE R10, R167, 0x4, R4 ;  /* 0x00000004a70a7825 */ /* 0x000fe200078e0204 */
[C---:B------:R-:W-:Y:S01]  /*77a10*/  ISETP.LT.AND P0, PT, R9.reuse, UR6, !P0 ;  /* 0x0000000609007c0c */ /* 0x040fe2000c701270 */
[----:B------:R-:W-:Y:S01]  /*77a20*/  ULDC UR8, c[0x0][0x22c] ;  /* 0x00008b0000087ab9 */ /* 0x000fe20000000800 */
[----:B--2---:R1:W-:Y:S01]  /*77a30*/  @P4 STG.E desc[UR4][R12.64], R164 ;  /* 0x000000a40c004986 */ /* 0x0043e2000c101904 */
[----:B------:R-:W-:Y:S02]  /*77a40*/  ISETP.LT.AND P4, PT, R8, UR6, !P3 ;  /* 0x0000000608007c0c */ /* 0x000fe4000df81270 */
[----:B------:R-:W-:Y:S01]  /*77a50*/  ISETP.LT.AND P3, PT, R9, UR6, !P3 ;  /* 0x0000000609007c0c */ /* 0x000fe2000df61270 */
[----:B-1----:R-:W2:Y:S01]  /*77a60*/  LDL.LU R164, [R1+0x624] ;  /* 0x0006240001a47983 */ /* 0x002ea20000300800 */
[----:B------:R-:W-:-:S03]  /*77a70*/  IMAD.WIDE R12, R166, 0x4, R2 ;  /* 0x00000004a60c7825 */ /* 0x000fc600078e0202 */
[----:B------:R-:W2:Y:S04]  /*77a80*/  LDL.LU R167, [R1+0x1398] ;  /* 0x0013980001a77983 */ /* 0x000ea80000300800 */
[----:B----4-:R1:W-:Y:S04]  /*77a90*/  @P5 STG.E desc[UR4][R10.64], R16 ;  /* 0x000000100a005986 */ /* 0x0103e8000c101904 */
[----:B------:R4:W-:Y:S04]  /*77aa0*/  @P6 STG.E desc[UR4][R12.64], R165 ;  /* 0x000000a50c006986 */ /* 0x0009e8000c101904 */
[----:B-1----:R-:W2:Y:S04]  /*77ab0*/  LDL.LU R16, [R1+0xa14] ;  /* 0x000a140001107983 */ /* 0x002ea80000300800 */
[----:B----4-:R-:W4:Y:S01]  /*77ac0*/  LDL.LU R165, [R1+0xe68] ;  /* 0x000e680001a57983 */ /* 0x010f220000300800 */
[----:B------:R-:W-:-:S03]  /*77ad0*/  IMAD.WIDE R10, R166, 0x4, R4 ;  /* 0x00000004a60a7825 */ /* 0x000fc600078e0204 */
[----:B------:R-:W4:Y:S01]  /*77ae0*/  LDL.LU R166, [R1+0x139c] ;  /* 0x00139c0001a67983 */ /* 0x000f220000300800 */
[----:B------:R-:W-:-:S03]  /*77af0*/  IMAD.WIDE R12, R229, 0x4, R2 ;  /* 0x00000004e50c7825 */ /* 0x000fc600078e0202 */
[----:B------:R1:W-:Y:S04]  /*77b00*/  @P0 STG.E desc[UR4][R10.64], R15 ;  /* 0x0000000f0a000986 */ /* 0x0003e8000c101904 */
[----:B------:R-:W4:Y:S04]  /*77b10*/  LDL.LU R14, [R1+0xa28] ;  /* 0x000a2800010e7983 */ /* 0x000f280000300800 */
[----:B------:R1:W-:Y:S02]  /*77b20*/  @P4 STG.E desc[UR4][R12.64], R23 ;  /* 0x000000170c004986 */ /* 0x0003e4000c101904 */
[----:B-1----:R-:W-:-:S02]  /*77b30*/  IMAD.WIDE R10, R229, 0x4, R4 ;  /* 0x00000004e50a7825 */ /* 0x002fc400078e0204 */
[----:B------:R-:W4:Y:S04]  /*77b40*/  LDL.LU R23, [R1+0x628] ;  /* 0x0006280001177983 */ /* 0x000f280000300800 */
[----:B------:R-:W4:Y:S04]  /*77b50*/  LDL.LU R229, [R1+0x13a0] ;  /* 0x0013a00001e57983 */ /* 0x000f280000300800 */
[----:B------:R-:W4:Y:S04]  /*77b60*/  LDL.LU R15, [R1+0xa18] ;  /* 0x000a1800010f7983 */ /* 0x000f280000300800 */
[----:B---3--:R1:W-:Y:S04]  /*77b70*/  @P3 STG.E desc[UR4][R10.64], R22 ;  /* 0x000000160a003986 */ /* 0x0083e8000c101904 */
[----:B-1----:R-:W3:Y:S01]  /*77b80*/  LDL.LU R22, [R1+0xe6c] ;  /* 0x000e6c0001167983 */ /* 0x002ee20000300800 */
[----:B------:R-:W-:-:S05]  /*77b90*/  VIADD R0, R7, 0x113 ;  /* 0x0000011307007836 */ /* 0x000fca0000000000 */
[----:B------:R-:W-:Y:S01]  /*77ba0*/  ISETP.GE.AND P5, PT, R0, UR8, PT ;  /* 0x0000000800007c0c */ /* 0x000fe2000bfa6270 */
[----:B------:R-:W-:Y:S01]  /*77bb0*/  VIADD R0, R7, 0x114 ;  /* 0x0000011407007836 */ /* 0x000fe20000000000 */
[----:B------:R-:W-:Y:S02]  /*77bc0*/  ULDC UR8, c[0x0][0x22c] ;  /* 0x00008b0000087ab9 */ /* 0x000fe40000000800 */
[----:B------:R-:W-:Y:S02]  /*77bd0*/  ISETP.LT.AND P6, PT, R8, UR6, !P5 ;  /* 0x0000000608007c0c */ /* 0x000fe4000efc1270 */
[----:B------:R-:W-:Y:S01]  /*77be0*/  ISETP.GE.AND P0, PT, R0, UR8, PT ;  /* 0x0000000800007c0c */ /* 0x000fe2000bf06270 */
[----:B------:R-:W-:Y:S01]  /*77bf0*/  IMAD.WIDE R12, R228, 0x4, R2 ;  /* 0x00000004e40c7825 */ /* 0x000fe200078e0202 */
[----:B------:R-:W-:Y:S01]  /*77c00*/  ISETP.LT.AND P5, PT, R9, UR6, !P5 ;  /* 0x0000000609007c0c */ /* 0x000fe2000efa1270 */
[----:B------:R-:W-:Y:S01]  /*77c10*/  ULDC UR8, c[0x0][0x22c] ;  /* 0x00008b0000087ab9 */ /* 0x000fe20000000800 */
[----:B------:R-:W-:Y:S01]  /*77c20*/  ISETP.LT.AND P4, PT, R8, UR6, !P0 ;  /* 0x0000000608007c0c */ /* 0x000fe2000c781270 */
[----:B------:R-:W-:Y:S01]  /*77c30*/  IMAD.WIDE R10, R228, 0x4, R4 ;  /* 0x00000004e40a7825 */ /* 0x000fe200078e0204 */
[C---:B------:R-:W-:Y:S01]  /*77c40*/  IADD3 R0, R7.reuse, 0x115, RZ ;  /* 0x0000011507007810 */ /* 0x040fe20007ffe0ff */
[----:B------:R-:W3:Y:S03]  /*77c50*/  LDL.LU R228, [R1+0xa2c] ;  /* 0x000a2c0001e47983 */ /* 0x000ee60000300800 */
[----:B------:R-:W-:Y:S01]  /*77c60*/  ISETP.GE.AND P3, PT, R0, UR8, PT ;  /* 0x0000000800007c0c */ /* 0x000fe2000bf66270 */
[----:B------:R-:W-:Y:S01]  /*77c70*/  VIADD R0, R7, 0x116 ;  /* 0x0000011607007836 */ /* 0x000fe20000000000 */
[----:B--2---:R1:W-:Y:S01]  /*77c80*/  @P6 STG.E desc[UR4][R12.64], R164 ;  /* 0x000000a40c006986 */ /* 0x0043e2000c101904 */
[----:B------:R-:W-:Y:S01]  /*77c90*/  ISETP.LT.AND P0, PT, R9, UR6, !P0 ;  /* 0x0000000609007c0c */ /* 0x000fe2000c701270 */
[----:B------:R-:W-:Y:S01]  /*77ca0*/  ULDC UR8, c[0x0][0x22c] ;  /* 0x00008b0000087ab9 */ /* 0x000fe20000000800 */
[----:B------:R-:W-:Y:S01]  /*77cb0*/  ISETP.LT.AND P6, PT, R8, UR6, !P3 ;  /* 0x0000000608007c0c */ /* 0x000fe2000dfc1270 */
[----:B-1----:R-:W2:Y:S01]  /*77cc0*/  LDL.LU R164, [R1+0x13a4] ;  /* 0x0013a40001a47983 */ /* 0x002ea20000300800 */
[----:B------:R-:W-:Y:S01]  /*77cd0*/  IMAD.WIDE R12, R167, 0x4, R2 ;  /* 0x00000004a70c7825 */ /* 0x000fe200078e0202 */
[----:B------:R-:W-:-:S02]  /*77ce0*/  ISETP.LT.AND P3, PT, R9, UR6, !P3 ;  /* 0x0000000609007c0c */ /* 0x000fc4000df61270 */
[----:B------:R1:W-:Y:S01]  /*77cf0*/  @P5 STG.E desc[UR4][R10.64], R16 ;  /* 0x000000100a005986 */ /* 0x0003e2000c101904 */
[----:B------:R-:W-:-:S03]  /*77d00*/  ISETP.GE.AND P5, PT, R0, UR8, PT ;  /* 0x0000000800007c0c */ /* 0x000fc6000bfa6270 */
[----:B----4-:R4:W-:Y:S01]  /*77d10*/  @P4 STG.E desc[UR4][R12.64], R165 ;  /* 0x000000a50c004986 */ /* 0x0109e2000c101904 */
[----:B------:R-:W-:-:S03]  /*77d20*/  ISETP.LT.AND P4, PT, R8, UR6, !P5 ;  /* 0x0000000608007c0c */ /* 0x000fc6000ef81270 */
[----:B-1----:R-:W2:Y:S01]  /*77d30*/  LDL.LU R16, [R1+0x62c] ;  /* 0x00062c0001107983 */ /* 0x002ea20000300800 */
[----:B------:R-:W-:Y:S01]  /*77d40*/  IMAD.WIDE R10, R167, 0x4, R4 ;  /* 0x00000004a70a7825 */ /* 0x000fe200078e0204 */
[----:B------:R-:W-:Y:S02]  /*77d50*/  ULDC UR8, c[0x0][0x22c] ;  /* 0x00008b0000087ab9 */ /* 0x000fe40000000800 */
[----:B----4-:R-:W4:Y:S01]  /*77d60*/  LDL.LU R165, [R1+0xa1c] ;  /* 0x000a1c0001a57983 */ /* 0x010f220000300800 */
[----:B------:R-:W-:-:S03]  /*77d70*/  IMAD.WIDE R12, R166, 0x4, R2 ;  /* 0x00000004a60c7825 */ /* 0x000fc600078e0202 */
[----:B------:R-:W4:Y:S04]  /*77d80*/  LDL.LU R167, [R1+0x13a8] ;  /* 0x0013a80001a77983 */ /* 0x000f280000300800 */
[----:B------:R1:W-:Y:S04]  /*77d90*/  @P0 STG.E desc[UR4][R10.64], R14 ;  /* 0x0000000e0a000986 */ /* 0x0003e8000c101904 */
[----:B------:R1:W-:Y:S02]  /*77da0*/  @P6 STG.E desc[UR4][R12.64], R23 ;  /* 0x000000170c006986 */ /* 0x0003e4000c101904 */
[----:B-1----:R-:W-:-:S05]  /*77db0*/  IMAD.WIDE R10, R166, 0x4, R4 ;  /* 0x00000004a60a7825 */ /* 0x002fca00078e0204 */
[----:B------:R1:W-:Y:S01]  /*77dc0*/  @P3 STG.E desc[UR4][R10.64], R15 ;  /* 0x0000000f0a003986 */ /* 0x0003e2000c101904 */
[----:B------:R-:W-:-:S03]  /*77dd0*/  IMAD.WIDE R12, R229, 0x4, R2 ;  /* 0x00000004e50c7825 */ /* 0x000fc600078e0202 */
[----:B------:R-:W4:Y:S04]  /*77de0*/  LDL.LU R23, [R1+0xe70] ;  /* 0x000e700001177983 */ /* 0x000f280000300800 */
[----:B------:R-:W4:Y:S01]  /*77df0*/  LDL.LU R166, [R1+0x13ac] ;  /* 0x0013ac0001a67983 */ /* 0x000f220000300800 */
[----:B-1----:R-:W-:-:S03]  /*77e00*/  IMAD.WIDE R10, R229, 0x4, R4 ;  /* 0x00000004e50a7825 */ /* 0x002fc600078e0204 */
[----:B---3--:R1:W-:Y:S04]  /*77e10*/  @P4 STG.E desc[UR4][R12.64], R22 ;  /* 0x000000160c004986 */ /* 0x0083e8000c101904 */
[----:B-1----:R-:W3:Y:S04]  /*77e20*/  LDL.LU R22, [R1+0xa30] ;  /* 0x000a300001167983 */ /* 0x002ee80000300800 */
[----:B------:R-:W3:Y:S01]  /*77e30*/  LDL.LU R229, [R1+0x220] ;  /* 0x0002200001e57983 */ /* 0x000ee20000300800 */
[----:B------:R-:W-:Y:S01]  /*77e40*/  VIADD R0, R7, 0x117 ;  /* 0x0000011707007836 */ /* 0x000fe20000000000 */
[----:B------:R-:W-:-:S04]  /*77e50*/  ISETP.LT.AND P5, PT, R9, UR6, !P5 ;  /* 0x0000000609007c0c */ /* 0x000fc8000efa1270 */
[----:B------:R-:W-:Y:S01]  /*77e60*/  ISETP.GE.AND P0, PT, R0, UR8, PT ;  /* 0x0000000800007c0c */ /* 0x000fe2000bf06270 */
[----:B------:R-:W-:Y:S01]  /*77e70*/  VIADD R0, R7, 0x118 ;  /* 0x0000011807007836 */ /* 0x000fe20000000000 */
[----:B------:R-:W-:Y:S02]  /*77e80*/  ULDC UR8, c[0x0][0x22c] ;  /* 0x00008b0000087ab9 */ /* 0x000fe40000000800 */
[----:B------:R-:W-:Y:S02]  /*77e90*/  ISETP.LT.AND P6, PT, R8, UR6, !P0 ;  /* 0x0000000608007c0c */ /* 0x000fe4000c7c1270 */
[----:B------:R-:W-:-:S03]  /*77ea0*/  ISETP.LT.AND P0, PT, R9, UR6, !P0 ;  /* 0x0000000609007c0c */ /* 0x000fc6000c701270 */
[----:B------:R1:W-:Y:S01]  /*77eb0*/  @P5 STG.E desc[UR4][R10.64], R228 ;  /* 0x000000e40a005986 */ /* 0x0003e2000c101904 */
[----:B------:R-:W-:Y:S01]  /*77ec0*/  ISETP.GE.AND P3, PT, R0, UR8, PT ;  /* 0x0000000800007c0c */ /* 0x000fe2000bf66270 */
[----:B------:R-:W-:Y:S01]  /*77ed0*/  VIADD R0, R7, 0x119 ;  /* 0x0000011907007836 */ /* 0x000fe20000000000 */
[----:B------:R-:W-:Y:S01]  /*77ee0*/  ULDC UR8, c[0x0][0x22c] ;  /* 0x00008b0000087ab9 */ /* 0x000fe20000000800 */
[C---:B--2---:R-:W-:Y:S01]  /*77ef0*/  IMAD.WIDE R12, R164.reuse, 0x4, R2 ;  /* 0x00000004a40c7825 */ /* 0x044fe200078e0202 */
[----:B-1----:R-:W2:Y:S03]  /*77f00*/  LDL.LU R228, [R1+0x13b0] ;  /* 0x0013b00001e47983 */ /* 0x002ea60000300800 */
[----:B------:R-:W-:Y:S01]  /*77f10*/  IMAD.WIDE R10, R164, 0x4, R4 ;  /* 0x00000004a40a7825 */ /* 0x000fe200078e0204 */
[----:B------:R-:W2:Y:S01]  /*77f20*/  LDL.LU R15, [R1+0x630] ;  /* 0x00063000010f7983 */ /* 0x000ea20000300800 */
[----:B------:R-:W-:-:S03]  /*77f30*/  ISETP.LT.AND P4, PT, R8, UR6, !P3 ;  /* 0x0000000608007c0c */ /* 0x000fc6000df81270 */
[----:B------:R-:W2:Y:S01]  /*77f40*/  LDL.LU R164, [R1+0xe74] ;  /* 0x000e740001a47983 */ /* 0x000ea20000300800 */
[----:B------:R-:W-:Y:S02]  /*77f50*/  ISETP.GE.AND P5, PT, R0, UR8, PT ;  /* 0x0000000800007c0c */ /* 0x000fe4000bfa6270 */
[----:B------:R-:W-:Y:S01]  /*77f60*/  ISETP.LT.AND P3, PT, R9, UR6, !P3 ;  /* 0x0000000609007c0c */ /* 0x000fe2000df61270 */
[----:B------:R-:W-:Y:S01]  /*77f70*/  @P6 STG.E desc[UR4][R12.64], R16 ;  /* 0x000000100c006986 */ /* 0x000fe2000c101904 */
[----:B------:R-:W-:Y:S01]  /*77f80*/  VIADD R0, R7, 0x11a ;  /* 0x0000011a07007836 */ /* 0x000fe20000000000 */
[----:B------:R-:W-:Y:S02]  /*77f90*/  ULDC UR8, c[0x0][0x22c] ;  /* 0x00008b0000087ab9 */ /* 0x000fe40000000800 */
[----:B----4-:R1:W-:Y:S01]  /*77fa0*/  @P0 STG.E desc[UR4][R10.64], R165 ;  /* 0x000000a50a000986 */ /* 0x0103e2000c101904 */
[----:B------:R-:W-:-:S03]  /*77fb0*/  ISETP.LT.AND P6, PT, R8, UR6, !P5 ;  /* 0x0000000608007c0c */ /* 0x000fc6000efc1270 */
[----:B-1----:R-:W4:Y:S04]  /*77fc0*/  LDL.LU R165, [R1+0x13b4] ;  /* 0x0013b40001a57983 */ /* 0x002f280000300800 */
[----:B------:R-:W4:Y:S01]  /*77fd0*/  LDL.LU R16, [R1+0xa34] ;  /* 0x000a340001107983 */ /* 0x000f220000300800 */
[----:B------:R-:W-:-:S04]  /*77fe0*/  IMAD.WIDE R12, R167, 0x4, R2 ;  /* 0x00000004a70c7825 */ /* 0x000fc800078e0202 */
[----:B------:R-:W-:Y:S01]  /*77ff0*/  IMAD.WIDE R10, R167, 0x4, R4 ;  /* 0x00000004a70a7825 */ /* 0x000fe200078e0204 */
        /* <DEDUP_REMOVED lines=14> */
[----:B------:R-:W-:Y:S01]  /*780e0*/  ULDC UR8, c[0x0][0x22c] ;  /* 0x00008b0000087ab9 */ /* 0x000fe20000000800 */
[----:B------:R-:W-:Y:S01]  /*780f0*/  IADD3 R0, R7, 0x11b, RZ ;  /* 0x0000011b07007810 */ /* 0x000fe20007ffe0ff */
[----:B------:R-:W3:Y:S01]  /*78100*/  LDL.LU R14, [R1+0xa38] ;  /* 0x000a3800010e7983 */ /* 0x000ee20000300800 */
[----:B--2---:R-:W-:Y:S02]  /*78110*/  IMAD.WIDE R12, R228, 0x4, R2 ;  /* 0x00000004e40c7825 */ /* 0x004fe400078e0202 */
[----:B------:R-:W-:Y:S01]  /*78120*/  ISETP.GE.AND P3, PT, R0, UR8, PT ;  /* 0x0000000800007c0c */ /* 0x000fe2000bf66270 */
[----:B------:R-:W-:-:S02]  /*78130*/  ULDC UR8, c[0x0][0x22c] ;  /* 0x00008b0000087ab9 */ /* 0x000fc40000000800 */
[----:B------:R1:W-:Y:S01]  /*78140*/  @P5 STG.E desc[UR4][R10.64], R15 ;  /* 0x0000000f0a005986 */ /* 0x0003e2000c101904 */
[----:B------:R-:W-:-:S03]  /*78150*/  VIADD R0, R7, 0x11c ;  /* 0x0000011c07007836 */ /* 0x000fc60000000000 */
[----:B------:R2:W-:Y:S01]  /*78160*/  @P4 STG.E desc[UR4][R12.64], R164 ;  /* 0x000000a40c004986 */ /* 0x0005e2000c101904 */
[----:B------:R-:W-:Y:S02]  /*78170*/  ISETP.LT.AND P6, PT, R8, UR6, !P3 ;  /* 0x0000000608007c0c */ /* 0x000fe4000dfc1270 */
        /* <DEDUP_REMOVED lines=26> */
[----:B------:R-:W-:Y:S02]  /*78320*/  ISETP.GE.AND P3, PT, R0, UR8, PT ;  /* 0x0000000800007c0c */ /* 0x000fe4000bf66270 */
[----:B------:R-:W-:Y:S01]  /*78330*/  ISETP.LT.AND P0, PT, R9, UR6, !P0 ;  /* 0x0000000609007c0c */ /* 0x000fe2000c701270 */
[----:B------:R-:W-:Y:S01]  /*78340*/  IMAD.WIDE R10, R167, 0x4, R4 ;  /* 0x00000004a70a7825 */ /* 0x000fe200078e0204 */
[----:B------:R-:W-:Y:S01]  /*78350*/  ISETP.LT.AND P4, PT, R8, UR6, !P3 ;  /* 0x0000000608007c0c */ /* 0x000fe2000df81270 */
[----:B------:R-:W3:Y:S02]  /*78360*/  LDL.LU R167, [R1+0x13c8] ;  /* 0x0013c80001a77983 */ /* 0x000ee40000300800 */
[----:B------:R-:W-:Y:S01]  /*78370*/  IMAD.WIDE R12, R166, 0x4, R2 ;  /* 0x00000004a60c7825 */ /* 0x000fe200078e0202 */
[----:B------:R-:W-:Y:S01]  /*78380*/  ISETP.LT.AND P3, PT, R9, UR6, !P3 ;  /* 0x0000000609007c0c */ /* 0x000fe2000df61270 */
[----:B------:R1:W-:Y:S01]  /*78390*/  @P5 STG.E desc[UR4][R10.64], R14 ;  /* 0x0000000e0a005986 */ /* 0x0003e2000c101904 */
[----:B------:R-:W-:Y:S01]  /*783a0*/  ULDC UR8, c[0x0][0x22c] ;  /* 0x00008b0000087ab9 */ /* 0x000fe20000000800 */
[----:B------:R-:W-:-:S02]  /*783b0*/  VIADD R0, R7, 0x11f ;  /* 0x0000011f07007836 */ /* 0x000fc40000000000 */
[----:B--2---:R2:W-:Y:S03]  /*783c0*/  @P6 STG.E desc[UR4][R12.64], R164 ;  /* 0x000000a40c006986 */ /* 0x0045e6000c101904 */
[----:B------:R-:W-:Y:S01]  /*783d0*/  ISETP.GE.AND P5, PT, R0, UR8, PT ;  /* 0x0000000800007c0c */ /* 0x000fe2000bfa6270 */
[----:B-1----:R-:W-:Y:S01]  /*783e0*/  IMAD.WIDE R10, R166, 0x4, R4 ;  /* 0x00000004a60a7825 */ /* 0x002fe200078e0204 */
[----:B--2---:R-:W2:Y:S03]  /*783f0*/  LDL.LU R164, [R1+0xe80] ;  /* 0x000e800001a47983 */ /* 0x004ea60000300800 */
[----:B----4-:R-:W-:Y:S01]  /*78400*/  IMAD.WIDE R12, R228, 0x4, R2 ;  /* 0x00000004e40c7825 */ /* 0x010fe200078e0202 */
[----:B------:R-:W4:Y:S01]  /*78410*/  LDL.LU R166, [R1+0x13cc] ;  /* 0x0013cc0001a67983 */ /* 0x000f220000300800 */
[----:B------:R-:W-:Y:S01]  /*78420*/  ISETP.LT.AND P6, PT, R8, UR6, !P5 ;  /* 0x0000000608007c0c */ /* 0x000fe2000efc1270 */
[----:B------:R-:W-:-:S02]  /*78430*/  ULDC UR8, c[0x0][0x22c] ;  /* 0x00008b0000087ab9 */ /* 0x000fc40000000800 */
[----:B------:R1:W-:Y:S01]  /*78440*/  @P0 STG.E desc[UR4][R10.64], R15 ;  /* 0x0000000f0a000986 */ /* 0x0003e2000c101904 */
[----:B------:R-:W-:-:S03]  /*78450*/  ISETP.LT.AND P5, PT, R9, UR6, !P5 ;  /* 0x0000000609007c0c */ /* 0x000fc6000efa1270 */
[----:B------:R1:W-:Y:S02]  /*78460*/  @P4 STG.E desc[UR4][R12.64], R16 ;  /* 0x000000100c004986 */ /* 0x0003e4000c101904 */
[----:B-1----:R-:W-:Y:S02]  /*78470*/  IMAD.WIDE R10, R228, 0x4, R4 ;  /* 0x00000004e40a7825 */ /* 0x002fe400078e0204 */
[----:B------:R-:W4:Y:S04]  /*78480*/  LDL.LU R16, [R1+0x640] ;  /* 0x0006400001107983 */ /* 0x000f280000300800 */
[----:B------:R-:W4:Y:S04]  /*78490*/  LDL.LU R228, [R1+0x240] ;  /* 0x0002400001e47983 */ /* 0x000f280000300800 */
[----:B------:R1:W-:Y:S01]  /*784a0*/  @P3 STG.E desc[UR4][R10.64], R165 ;  /* 0x000000a50a003986 */ /* 0x0003e2000c101904 */
[----:B------:R-:W-:-:S03]  /*784b0*/  IMAD.WIDE R12, R23, 0x4, R2 ;  /* 0x00000004170c7825 */ /* 0x000fc600078e0202 */
[----:B-1----:R-:W4:Y:S01]  /*784c0*/  LDL.LU R165, [R1+0x13d0] ;  /* 0x0013d00001a57983 */ /* 0x002f220000300800 */
[----:B------:R-:W-:-:S03]  /*784d0*/  IMAD.WIDE R10, R23, 0x4, R4 ;  /* 0x00000004170a7825 */ /* 0x000fc600078e0204 */
[----:B------:R-:W4:Y:S04]  /*784e0*/  LDL.LU R15, [R1+0x230] ;  /* 0x00023000010f7983 */ /* 0x000f280000300800 */
[----:B------:R-:W4:Y:S04]  /*784f0*/  LDL.LU R23, [R1+0xe84] ;  /* 0x000e840001177983 */ /* 0x000f280000300800 */
[----:B------:R-:W-:Y:S04]  /*78500*/  @P6 STG.E desc[UR4][R12.64], R22 ;  /* 0x000000160c006986 */ /* 0x000fe8000c101904 */
[----:B---3--:R1:W-:Y:S04]  /*78510*/  @P5 STG.E desc[UR4][R10.64], R229 ;  /* 0x000000e50a005986 */ /* 0x0083e8000c101904 */
[----:B-1----:R-:W3:Y:S04]  /*78520*/  LDL.LU R229, [R1+0x13d4] ;  /* 0x0013d40001e57983 */ /* 0x002ee80000300800 */
[----:B------:R-:W3:Y:S01]  /*78530*/  LDL.LU R22, [R1+0x644] ;  /* 0x0006440001167983 */ /* 0x000ee20000300800 */
[----:B------:R-:W-:-:S05]  /*78540*/  VIADD R0, R7, 0x120 ;  /* 0x0000012007007836 */ /* 0x000fca0000000000 */
[----:B------:R-:W-:Y:S01]  /*78550*/  ISETP.GE.AND P0, PT, R0, UR8, PT ;  /* 0x0000000800007c0c */ /* 0x000fe2000bf06270 */
[----:B------:R-:W-:Y:S01]  /*78560*/  ULDC UR8, c[0x0][0x22c] ;  /* 0x00008b0000087ab9 */ /* 0x000fe20000000800 */
[----:B------:R-:W-:Y:S02]  /*78570*/  IADD3 R0, R7, 0x121, RZ ;  /* 0x0000012107007810 */ /* 0x000fe40007ffe0ff */
        /* <DEDUP_REMOVED lines=9> */
[----:B------:R-:W-:Y:S01]  /*78610*/  ISETP.LT.AND P3, PT, R9, UR6, !P3 ;  /* 0x0000000609007c0c */ /* 0x000fe2000df61270 */
[----:B--2---:R1:W-:Y:S01]  /*78620*/  @P4 STG.E desc[UR4][R12.64], R164 ;  /* 0x000000a40c004986 */ /* 0x0043e2000c101904 */
[----:B------:R-:W-:Y:S01]  /*78630*/  ISETP.LT.AND P4, PT, R8, UR6, !P5 ;  /* 0x0000000608007c0c */ /* 0x000fe2000ef81270 */
[----:B------:R-:W-:Y:S01]  /*78640*/  VIADD R0, R7, 0x123 ;  /* 0x0000012307007836 */ /* 0x000fe20000000000 */
[----:B------:R-:W-:Y:S01]  /*78650*/  ISETP.LT.AND P5, PT, R9, UR6, !P5 ;  /* 0x0000000609007c0c */ /* 0x000fe2000efa1270 */
[----:B------:R-:W-:Y:S01]  /*78660*/  ULDC UR8, c[0x0][0x22c] ;  /* 0x00008b0000087ab9 */ /* 0x000fe20000000800 */
[----:B-1----:R-:W2:Y:S04]  /*78670*/  LDL.LU R164, [R1+0x244] ;  /* 0x0002440001a47983 */ /* 0x002ea80000300800 */
[----:B------:R-:W2:Y:S01]  /*78680*/  LDL.LU R167, [R1+0x13d8] ;  /* 0x0013d80001a77983 */ /* 0x000ea20000300800 */
[----:B----4-:R-:W-:-:S03]  /*78690*/  IMAD.WIDE R12, R166, 0x4, R2 ;  /* 0x00000004a60c7825 */ /* 0x010fc600078e0202 */
[----:B------:R1:W-:Y:S04]  /*786a0*/  @P0 STG.E desc[UR4][R10.64], R16 ;  /* 0x000000100a000986 */ /* 0x0003e8000c101904 */
[----:B------:R4:W-:Y:S04]  /*786b0*/  @P6 STG.E desc[UR4][R12.64], R228 ;  /* 0x000000e40c006986 */ /* 0x0009e8000c101904 */
[----:B-1----:R-:W2:Y:S04]  /*786c0*/  LDL.LU R16, [R1+0x234] ;  /* 0x0002340001107983 */ /* 0x002ea80000300800 */
[----:B----4-:R-:W4:Y:S01]  /*786d0*/  LDL.LU R228, [R1+0xe88] ;  /* 0x000e880001e47983 */ /* 0x010f220000300800 */
[----:B------:R-:W-:-:S03]  /*786e0*/  IMAD.WIDE R10, R166, 0x4, R4 ;  /* 0x00000004a60a7825 */ /* 0x000fc600078e0204 */
[----:B------:R-:W4:Y:S01]  /*786f0*/  LDL.LU R166, [R1+0x13dc] ;  /* 0x0013dc0001a67983 */ /* 0x000f220000300800 */
[----:B------:R-:W-:-:S03]  /*78700*/  IMAD.WIDE R12, R165, 0x4, R2 ;  /* 0x00000004a50c7825 */ /* 0x000fc600078e0202 */
[----:B------:R1:W-:Y:S04]  /*78710*/  @P3 STG.E desc[UR4][R10.64], R15 ;  /* 0x0000000f0a003986 */ /* 0x0003e8000c101904 */
[----:B------:R1:W-:Y:S04]  /*78720*/  @P4 STG.E desc[UR4][R12.64], R23 ;  /* 0x000000170c004986 */ /* 0x0003e8000c101904 */
[----:B------:R-:W4:Y:S01]  /*78730*/  LDL.LU R14, [R1+0x648] ;  /* 0x00064800010e7983 */ /* 0x000f220000300800 */
[----:B-1----:R-:W-:-:S03]  /*78740*/  IMAD.WIDE R10, R165, 0x4, R4 ;  /* 0x00000004a50a7825 */ /* 0x002fc600078e0204 */
[----:B------:R-:W4:Y:S04]  /*78750*/  LDL.LU R23, [R1+0x248] ;  /* 0x0002480001177983 */ /* 0x000f280000300800 */
[----:B------:R-:W4:Y:S04]  /*78760*/  LDL.LU R165, [R1+0x13e0] ;  /* 0x0013e00001a57983 */ /* 0x000f280000300800 */
[----:B------:R-:W4:Y:S04]  /*78770*/  LDL.LU R15, [R1+0x238] ;  /* 0x00023800010f7983 */ /* 0x000f280000300800 */
[----:B---3--:R1:W-:Y:S04]  /*78780*/  @P5 STG.E desc[UR4][R10.64], R22 ;  /* 0x000000160a005986 */ /* 0x0083e8000c101904 */
[----:B-1----:R-:W3:Y:S01]  /*78790*/  LDL.LU R22, [R1+0xe8c] ;  /* 0x000e8c0001167983 */ /* 0x002ee20000300800 */
[----:B------:R-:W-:Y:S01]  /*787a0*/  ISETP.GE.AND P0, PT, R0, UR8, PT ;  /* 0x0000000800007c0c */ /* 0x000fe2000bf06270 */
[----:B------:R-:W-:Y:S01]  /*787b0*/  VIADD R0, R7, 0x124 ;  /* 0x0000012407007836 */ /* 0x000fe20000000000 */
[----:B------:R-:W-:-:S02]  /*787c0*/  ULDC UR8, c[0x0][0x22c] ;  /* 0x00008b0000087ab9 */ /* 0x000fc40000000800 */
[----:B------:R-:W-:Y:S02]  /*787d0*/  ISETP.LT.AND P6, PT, R8, UR6, !P0 ;  /* 0x0000000608007c0c */ /* 0x000fe4000c7c1270 */
[----:B------:R-:W-:Y:S02]  /*787e0*/  ISETP.GE.AND P3, PT, R0, UR8, PT ;  /* 0x0000000800007c0c */ /* 0x000fe4000bf66270 */
[----:B------:R-:W-:Y:S01]  /*787f0*/  ISETP.LT.AND P0, PT, R9, UR6, !P0 ;  /* 0x0000000609007c0c */ /* 0x000fe2000c701270 */
[----:B------:R-:W-:Y:S01]  /*78800*/  VIADD R0, R7, 0x125 ;  /* 0x0000012507007836 */ /* 0x000fe20000000000 */
[----:B------:R-:W-:Y:S01]  /*78810*/  ISETP.LT.AND P4, PT, R8, UR6, !P3 ;  /* 0x0000000608007c0c */ /* 0x000fe2000df81270 */
[----:B------:R-:W-:Y:S01]  /*78820*/  IMAD.WIDE R12, R229, 0x4, R2 ;  /* 0x00000004e50c7825 */ /* 0x000fe200078e0202 */
[----:B------:R-:W-:-:S03]  /*78830*/  ULDC UR8, c[0x0][0x22c] ;  /* 0x00008b0000087ab9 */ /* 0x000fc60000000800 */
[----:B------:R-:W-:Y:S02]  /*78840*/  IMAD.WIDE R10, R229, 0x4, R4 ;  /* 0x00000004e50a7825 */ /* 0x000fe400078e0204 */
[----:B------:R-:W3:Y:S01]  /*78850*/  LDL.LU R229, [R1+0x64c] ;  /* 0x00064c0001e57983 */ /* 0x000ee20000300800 */
[----:B------:R-:W-:Y:S01]  /*78860*/  ISETP.GE.AND P5, PT, R0, UR8, PT ;  /* 0x0000000800007c0c */ /* 0x000fe2000bfa6270 */
[----:B------:R-:W-:Y:S01]  /*78870*/  VIADD R0, R7, 0x126 ;  /* 0x0000012607007836 */ /* 0x000fe20000000000 */
[C---:B------:R-:W-:Y:S01]  /*78880*/  ISETP.LT.AND P3, PT, R9.reuse, UR6, !P3 ;  /* 0x0000000609007c0c */ /* 0x040fe2000df61270 */
[----:B------:R-:W-:Y:S01]  /*78890*/  ULDC UR8, c[0x0][0x22c] ;  /* 0x00008b0000087ab9 */ /* 0x000fe20000000800 */
[----:B--2---:R1:W-:Y:S01]  /*788a0*/  @P6 STG.E desc[UR4][R12.64], R164 ;  /* 0x000000a40c006986 */ /* 0x0043e2000c101904 */
[----:B------:R-:W-:Y:S02]  /*788b0*/  ISETP.LT.AND P6, PT, R8, UR6, !P5 ;  /* 0x0000000608007c0c */ /* 0x000fe4000efc1270 */
[----:B------:R-:W-:Y:S01]  /*788c0*/  ISETP.LT.AND P5, PT, R9, UR6, !P5 ;  /* 0x0000000609007c0c */ /* 0x000fe2000efa1270 */
[----:B-1----:R-:W2:Y:S01]  /*788d0*/  LDL.LU R164, [R1+0x13e4] ;  /* 0x0013e40001a47983 */ /* 0x002ea20000300800 */
[----:B------:R-:W-:-:S03]  /*788e0*/  IMAD.WIDE R12, R167, 0x4, R2 ;  /* 0x00000004a70c7825 */ /* 0x000fc600078e0202 */
[----:B------:R1:W-:Y:S01]  /*788f0*/  @P0 STG.E desc[UR4][R10.64], R16 ;  /* 0x000000100a000986 */ /* 0x0003e2000c101904 */
[----:B------:R-:W-:Y:S01]  /*78900*/  ISETP.GE.AND P0, PT, R0, UR8, PT ;  /* 0x0000000800007c0c */ /* 0x000fe2000bf06270 */
[----:B------:R-:W-:Y:S02]  /*78910*/  ULDC UR8, c[0x0][0x22c] ;  /* 0x00008b0000087ab9 */ /* 0x000fe40000000800 */
[----:B----4-:R4:W-:Y:S01]  /*78920*/  @P4 STG.E desc[UR4][R12.64], R228 ;  /* 0x000000e40c004986 */ /* 0x0109e2000c101904 */
[----:B------:R-:W-:-:S03]  /*78930*/  ISETP.LT.AND P4, PT, R8, UR6, !P0 ;  /* 0x0000000608007c0c */ /* 0x000fc6000c781270 */
[----:B-1----:R-:W2:Y:S04]  /*78940*/  LDL.LU R16, [R1+0x24c] ;  /* 0x00024c0001107983 */ /* 0x002ea80000300800 */
[----:B----4-:R-:W4:Y:S01]  /*78950*/  LDL.LU R228, [R1+0x23c] ;  /* 0x00023c0001e47983 */ /* 0x010f220000300800 */
[----:B------:R-:W-:-:S03]  /*78960*/  IMAD.WIDE R10, R167, 0x4, R4 ;  /* 0x00000004a70a7825 */ /* 0x000fc600078e0204 */
[----:B------:R-:W4:Y:S01]  /*78970*/  LDL.LU R167, [R1+0x13e8] ;  /* 0x0013e80001a77983 */ /* 0x000f220000300800 */
[----:B------:R-:W-:-:S03]  /*78980*/  IMAD.WIDE R12, R166, 0x4, R2 ;  /* 0x00000004a60c7825 */ /* 0x000fc600078e0202 */
[----:B------:R1:W-:Y:S04]  /*78990*/  @P3 STG.E desc[UR4][R10.64], R14 ;  /* 0x0000000e0a003986 */ /* 0x0003e8000c101904 */
[----:B------:R1:W-:Y:S02]  /*789a0*/  @P6 STG.E desc[UR4][R12.64], R23 ;  /* 0x000000170c006986 */ /* 0x0003e4000c101904 */
[----:B-1----:R-:W-:-:S04]  /*789b0*/  IMAD.WIDE R10, R166, 0x4, R4 ;  /* 0x00000004a60a7825 */ /* 0x002fc800078e0204 */
[C---:B------:R-:W-:Y:S01]  /*789c0*/  IMAD.WIDE R12, R165.reuse, 0x4, R2 ;  /* 0x00000004a50c7825 */ /* 0x040fe200078e0202 */
[----:B------:R-:W4:Y:S04]  /*789d0*/  LDL.LU R23, [R1+0xe90] ;  /* 0x000e900001177983 */ /* 0x000f280000300800 */
[----:B------:R-:W4:Y:S04]  /*789e0*/  LDL.LU R166, [R1+0x13ec] ;  /* 0x0013ec0001a67983 */ /* 0x000f280000300800 */
[----:B------:R1:W-:Y:S02]  /*789f0*/  @P5 STG.E desc[UR4][R10.64], R15 ;  /* 0x0000000f0a005986 */ /* 0x0003e4000c101904 */
[----:B-1----:R-:W-:-:S02]  /*78a00*/  IMAD.WIDE R10, R165, 0x4, R4 ;  /* 0x00000004a50a7825 */ /* 0x002fc400078e0204 */
[----:B---3--:R1:W-:Y:S04]  /*78a10*/  @P4 STG.E desc[UR4][R12.64], R22 ;  /* 0x000000160c004986 */ /* 0x0083e8000c101904 */
[----:B-1----:R-:W3:Y:S04]  /*78a20*/  LDL.LU R22, [R1+0xa50] ;  /* 0x000a500001167983 */ /* 0x002ee80000300800 */
[----:B------:R-:W3:Y:S01]  /*78a30*/  LDL.LU R165, [R1+0x650] ;  /* 0x0006500001a57983 */ /* 0x000ee20000300800 */
[----:B------:R-:W-:Y:S02]  /*78a40*/  ISETP.LT.AND P0, PT, R9, UR6, !P0 ;  /* 0x0000000609007c0c */ /* 0x000fe4000c701270 */
[----:B------:R-:W-:-:S04]  /*78a50*/  IADD3 R0, R7, 0x127, RZ ;  /* 0x0000012707007810 */ /* 0x000fc80007ffe0ff */
[----:B------:R-:W-:Y:S01]  /*78a60*/  ISETP.GE.AND P3, PT, R0, UR8, PT ;  /* 0x0000000800007c0c */ /* 0x000fe2000bf66270 */
[----:B------:R-:W-:Y:S01]  /*78a70*/  VIADD R0, R7, 0x128 ;  /* 0x0000012807007836 */ /* 0x000fe20000000000 */
[----:B------:R-:W-:Y:S02]  /*78a80*/  ULDC UR8, c[0x0][0x22c] ;  /* 0x00008b0000087ab9 */ /* 0x000fe40000000800 */
[----:B------:R-:W-:Y:S02]  /*78a90*/  ISETP.LT.AND P6, PT, R8, UR6, !P3 ;  /* 0x0000000608007c0c */ /* 0x000fe4000dfc1270 */
[----:B------:R-:W-:Y:S01]  /*78aa0*/  ISETP.LT.AND P3, PT, R9, UR6, !P3 ;  /* 0x0000000609007c0c */ /* 0x000fe2000df61270 */
        /* <DEDUP_REMOVED lines=35> */
[----:B------:R-:W-:Y:S01]  /*78ce0*/  VIADD R0, R7, 0x12b ;  /* 0x0000012b07007836 */ /* 0x000fe20000000000 */
[----:B------:R-:W-:Y:S01]  /*78cf0*/  ULDC UR8, c[0x0][0x22c] ;  /* 0x00008b0000087ab9 */ /* 0x000fe20000000800 */
        /* <DEDUP_REMOVED lines=9> */
[----:B------:R-:W-:Y:S01]  /*78d90*/  ULDC UR8, c[0x0][0x22c] ;  /* 0x00008b0000087ab9 */ /* 0x000fe20000000800 */
[----:B-1----:R-:W-:Y:S01]  /*78da0*/  IMAD.WIDE R10, R229, 0x4, R4 ;  /* 0x00000004e50a7825 */ /* 0x002fe200078e0204 */
[----:B--2---:R-:W2:Y:S04]  /*78db0*/  LDL.LU R164, [R1+0x658] ;  /* 0x0006580001a47983 */ /* 0x004ea80000300800 */
[----:B------:R-:W2:Y:S01]  /*78dc0*/  LDL.LU R229, [R1+0x1400] ;  /* 0x0014000001e57983 */ /* 0x000ea20000300800 */
[----:B------:R-:W-:-:S03]  /*78dd0*/  ISETP.LT.AND P5, PT, R9, UR6, !P5 ;  /* 0x0000000609007c0c */ /* 0x000fc6000efa1270 */
[----:B------:R-:W2:Y:S01]  /*78de0*/  LDL.LU R15, [R1+0xa48] ;  /* 0x000a4800010f7983 */ /* 0x000ea20000300800 */
[----:B------:R-:W-:-:S03]  /*78df0*/  ISETP.LT.AND P4, PT, R8, UR6, !P0 ;  /* 0x0000000608007c0c */ /* 0x000fc6000c781270 */
[----:B----4-:R1:W-:Y:S01]  /*78e00*/  @P3 STG.E desc[UR4][R10.64], R16 ;  /* 0x000000100a003986 */ /* 0x0103e2000c101904 */
[----:B------:R-:W-:-:S03]  /*78e10*/  IMAD.WIDE R12, R228, 0x4, R2 ;  /* 0x00000004e40c7825 */ /* 0x000fc600078e0202 */
        /* <DEDUP_REMOVED lines=10> */
[----:B------:R-:W-:-:S04]  /*78ec0*/  IADD3 R0, R7, 0x12d, RZ ;  /* 0x0000012d07007810 */ /* 0x000fc80007ffe0ff */
[----:B------:R-:W-:Y:S01]  /*78ed0*/  ISETP.GE.AND P3, PT, R0, UR8, PT ;  /* 0x0000000800007c0c */ /* 0x000fe2000bf66270 */
[----:B------:R-:W-:Y:S01]  /*78ee0*/  VIADD R0, R7, 0x12e ;  /* 0x0000012e07007836 */ /* 0x000fe20000000000 */
[C---:B------:R-:W-:Y:S01]  /*78ef0*/  ISETP.LT.AND P0, PT, R9.reuse, UR6, !P0 ;  /* 0x0000000609007c0c */ /* 0x040fe2000c701270 */
[----:B------:R-:W-:Y:S01]  /*78f00*/  ULDC UR8, c[0x0][0x22c] ;  /* 0x00008b0000087ab9 */ /* 0x000fe20000000800 */
        /* <DEDUP_REMOVED lines=13> */
[----:B-1----:R-:W-:-:S04]  /*78fe0*/  IMAD.WIDE R10, R166, 0x4, R4 ;  /* 0x00000004a60a7825 */ /* 0x002fc800078e0204 */
[----:B--2---:R-:W-:Y:S01]  /*78ff0*/  IMAD.WIDE R12, R229, 0x4, R2 ;  /* 0x00000004e50c7825 */ /* 0x004fe200078e0202 */
[----:B------:R-:W2:Y:S01]  /*79000*/  LDL.LU R164, [R1+0xea0] ;  /* 0x000ea00001a47983 */ /* 0x000ea20000300800 */
[----:B------:R-:W-:-:S03]  /*79010*/  ULDC UR8, c[0x0][0x22c] ;  /* 0x00008b0000087ab9 */ /* 0x000fc60000000800 */
[----:B------:R-:W2:Y:S04]  /*79020*/  LDL.LU R166, [R1+0x140c] ;  /* 0x00140c0001a67983 */ /* 0x000ea80000300800 */
[----:B------:R1:W-:Y:S01]  /*79030*/  @P3 STG.E desc[UR4][R10.64], R15 ;  /* 0x0000000f0a003986 */ /* 0x0003e2000c101904 */
[----:B------:R-:W-:Y:S02]  /*79040*/  ISETP.LT.AND P6, PT, R8, UR6, !P0 ;  /* 0x0000000608007c0c */ /* 0x000fe4000c7c1270 */
[----:B------:R-:W-:Y:S01]  /*79050*/  ISETP.LT.AND P0, PT, R9, UR6, !P0 ;  /* 0x0000000609007c0c */ /* 0x000fe2000c701270 */
[----:B-1----:R-:W-:Y:S01]  /*79060*/  IMAD.WIDE R10, R229, 0x4, R4 ;  /* 0x00000004e50a7825 */ /* 0x002fe200078e0204 */
[----:B----4-:R1:W-:Y:S04]  /*79070*/  @P4 STG.E desc[UR4][R12.64], R16 ;  /* 0x000000100c004986 */ /* 0x0103e8000c101904 */
[----:B------:R4:W-:Y:S04]  /*79080*/  @P5 STG.E desc[UR4][R10.64], R228 ;  /* 0x000000e40a005986 */ /* 0x0009e8000c101904 */
[----:B-1----:R-:W2:Y:S04]  /*79090*/  LDL.LU R16, [R1+0xa60] ;  /* 0x000a600001107983 */ /* 0x002ea80000300800 */
[----:B------:R-:W2:Y:S04]  /*790a0*/  LDL.LU R229, [R1+0x250] ;  /* 0x0002500001e57983 */ /* 0x000ea80000300800 */
[----:B----4-:R-:W4:Y:S01]  /*790b0*/  LDL.LU R228, [R1+0x1410] ;  /* 0x0014100001e47983 */ /* 0x010f220000300800 */
[----:B------:R-:W-:-:S03]  /*790c0*/  IMAD.WIDE R12, R23, 0x4, R2 ;  /* 0x00000004170c7825 */ /* 0x000fc600078e0202 */
[----:B------:R-:W4:Y:S01]  /*790d0*/  LDL.LU R15, [R1+0x660] ;  /* 0x00066000010f7983 */ /* 0x000f220000300800 */
[----:B------:R-:W-:-:S03]  /*790e0*/  IMAD.WIDE R10, R23, 0x4, R4 ;  /* 0x00000004170a7825 */ /* 0x000fc600078e0204 */
        /* <DEDUP_REMOVED lines=17> */
[----:B------:R-:W-:Y:S02]  /*79200*/  IMAD.WIDE R10, R167, 0x4, R4 ;  /* 0x00000004a70a7825 */ /* 0x000fe400078e0204 */
[----:B--2---:R1:W-:Y:S01]  /*79210*/  @P4 STG.E desc[UR4][R12.64], R164 ;  /* 0x000000a40c004986 */ /* 0x0043e2000c101904 */
[----:B------:R-:W-:Y:S01]  /*79220*/  ISETP.LT.AND P5, PT, R9, UR6, !P5 ;  /* 0x0000000609007c0c */ /* 0x000fe2000efa1270 */
[----:B------:R-:W-:Y:S01]  /*79230*/  ULDC UR8, c[0x0][0x22c] ;  /* 0x00008b0000087ab9 */ /* 0x000fe20000000800 */
[----:B------:R-:W-:Y:S01]  /*79240*/  ISETP.LT.AND P4, PT, R8, UR6, !P0 ;  /* 0x0000000608007c0c */ /* 0x000fe2000c781270 */
[----:B-1----:R-:W2:Y:S01]  /*79250*/  LDL.LU R164, [R1+0x254] ;  /* 0x0002540001a47983 */ /* 0x002ea20000300800 */
[----:B------:R-:W-:-:S03]  /*79260*/  IMAD.WIDE R12, R166, 0x4, R2 ;  /* 0x00000004a60c7825 */ /* 0x000fc600078e0202 */
[----:B------:R-:W2:Y:S01]  /*79270*/  LDL.LU R167, [R1+0x1418] ;  /* 0x0014180001a77983 */ /* 0x000ea20000300800 */
[----:B------:R-:W-:-:S03]  /*79280*/  ISETP.LT.AND P0, PT, R9, UR6, !P0 ;  /* 0x0000000609007c0c */ /* 0x000fc6000c701270 */
        /* <DEDUP_REMOVED lines=16> */
[----:B------:R-:W-:-:S04]  /*79390*/  IADD3 R0, R7, 0x133, RZ ;  /* 0x0000013307007810 */ /* 0x000fc80007ffe0ff */
        /* <DEDUP_REMOVED lines=15> */
[----:B--2---:R1:W-:Y:S01]  /*79490*/  @P6 STG.E desc[UR4][R12.64], R164 ;  /* 0x000000a40c006986 */ /* 0x0043e2000c101904 */
[----:B------:R-:W-:Y:S01]  /*794a0*/  ISETP.LT.AND P6, PT, R8, UR6, !P0 ;  /* 0x0000000608007c0c */ /* 0x000fe2000c7c1270 */
[----:B------:R-:W-:Y:S01]  /*794b0*/  ULDC UR8, c[0x0][0x22c] ;  /* 0x00008b0000087ab9 */ /* 0x000fe20000000800 */
[----:B------:R-:W-:Y:S01]  /*794c0*/  ISETP.LT.AND P0, PT, R9, UR6, !P0 ;  /* 0x0000000609007c0c */ /* 0x000fe2000c701270 */
[----:B-1----:R-:W2:Y:S01]  /*794d0*/  LDL.LU R164, [R1+0x1424] ;  /* 0x0014240001a47983 */ /* 0x002ea20000300800 */
[----:B------:R-:W-:-:S03]  /*794e0*/  IMAD.WIDE R12, R167, 0x4, R2 ;  /* 0x00000004a70c7825 */ /* 0x000fc600078e0202 */
        /* <DEDUP_REMOVED lines=30> */
[----:B------:R-:W-:Y:S01]  /*796d0*/  ULDC UR8, c[0x0][0x22c] ;  /* 0x00008b0000087ab9 */ /* 0x000fe20000000800 */
[----:B------:R-:W-:Y:S01]  /*796e0*/  IADD3 R0, R7, 0x139, RZ ;  /* 0x0000013907007810 */ /* 0x000fe20007ffe0ff */
        /* <DEDUP_REMOVED lines=78> */
[----:B------:R-:W-:Y:S01]  /*79bd0*/  ISETP.GE.AND P3, PT, R0, UR8, PT ;  /* 0x0000000800007c0c */ /* 0x000fe2000bf66270 */
[----:B-1----:R-:W-:Y:S02]  /*79be0*/  IMAD.WIDE R10, R166, 0x4, R4 ;  /* 0x00000004a60a7825 */ /* 0x002fe400078e0204 */
[----:B--2---:R-:W2:Y:S02]  /*79bf0*/  LDL.LU R164, [R1+0xec0] ;  /* 0x000ec00001a47983 */ /* 0x004ea40000300800 */
[----:B----4-:R-:W-:Y:S02]  /*79c00*/  IMAD.WIDE R12, R165, 0x4, R2 ;  /* 0x00000004a50c7825 */ /* 0x010fe400078e0202 */
        /* <DEDUP_REMOVED lines=71> */
[----:B------:R-:W-:Y:S01]  /*7a080*/  ISETP.LT.AND P0, PT, R9, UR6, !P0 ;  /* 0x0000000609007c0c */ /* 0x000fe2000c701270 */
[----:B------:R-:W-:Y:S01]  /*7a090*/  ULDC UR8, c[0x0][0x22c] ;  /* 0x00008b0000087ab9 */ /* 0x000fe20000000800 */
[----:B--2---:R1:W-:Y:S01]  /*7a0a0*/  @P6 STG.E desc[UR4][R12.64], R164 ;  /* 0x000000a40c006986 */ /* 0x0043e2000c101904 */
[----:B------:R-:W-:-:S02]  /*7a0b0*/  ISETP.LT.AND P6, PT, R8, UR6, !P3 ;  /* 0x0000000608007c0c */ /* 0x000fc4000dfc1270 */
        /* <DEDUP_REMOVED lines=459> */
[----:B------:R-:W-:Y:S01]  /*7bd70*/  ISETP.LT.AND P6, PT, R8, UR6, !P0 ;  /* 0x0000000608007c0c */ /* 0x000fe2000c7c1270 */
[----:B-1----:R-:W-:Y:S02]  /*7bd80*/  IMAD.WIDE R10, R165, 0x4, R4 ;  /* 0x00000004a50a7825 */ /* 0x002fe400078e0204 */
[----:B------:R-:W3:Y:S04]  /*7bd90*/  LDL.LU R165, [R1+0x2d8] ;  /* 0x0002d80001a57983 */ /* 0x000ee80000300800 */
[----:B--2---:R-:W2:Y:S01]  /*7bda0*/  LDL.LU R164, [R1+0x1504] ;  /* 0x0015040001a47983 */ /* 0x004ea20000300800 */
[----:B------:R-:W-:-:S03]  /*7bdb0*/  ISETP.GE.AND P3, PT, R0, UR8, PT ;  /* 0x0000000800007c0c */ /* 0x000fc6000bf66270 */
[----:B------:R-:W2:Y:S01]  /*7bdc0*/  LDL.LU R15, [R1+0x2c8] ;  /* 0x0002c800010f7983 */ /* 0x000ea20000300800 */
[----:B------:R-:W-:-:S03]  /*7bdd0*/  ISETP.LT.AND P0, PT, R9, UR6, !P0 ;  /* 0x0000000609007c0c */ /* 0x000fc6000c701270 */
[----:B----4-:R1:W-:Y:S01]  /*7bde0*/  @P5 STG.E desc[UR4][R10.64], R16 ;  /* 0x000000100a005986 */ /* 0x0103e2000c101904 */
[----:B------:R-:W-:Y:S01]  /*7bdf0*/  ISETP.LT.AND P4, PT, R8, UR6, !P3 ;  /* 0x0000000608007c0c */ /* 0x000fe2000df81270 */
[C---:B------:R-:W-:Y:S01]  /*7be00*/  IMAD.WIDE R12, R229.reuse, 0x4, R2 ;  /* 0x00000004e50c7825 */ /* 0x040fe200078e0202 */
[----:B------:R-:W-:Y:S01]  /*7be10*/  ULDC UR8, c[0x0][0x22c] ;  /* 0x00008b0000087ab9 */ /* 0x000fe20000000800 */
[----:B-1----:R-:W4:Y:S02]  /*7be20*/  LDL.LU R16, [R1+0xf1c] ;  /* 0x000f1c0001107983 */ /* 0x002f240000300800 */
[----:B------:R-:W-:Y:S02]  /*7be30*/  IMAD.WIDE R10, R229, 0x4, R4 ;  /* 0x00000004e50a7825 */ /* 0x000fe400078e0204 */
        /* <DEDUP_REMOVED lines=24> */
[----:B------:R2:W-:Y:S01]  /*7bfc0*/  @P6 STG.E desc[UR4][R12.64], R165 ;  /* 0x000000a50c006986 */ /* 0x0005e2000c101904 */
[----:B------:R-:W-:Y:S01]  /*7bfd0*/  ISETP.GE.AND P3, PT, R0, UR8, PT ;  /* 0x0000000800007c0c */ /* 0x000fe2000bf66270 */
[----:B-1----:R-:W-:-:S04]  /*7bfe0*/  IMAD.WIDE R10, R166, 0x4, R4 ;  /* 0x00000004a60a7825 */ /* 0x002fc800078e0204 */
[----:B--2---:R-:W-:Y:S01]  /*7bff0*/  IMAD.WIDE R12, R164, 0x4, R2 ;  /* 0x00000004a40c7825 */ /* 0x004fe200078e0202 */
[----:B------:R-:W2:Y:S01]  /*7c000*/  LDL.LU R165, [R1+0xf20] ;  /* 0x000f200001a57983 */ /* 0x000ea20000300800 */
[----:B------:R-:W-:-:S03]  /*7c010*/  ULDC UR8, c[0x0][0x22c] ;  /* 0x00008b0000087ab9 */ /* 0x000fc60000000800 */
[----:B------:R1:W-:Y:S01]  /*7c020*/  @P5 STG.E desc[UR4][R10.64], R15 ;  /* 0x0000000f0a005986 */ /* 0x0003e2000c101904 */
[----:B------:R-:W-:-:S03]  /*7c030*/  ISETP.LT.AND P6, PT, R8, UR6, !P3 ;  /* 0x0000000608007c0c */ /* 0x000fc6000dfc1270 */
[----:B------:R-:W2:Y:S01]  /*7c040*/  LDL.LU R166, [R1+0x1514] ;  /* 0x0015140001a67983 */ /* 0x000ea20000300800 */
[----:B------:R-:W-:Y:S01]  /*7c050*/  ISETP.LT.AND P3, PT, R9, UR6, !P3 ;  /* 0x0000000609007c0c */ /* 0x000fe2000df61270 */
[----:B-1----:R-:W-:Y:S02]  /*7c060*/  IMAD.WIDE R10, R164, 0x4, R4 ;  /* 0x00000004a40a7825 */ /* 0x002fe400078e0204 */
        /* <DEDUP_REMOVED lines=32> */
[----:B-1----:R-:W2:Y:S01]  /*7c270*/  LDL.LU R165, [R1+0x6e4] ;  /* 0x0006e40001a57983 */ /* 0x002ea20000300800 */
[----:B------:R-:W-:-:S03]  /*7c280*/  IMAD.WIDE R12, R166, 0x4, R2 ;  /* 0x00000004a60c7825 */ /* 0x000fc600078e0202 */
[----:B------:R-:W2:Y:S04]  /*7c290*/  LDL.LU R167, [R1+0x152c] ;  /* 0x00152c0001a77983 */ /* 0x000ea80000300800 */
[----:B------:R1:W-:Y:S04]  /*7c2a0*/  @P5 STG.E desc[UR4][R10.64], R16 ;  /* 0x000000100a005986 */ /* 0x0003e8000c101904 */
[----:B------:R4:W-:Y:S04]  /*7c2b0*/  @P6 STG.E desc[UR4][R12.64], R164 ;  /* 0x000000a40c006986 */ /* 0x0009e8000c101904 */
[----:B-1----:R-:W2:Y:S01]  /*7c2c0*/  LDL.LU R16, [R1+0xad4] ;  /* 0x000ad40001107983 */ /* 0x002ea20000300800 */
[----:B------:R-:W-:-:S03]  /*7c2d0*/  IMAD.WIDE R10, R166, 0x4, R4 ;  /* 0x00000004a60a7825 */ /* 0x000fc600078e0204 */
[----:B----4-:R-:W4:Y:S01]  /*7c2e0*/  LDL.LU R164, [R1+0xf28] ;  /* 0x000f280001a47983 */ /* 0x010f220000300800 */
[----:B------:R-:W-:-:S03]  /*7c2f0*/  IMAD.WIDE R12, R229, 0x4, R2 ;  /* 0x00000004e50c7825 */ /* 0x000fc600078e0202 */
[----:B------:R-:W4:Y:S04]  /*7c300*/  LDL.LU R166, [R1+0x1530] ;  /* 0x0015300001a67983 */ /* 0x000f280000300800 */
        /* <DEDUP_REMOVED lines=17> */
[----:B------:R-:W-:Y:S02]  /*7c420*/  IADD3 R0, R7, 0x175, RZ ;  /* 0x0000017507007810 */ /* 0x000fe40007ffe0ff */
[----:B------:R-:W-:Y:S01]  /*7c430*/  ISETP.LT.AND P4, PT, R8, UR6, !P0 ;  /* 0x0000000608007c0c */ /* 0x000fe2000c781270 */
[----:B------:R-:W-:Y:S01]  /*7c440*/  IMAD.WIDE R10, R228, 0x4, R4 ;  /* 0x00000004e40a7825 */ /* 0x000fe200078e0204 */
[----:B------:R-:W-:Y:S01]  /*7c450*/  ISETP.GE.AND P3, PT, R0, UR8, PT ;  /* 0x0000000800007c0c */ /* 0x000fe2000bf66270 */
[----:B------:R-:W-:Y:S01]  /*7c460*/  ULDC UR8, c[0x0][0x22c] ;  /* 0x00008b0000087ab9 */ /* 0x000fe20000000800 */
[----:B------:R-:W-:Y:S01]  /*7c470*/  ISETP.LT.AND P0, PT, R9, UR6, !P0 ;  /* 0x0000000609007c0c */ /* 0x000fe2000c701270 */
[----:B------:R-:W-:Y:S01]  /*7c480*/  VIADD R0, R7, 0x176 ;  /* 0x0000017607007836 */ /* 0x000fe20000000000 */
[----:B------:R-:W3:Y:S04]  /*7c490*/  LDL.LU R228, [R1+0xaec] ;  /* 0x000aec0001e47983 */ /* 0x000ee80000300800 */
[----:B--2---:R1:W-:Y:S01]  /*7c4a0*/  @P6 STG.E desc[UR4][R12.64], R165 ;  /* 0x000000a50c006986 */ /* 0x0043e2000c101904 */
[----:B------:R-:W-:-:S02]  /*7c4b0*/  ISETP.LT.AND P6, PT, R8, UR6, !P3 ;  /* 0x0000000608007c0c */ /* 0x000fc4000dfc1270 */
[----:B------:R-:W-:Y:S01]  /*7c4c0*/  ISETP.LT.AND P3, PT, R9, UR6, !P3 ;  /* 0x0000000609007c0c */ /* 0x000fe2000df61270 */
[----:B-1----:R-:W-:Y:S01]  /*7c4d0*/  IMAD.WIDE R12, R167, 0x4, R2 ;  /* 0x00000004a70c7825 */ /* 0x002fe200078e0202 */
[----:B------:R-:W2:Y:S04]  /*7c4e0*/  LDL.LU R165, [R1+0x1540] ;  /* 0x0015400001a57983 */ /* 0x000ea80000300800 */
[----:B------:R1:W-:Y:S01]  /*7c4f0*/  @P5 STG.E desc[UR4][R10.64], R16 ;  /* 0x000000100a005986 */ /* 0x0003e2000c101904 */
[----:B------:R-:W-:-:S03]  /*7c500*/  ISETP.GE.AND P5, PT, R0, UR8, PT ;  /* 0x0000000800007c0c */ /* 0x000fc6000bfa6270 */
[----:B----4-:R4:W-:Y:S01]  /*7c510*/  @P4 STG.E desc[UR4][R12.64], R164 ;  /* 0x000000a40c004986 */ /* 0x0109e2000c101904 */
[----:B------:R-:W-:Y:S01]  /*7c520*/  ISETP.LT.AND P4, PT, R8, UR6, !P5 ;  /* 0x0000000608007c0c */ /* 0x000fe2000ef81270 */
[----:B-1----:R-:W-:Y:S02]  /*7c530*/  IMAD.WIDE R10, R167, 0x4, R4 ;  /* 0x00000004a70a7825 */ /* 0x002fe400078e0204 */
[----:B------:R-:W2:Y:S01]  /*7c540*/  LDL.LU R16, [R1+0x6ec] ;  /* 0x0006ec0001107983 */ /* 0x000ea20000300800 */
[----:B------:R-:W-:Y:S01]  /*7c550*/  ULDC UR8, c[0x0][0x22c] ;  /* 0x00008b0000087ab9 */ /* 0x000fe20000000800 */
[C---:B----4-:R-:W-:Y:S02]  /*7c560*/  IMAD.WIDE R12, R166.reuse, 0x4, R2 ;  /* 0x00000004a60c7825 */ /* 0x050fe400078e0202 */
[----:B------:R-:W4:Y:S04]  /*7c570*/  LDL.LU R164, [R1+0xadc] ;  /* 0x000adc0001a47983 */ /* 0x000f280000300800 */
[----:B------:R-:W4:Y:S04]  /*7c580*/  LDL.LU R167, [R1+0x1548] ;  /* 0x0015480001a77983 */ /* 0x000f280000300800 */
[----:B------:R1:W-:Y:S04]  /*7c590*/  @P0 STG.E desc[UR4][R10.64], R14 ;  /* 0x0000000e0a000986 */ /* 0x0003e8000c101904 */
[----:B------:R1:W-:Y:S02]  /*7c5a0*/  @P6 STG.E desc[UR4][R12.64], R23 ;  /* 0x000000170c006986 */ /* 0x0003e4000c101904 */
[----:B-1----:R-:W-:-:S04]  /*7c5b0*/  IMAD.WIDE R10, R166, 0x4, R4 ;  /* 0x00000004a60a7825 */ /* 0x002fc800078e0204 */
[----:B------:R-:W-:Y:S01]  /*7c5c0*/  IMAD.WIDE R12, R229, 0x4, R2 ;  /* 0x00000004e50c7825 */ /* 0x000fe200078e0202 */
[----:B------:R-:W4:Y:S04]  /*7c5d0*/  LDL.LU R23, [R1+0xf30] ;  /* 0x000f300001177983 */ /* 0x000f280000300800 */
[----:B------:R-:W-:Y:S04]  /*7c5e0*/  @P3 STG.E desc[UR4][R10.64], R15 ;  /* 0x0000000f0a003986 */ /* 0x000fe8000c101904 */
[----:B------:R-:W4:Y:S04]  /*7c5f0*/  LDL.LU R166, [R1+0x1550] ;  /* 0x0015500001a67983 */ /* 0x000f280000300800 */
[----:B---3--:R1:W-:Y:S04]  /*7c600*/  @P4 STG.E desc[UR4][R12.64], R22 ;  /* 0x000000160c004986 */ /* 0x0083e8000c101904 */
[----:B-1----:R-:W3:Y:S01]  /*7c610*/  LDL.LU R22, [R1+0xaf0] ;  /* 0x000af00001167983 */ /* 0x002ee20000300800 */
[----:B------:R-:W-:Y:S01]  /*7c620*/  VIADD R0, R7, 0x177 ;  /* 0x0000017707007836 */ /* 0x000fe20000000000 */
[----:B------:R-:W-:-:S04]  /*7c630*/  ISETP.LT.AND P5, PT, R9, UR6, !P5 ;  /* 0x0000000609007c0c */ /* 0x000fc8000efa1270 */
[----:B------:R-:W-:Y:S01]  /*7c640*/  ISETP.GE.AND P0, PT, R0, UR8, PT ;  /* 0x0000000800007c0c */ /* 0x000fe2000bf06270 */
[----:B------:R-:W-:Y:S01]  /*7c650*/  VIADD R0, R7, 0x178 ;  /* 0x0000017807007836 */ /* 0x000fe20000000000 */
[----:B------:R-:W-:Y:S02]  /*7c660*/  ULDC UR8, c[0x0][0x22c] ;  /* 0x00008b0000087ab9 */ /* 0x000fe40000000800 */
[----:B------:R-:W-:Y:S02]  /*7c670*/  ISETP.LT.AND P6, PT, R8, UR6, !P0 ;  /* 0x0000000608007c0c */ /* 0x000fe4000c7c1270 */
[----:B------:R-:W-:Y:S01]  /*7c680*/  ISETP.LT.AND P0, PT, R9, UR6, !P0 ;  /* 0x0000000609007c0c */ /* 0x000fe2000c701270 */
[----:B------:R-:W-:Y:S01]  /*7c690*/  IMAD.WIDE R10, R229, 0x4, R4 ;  /* 0x00000004e50a7825 */ /* 0x000fe200078e0204 */
[----:B------:R-:W-:Y:S01]  /*7c6a0*/  ISETP.GE.AND P3, PT, R0, UR8, PT ;  /* 0x0000000800007c0c */ /* 0x000fe2000bf66270 */
[----:B------:R-:W3:Y:S01]  /*7c6b0*/  LDL.LU R229, [R1+0x2e0] ;  /* 0x0002e00001e57983 */ /* 0x000ee20000300800 */
[----:B------:R-:W-:-:S02]  /*7c6c0*/  ULDC UR8, c[0x0][0x22c] ;  /* 0x00008b0000087ab9 */ /* 0x000fc40000000800 */
[----:B------:R-:W-:Y:S01]  /*7c6d0*/  ISETP.LT.AND P4, PT, R8, UR6, !P3 ;  /* 0x0000000608007c0c */ /* 0x000fe2000df81270 */
[----:B------:R1:W-:Y:S01]  /*7c6e0*/  @P5 STG.E desc[UR4][R10.64], R228 ;  /* 0x000000e40a005986 */ /* 0x0003e2000c101904 */
[----:B------:R-:W-:Y:S01]  /*7c6f0*/  ISETP.LT.AND P3, PT, R9, UR6, !P3 ;  /* 0x0000000609007c0c */ /* 0x000fe2000df61270 */
[C---:B--2---:R-:W-:Y:S02]  /*7c700*/  IMAD.WIDE R12, R165.reuse, 0x4, R2 ;  /* 0x00000004a50c7825 */ /* 0x044fe400078e0202 */
[----:B-1----:R-:W2:Y:S02]  /*7c710*/  LDL.LU R228, [R1+0x1554] ;  /* 0x0015540001e47983 */ /* 0x002ea40000300800 */
[----:B------:R-:W-:Y:S02]  /*7c720*/  IMAD.WIDE R10, R165, 0x4, R4 ;  /* 0x00000004a50a7825 */ /* 0x000fe400078e0204 */
[----:B------:R-:W2:Y:S04]  /*7c730*/  LDL.LU R15, [R1+0x6f0] ;  /* 0x0006f000010f7983 */ /* 0x000ea80000300800 */
[----:B------:R-:W2:Y:S04]  /*7c740*/  LDL.LU R165, [R1+0xf34] ;  /* 0x000f340001a57983 */ /* 0x000ea80000300800 */
[----:B------:R1:W-:Y:S04]  /*7c750*/  @P6 STG.E desc[UR4][R12.64], R16 ;  /* 0x000000100c006986 */ /* 0x0003e8000c101904 */
[----:B----4-:R4:W-:Y:S01]  /*7c760*/  @P0 STG.E desc[UR4][R10.64], R164 ;  /* 0x000000a40a000986 */ /* 0x0109e2000c101904 */
[----:B-1----:R-:W-:-:S03]  /*7c770*/  IMAD.WIDE R12, R167, 0x4, R2 ;  /* 0x00000004a70c7825 */ /* 0x002fc600078e0202 */
[----:B----4-:R-:W4:Y:S01]  /*7c780*/  LDL.LU R164, [R1+0x155c] ;  /* 0x00155c0001a47983 */ /* 0x010f220000300800 */
[----:B------:R-:W-:-:S03]  /*7c790*/  IMAD.WIDE R10, R167, 0x4, R4 ;  /* 0x00000004a70a7825 */ /* 0x000fc600078e0204 */
[----:B------:R-:W4:Y:S04]  /*7c7a0*/  LDL.LU R16, [R1+0xaf4] ;  /* 0x000af40001107983 */ /* 0x000f280000300800 */
[----:B------:R1:W-:Y:S04]  /*7c7b0*/  @P4 STG.E desc[UR4][R12.64], R23 ;  /* 0x000000170c004986 */ /* 0x0003e8000c101904 */
[----:B-1----:R-:W4:Y:S04]  /*7c7c0*/  LDL.LU R23, [R1+0x2e4] ;  /* 0x0002e40001177983 */ /* 0x002f280000300800 */
        /* <DEDUP_REMOVED lines=12> */
[----:B------:R-:W-:-:S02]  /*7c890*/  IADD3 R0, R7, 0x17b, RZ ;  /* 0x0000017b07007810 */ /* 0x000fc40007ffe0ff */
[----:B------:R-:W-:Y:S02]  /*7c8a0*/  ISETP.LT.AND P4, PT, R8, UR6, !P0 ;  /* 0x0000000608007c0c */ /* 0x000fe4000c781270 */
[----:B------:R-:W-:Y:S01]  /*7c8b0*/  ISETP.GE.AND P3, PT, R0, UR8, PT ;  /* 0x0000000800007c0c */ /* 0x000fe2000bf66270 */
[----:B------:R-:W-:Y:S01]  /*7c8c0*/  IMAD.WIDE R10, R166, 0x4, R4 ;  /* 0x00000004a60a7825 */ /* 0x000fe200078e0204 */
[----:B------:R-:W-:Y:S01]  /*7c8d0*/  ISETP.LT.AND P0, PT, R9, UR6, !P0 ;  /* 0x0000000609007c0c */ /* 0x000fe2000c701270 */
[----:B------:R1:W-:Y:S01]  /*7c8e0*/  @P6 STG.E desc[UR4][R12.64], R229 ;  /* 0x000000e50c006986 */ /* 0x0003e2000c101904 */
[----:B------:R-:W-:Y:S01]  /*7c8f0*/  ISETP.LT.AND P6, PT, R8, UR6, !P3 ;  /* 0x0000000608007c0c */ /* 0x000fe2000dfc1270 */
[----:B------:R-:W-:Y:S01]  /*7c900*/  VIADD R0, R7, 0x17c ;  /* 0x0000017c07007836 */ /* 0x000fe20000000000 */
[----:B------:R-:W-:Y:S01]  /*7c910*/  ULDC UR8, c[0x0][0x22c] ;  /* 0x00008b0000087ab9 */ /* 0x000fe20000000800 */
[----:B--2---:R2:W-:Y:S01]  /*7c920*/  @P5 STG.E desc[UR4][R10.64], R15 ;  /* 0x0000000f0a005986 */ /* 0x0045e2000c101904 */
[----:B------:R-:W-:-:S03]  /*7c930*/  ISETP.LT.AND P3, PT, R9, UR6, !P3 ;  /* 0x0000000609007c0c */ /* 0x000fc6000df61270 */
[----:B-1----:R-:W3:Y:S01]  /*7c940*/  LDL.LU R229, [R1+0xf38] ;  /* 0x000f380001e57983 */ /* 0x002ee20000300800 */
[----:B------:R-:W-:-:S03]  /*7c950*/  IMAD.WIDE R12, R228, 0x4, R2 ;  /* 0x00000004e40c7825 */ /* 0x000fc600078e0202 */
[----:B------:R-:W3:Y:S01]  /*7c960*/  LDL.LU R166, [R1+0x1568] ;  /* 0x0015680001a67983 */ /* 0x000ee20000300800 */
[----:B--2---:R-:W-:-:S03]  /*7c970*/  IMAD.WIDE R10, R228, 0x4, R4 ;  /* 0x00000004e40a7825 */ /* 0x004fc600078e0204 */
[----:B------:R-:W2:Y:S04]  /*7c980*/  LDL.LU R14, [R1+0xaf8] ;  /* 0x000af800010e7983 */ /* 0x000ea80000300800 */
[----:B------:R-:W2:Y:S04]  /*7c990*/  LDL.LU R228, [R1+0x2e8] ;  /* 0x0002e80001e47983 */ /* 0x000ea80000300800 */
[----:B------:R1:W-:Y:S04]  /*7c9a0*/  @P4 STG.E desc[UR4][R12.64], R165 ;  /* 0x000000a50c004986 */ /* 0x0003e8000c101904 */
[----:B-1----:R-:W2:Y:S04]  /*7c9b0*/  LDL.LU R165, [R1+0x1570] ;  /* 0x0015700001a57983 */ /* 0x002ea80000300800 */
[----:B------:R-:W2:Y:S01]  /*7c9c0*/  LDL.LU R15, [R1+0x6f8] ;  /* 0x0006f800010f7983 */ /* 0x000ea20000300800 */
[----:B----4-:R-:W-:-:S03]  /*7c9d0*/  IMAD.WIDE R12, R164, 0x4, R2 ;  /* 0x00000004a40c7825 */ /* 0x010fc600078e0202 */
[----:B------:R1:W-:Y:S02]  /*7c9e0*/  @P0 STG.E desc[UR4][R10.64], R16 ;  /* 0x000000100a000986 */ /* 0x0003e4000c101904 */
[----:B-1----:R-:W-:Y:S02]  /*7c9f0*/  IMAD.WIDE R10, R164, 0x4, R4 ;  /* 0x00000004a40a7825 */ /* 0x002fe400078e0204 */
[----:B------:R-:W4:Y:S04]  /*7ca00*/  LDL.LU R16, [R1+0xf3c] ;  /* 0x000f3c0001107983 */ /* 0x000f280000300800 */
[----:B------:R-:W4:Y:S04]  /*7ca10*/  LDL.LU R164, [R1+0xafc] ;  /* 0x000afc0001a47983 */ /* 0x000f280000300800 */
[----:B------:R1:W-:Y:S04]  /*7ca20*/  @P6 STG.E desc[UR4][R12.64], R23 ;  /* 0x000000170c006986 */ /* 0x0003e8000c101904 */
[----:B-1----:R-:W4:Y:S04]  /*7ca30*/  LDL.LU R23, [R1+0x1574] ;  /* 0x0015740001177983 */ /* 0x002f280000300800 */
        /* <DEDUP_REMOVED lines=10> */
[C---:B------:R-:W-:Y:S01]  /*7cae0*/  IMAD.WIDE R12, R167.reuse, 0x4, R2 ;  /* 0x00000004a70c7825 */ /* 0x040fe200078e0202 */
[----:B------:R-:W-:Y:S02]  /*7caf0*/  ULDC UR8, c[0x0][0x22c] ;  /* 0x00008b0000087ab9 */ /* 0x000fe40000000800 */
[----:B------:R-:W-:Y:S01]  /*7cb00*/  ISETP.GE.AND P3, PT, R0, UR8, PT ;  /* 0x0000000800007c0c */ /* 0x000fe2000bf66270 */
[----:B------:R-:W-:Y:S01]  /*7cb10*/  IMAD.WIDE R10, R167, 0x4, R4 ;  /* 0x00000004a70a7825 */ /* 0x000fe200078e0204 */
[----:B------:R-:W-:Y:S01]  /*7cb20*/  ISETP.LT.AND P0, PT, R9, UR6, !P0 ;  /* 0x0000000609007c0c */ /* 0x000fe2000c701270 */
[----:B------:R-:W-:Y:S01]  /*7cb30*/  ULDC UR8, c[0x0][0x22c] ;  /* 0x00008b0000087ab9 */ /* 0x000fe20000000800 */
[----:B------:R-:W3:Y:S01]  /*7cb40*/  LDL.LU R167, [R1+0x6fc] ;  /* 0x0006fc0001a77983 */ /* 0x000ee20000300800 */
[----:B------:R-:W-:-:S03]  /*7cb50*/  VIADD R0, R7, 0x17f ;  /* 0x0000017f07007836 */ /* 0x000fc60000000000 */
[----:B------:R1:W-:Y:S01]  /*7cb60*/  @P4 STG.E desc[UR4][R12.64], R229 ;  /* 0x000000e50c004986 */ /* 0x0003e2000c101904 */
[----:B------:R-:W-:Y:S02]  /*7cb70*/  ISETP.LT.AND P4, PT, R8, UR6, !P3 ;  /* 0x0000000608007c0c */ /* 0x000fe4000df81270 */
[----:B------:R-:W-:Y:S01]  /*7cb80*/  ISETP.LT.AND P3, PT, R9, UR6, !P3 ;  /* 0x0000000609007c0c */ /* 0x000fe2000df61270 */
[----:B--2---:R2:W-:Y:S01]  /*7cb90*/  @P5 STG.E desc[UR4][R10.64], R14 ;  /* 0x0000000e0a005986 */ /* 0x0045e2000c101904 */
[----:B------:R-:W-:Y:S01]  /*7cba0*/  ISETP.GE.AND P5, PT, R0, UR8, PT ;  /* 0x0000000800007c0c */ /* 0x000fe2000bfa6270 */
[----:B-1----:R-:W-:Y:S02]  /*7cbb0*/  IMAD.WIDE R12, R166, 0x4, R2 ;  /* 0x00000004a60c7825 */ /* 0x002fe400078e0202 */
[----:B------:R-:W3:Y:S01]  /*7cbc0*/  LDL.LU R229, [R1+0x157c] ;  /* 0x00157c0001e57983 */ /* 0x000ee20000300800 */
[----:B------:R-:W-:-:S03]  /*7cbd0*/  ULDC UR8, c[0x0][0x22c] ;  /* 0x00008b0000087ab9 */ /* 0x000fc60000000800 */
[----:B------:R1:W-:Y:S01]  /*7cbe0*/  @P6 STG.E desc[UR4][R12.64], R228 ;  /* 0x000000e40c006986 */ /* 0x0003e2000c101904 */
[----:B------:R-:W-:Y:S01]  /*7cbf0*/  ISETP.LT.AND P6, PT, R8, UR6, !P5 ;  /* 0x0000000608007c0c */ /* 0x000fe2000efc1270 */
[----:B--2---:R-:W-:Y:S02]  /*7cc00*/  IMAD.WIDE R10, R166, 0x4, R4 ;  /* 0x00000004a60a7825 */ /* 0x004fe400078e0204 */
[----:B-1----:R-:W2:Y:S02]  /*7cc10*/  LDL.LU R228, [R1+0xf40] ;  /* 0x000f400001e47983 */ /* 0x002ea40000300800 */
[C---:B------:R-:W-:Y:S02]  /*7cc20*/  IMAD.WIDE R12, R165.reuse, 0x4, R2 ;  /* 0x00000004a50c7825 */ /* 0x040fe400078e0202 */
[----:B------:R-:W2:Y:S04]  /*7cc30*/  LDL.LU R166, [R1+0x1580] ;  /* 0x0015800001a67983 */ /* 0x000ea80000300800 */
[----:B------:R1:W-:Y:S02]  /*7cc40*/  @P0 STG.E desc[UR4][R10.64], R15 ;  /* 0x0000000f0a000986 */ /* 0x0003e4000c101904 */
[----:B-1----:R-:W-:-:S02]  /*7cc50*/  IMAD.WIDE R10, R165, 0x4, R4 ;  /* 0x00000004a50a7825 */ /* 0x002fc400078e0204 */
[----:B------:R-:W2:Y:S04]  /*7cc60*/  LDL.LU R15, [R1+0x700] ;  /* 0x00070000010f7983 */ /* 0x000ea80000300800 */
[----:B------:R-:W2:Y:S04]  /*7cc70*/  LDL.LU R165, [R1+0x300] ;  /* 0x0003000001a57983 */ /* 0x000ea80000300800 */
[----:B----4-:R-:W-:Y:S04]  /*7cc80*/  @P4 STG.E desc[UR4][R12.64], R16 ;  /* 0x000000100c004986 */ /* 0x010fe8000c101904 */
[----:B------:R1:W-:Y:S04]  /*7cc90*/  @P3 STG.E desc[UR4][R10.64], R164 ;  /* 0x000000a40a003986 */ /* 0x0003e8000c101904 */
[----:B-1----:R-:W4:Y:S01]  /*7cca0*/  LDL.LU R164, [R1+0x1588] ;  /* 0x0015880001a47983 */ /* 0x002f220000300800 */
[----:B------:R-:W-:-:S05]  /*7ccb0*/  IMAD.WIDE R12, R23, 0x4, R2 ;  /* 0x00000004170c7825 */ /* 0x000fca00078e0202 */
[----:B---3--:R1:W-:Y:S04]  /*7ccc0*/  @P6 STG.E desc[UR4][R12.64], R22 ;  /* 0x000000160c006986 */ /* 0x0083e8000c101904 */
[----:B-1----:R-:W3:Y:S01]  /*7ccd0*/  LDL.LU R22, [R1+0x2f0] ;  /* 0x0002f00001167983 */ /* 0x002ee20000300800 */
[----:B------:R-:W-:Y:S01]  /*7cce0*/  VIADD R0, R7, 0x180 ;  /* 0x0000018007007836 */ /* 0x000fe20000000000 */
[----:B------:R-:W-:-:S04]  /*7ccf0*/  ISETP.LT.AND P5, PT, R9, UR6, !P5 ;  /* 0x0000000609007c0c */ /* 0x000fc8000efa1270 */
[----:B------:R-:W-:Y:S01]  /*7cd00*/  ISETP.GE.AND P0, PT, R0, UR8, PT ;  /* 0x0000000800007c0c */ /* 0x000fe2000bf06270 */
[----:B------:R-:W-:Y:S01]  /*7cd10*/  ULDC UR8, c[0x0][0x22c] ;  /* 0x00008b0000087ab9 */ /* 0x000fe20000000800 */
[----:B------:R-:W-:Y:S02]  /*7cd20*/  IADD3 R0, R7, 0x181, RZ ;  /* 0x0000018107007810 */ /* 0x000fe40007ffe0ff */
[----:B------:R-:W-:Y:S01]  /*7cd30*/  ISETP.LT.AND P4, PT, R8, UR6, !P0 ;  /* 0x0000000608007c0c */ /* 0x000fe2000c781270 */
[----:B------:R-:W-:Y:S01]  /*7cd40*/  IMAD.WIDE R10, R23, 0x4, R4 ;  /* 0x00000004170a7825 */ /* 0x000fe200078e0204 */
[----:B------:R-:W-:Y:S01]  /*7cd50*/  ISETP.GE.AND P3, PT, R0, UR8, PT ;  /* 0x0000000800007c0c */ /* 0x000fe2000bf66270 */
[----:B------:R-:W4:Y:S01]  /*7cd60*/  LDL.LU R23, [R1+0xf44] ;  /* 0x000f440001177983 */ /* 0x000f220000300800 */
[----:B------:R-:W-:-:S03]  /*7cd70*/  ISETP.LT.AND P0, PT, R9, UR6, !P0 ;  /* 0x0000000609007c0c */ /* 0x000fc6000c701270 */
[----:B------:R1:W-:Y:S01]  /*7cd80*/  @P5 STG.E desc[UR4][R10.64], R167 ;  /* 0x000000a70a005986 */ /* 0x0003e2000c101904 */
[----:B------:R-:W-:Y:S01]  /*7cd90*/  ISETP.LT.AND P6, PT, R8, UR6, !P3 ;  /* 0x0000000608007c0c */ /* 0x000fe2000dfc1270 */
[----:B------:R-:W-:Y:S01]  /*7cda0*/  IMAD.WIDE R12, R229, 0x4, R2 ;  /* 0x00000004e50c7825 */ /* 0x000fe200078e0202 */
[----:B------:R-:W-:Y:S01]  /*7cdb0*/  ISETP.LT.AND P3, PT, R9, UR6, !P3 ;  /* 0x0000000609007c0c */ /* 0x000fe2000df61270 */
[----:B------:R-:W-:Y:S01]  /*7cdc0*/  ULDC UR8, c[0x0][0x22c] ;  /* 0x00008b0000087ab9 */ /* 0x000fe20000000800 */
[----:B-1----:R-:W4:Y:S01]  /*7cdd0*/  LDL.LU R167, [R1+0x1590] ;  /* 0x0015900001a77983 */ /* 0x002f220000300800 */
[----:B------:R-:W-:-:S03]  /*7cde0*/  IMAD.WIDE R10, R229, 0x4, R4 ;  /* 0x00000004e50a7825 */ /* 0x000fc600078e0204 */
[----:B------:R-:W4:Y:S04]  /*7cdf0*/  LDL.LU R16, [R1+0x704] ;  /* 0x0007040001107983 */ /* 0x000f280000300800 */
[----:B--2---:R1:W-:Y:S04]  /*7ce00*/  @P4 STG.E desc[UR4][R12.64], R228 ;  /* 0x000000e40c004986 */ /* 0x0043e8000c101904 */
[----:B-1----:R-:W2:Y:S01]  /*7ce10*/  LDL.LU R228, [R1+0x304] ;  /* 0x0003040001e47983 */ /* 0x002ea20000300800 */
[----:B------:R-:W-:-:S03]  /*7ce20*/  IMAD.WIDE R12, R166, 0x4, R2 ;  /* 0x00000004a60c7825 */ /* 0x000fc600078e0202 */
[----:B------:R-:W2:Y:S04]  /*7ce30*/  LDL.LU R229, [R1+0x1598] ;  /* 0x0015980001e57983 */ /* 0x000ea80000300800 */
[----:B------:R-:W2:Y:S04]  /*7ce40*/  LDL.LU R14, [R1+0x2f4] ;  /* 0x0002f400010e7983 */ /* 0x000ea80000300800 */
[----:B------:R1:W-:Y:S04]  /*7ce50*/  @P0 STG.E desc[UR4][R10.64], R15 ;  /* 0x0000000f0a000986 */ /* 0x0003e8000c101904 */
[----:B------:R1:W-:Y:S02]  /*7ce60*/  @P6 STG.E desc[UR4][R12.64], R165 ;  /* 0x000000a50c006986 */ /* 0x0003e4000c101904 */
[----:B-1----:R-:W-:-:S02]  /*7ce70*/  IMAD.WIDE R10, R166, 0x4, R4 ;  /* 0x00000004a60a7825 */ /* 0x002fc400078e0204 */
[----:B------:R-:W2:Y:S04]  /*7ce80*/  LDL.LU R165, [R1+0xf48] ;  /* 0x000f480001a57983 */ /* 0x000ea80000300800 */
[----:B------:R-:W2:Y:S04]  /*7ce90*/  LDL.LU R166, [R1+0x15a0] ;  /* 0x0015a00001a67983 */ /* 0x000ea80000300800 */
[----:B---3--:R1:W-:Y:S04]  /*7cea0*/  @P3 STG.E desc[UR4][R10.64], R22 ;  /* 0x000000160a003986 */ /* 0x0083e8000c101904 */
[----:B-1----:R-:W3:Y:S01]  /*7ceb0*/  LDL.LU R22, [R1+0x708] ;  /* 0x0007080001167983 */ /* 0x002ee20000300800 */
[----:B------:R-:W-:-:S05]  /*7cec0*/  VIADD R0, R7, 0x182 ;  /* 0x0000018207007836 */ /* 0x000fca0000000000 */
[----:B------:R-:W-:Y:S01]  /*7ced0*/  ISETP.GE.AND P5, PT, R0, UR8, PT ;  /* 0x0000000800007c0c */ /* 0x000fe2000bfa6270 */
[C---:B------:R-:W-:Y:S01]  /*7cee0*/  VIADD R0, R7.reuse, 0x183 ;  /* 0x0000018307007836 */ /* 0x040fe20000000000 */
[----:B------:R-:W-:Y:S02]  /*7cef0*/  ULDC UR8, c[0x0][0x22c] ;  /* 0x00008b0000087ab9 */ /* 0x000fe40000000800 */
[----:B------:R-:W-:Y:S02]  /*7cf00*/  ISETP.LT.AND P4, PT, R8, UR6, !P5 ;  /* 0x0000000608007c0c */ /* 0x000fe4000ef81270 */
[----:B------:R-:W-:Y:S01]  /*7cf10*/  ISETP.GE.AND P0, PT, R0, UR8, PT ;  /* 0x0000000800007c0c */ /* 0x000fe2000bf06270 */
[----:B------:R-:W-:Y:S01]  /*7cf20*/  VIADD R0, R7, 0x184 ;  /* 0x0000018407007836 */ /* 0x000fe20000000000 */
[----:B------:R-:W-:Y:S01]  /*7cf30*/  ISETP.LT.AND P5, PT, R9, UR6, !P5 ;  /* 0x0000000609007c0c */ /* 0x000fe2000efa1270 */
[----:B----4-:R-:W-:Y:S01]  /*7cf40*/  IMAD.WIDE R12, R164, 0x4, R2 ;  /* 0x00000004a40c7825 */ /* 0x010fe200078e0202 */
[----:B------:R-:W-:Y:S01]  /*7cf50*/  ISETP.LT.AND P6, PT, R8, UR6, !P0 ;  /* 0x0000000608007c0c */ /* 0x000fe2000c7c1270 */
[----:B------:R-:W-:-:S02]  /*7cf60*/  ULDC UR8, c[0x0][0x22c] ;  /* 0x00008b0000087ab9 */ /* 0x000fc40000000800 */
[----:B------:R-:W-:Y:S02]  /*7cf70*/  ISETP.GE.AND P3, PT, R0, UR8, PT ;  /* 0x0000000800007c0c */ /* 0x000fe4000bf66270 */
[C---:B------:R-:W-:Y:S02]  /*7cf80*/  ISETP.LT.AND P0, PT, R9.reuse, UR6, !P0 ;  /* 0x0000000609007c0c */ /* 0x040fe4000c701270 */
        /* <DEDUP_REMOVED lines=8> */
[----:B------:R-:W4:Y:S04]  /*7d010*/  LDL.LU R15, [R1+0x2f8] ;  /* 0x0002f800010f7983 */ /* 0x000f280000300800 */
[----:B------:R1:W-:Y:S04]  /*7d020*/  @P5 STG.E desc[UR4][R10.64], R16 ;  /* 0x000000100a005986 */ /* 0x0003e8000c101904 */
[----:B--2---:R2:W-:Y:S01]  /*7d030*/  @P6 STG.E desc[UR4][R12.64], R228 ;  /* 0x000000e40c006986 */ /* 0x0045e2000c101904 */
[----:B-1----:R-:W-:-:S03]  /*7d040*/  IMAD.WIDE R10, R167, 0x4, R4 ;  /* 0x00000004a70a7825 */ /* 0x002fc600078e0204 */
[----:B------:R-:W4:Y:S01]  /*7d050*/  LDL.LU R16, [R1+0xf4c] ;  /* 0x000f4c0001107983 */ /* 0x000f220000300800 */
[----:B--2---:R-:W-:-:S03]  /*7d060*/  IMAD.WIDE R12, R229, 0x4, R2 ;  /* 0x00000004e50c7825 */ /* 0x004fc600078e0202 */
        /* <DEDUP_REMOVED lines=11> */
[----:B------:R-:W-:Y:S01]  /*7d120*/  VIADD R0, R7, 0x186 ;  /* 0x0000018607007836 */ /* 0x000fe20000000000 */
[----:B------:R-:W-:Y:S02]  /*7d130*/  ULDC UR8, c[0x0][0x22c] ;  /* 0x00008b0000087ab9 */ /* 0x000fe40000000800 */
[----:B------:R-:W-:Y:S02]  /*7d140*/  ISETP.LT.AND P6, PT, R8, UR6, !P5 ;  /* 0x0000000608007c0c */ /* 0x000fe4000efc1270 */
[----:B------:R-:W-:Y:S02]  /*7d150*/  ISETP.LT.AND P5, PT, R9, UR6, !P5 ;  /* 0x0000000609007c0c */ /* 0x000fe4000efa1270 */
[----:B------:R-:W-:Y:S01]  /*7d160*/  ISETP.GE.AND P0, PT, R0, UR8, PT ;  /* 0x0000000800007c0c */ /* 0x000fe2000bf06270 */
[----:B------:R-:W-:Y:S01]  /*7d170*/  IMAD.WIDE R12, R166, 0x4, R2 ;  /* 0x00000004a60c7825 */ /* 0x000fe200078e0202 */
[----:B------:R-:W-:Y:S01]  /*7d180*/  IADD3 R0, R7, 0x187, RZ ;  /* 0x0000018707007810 */ /* 0x000fe20007ffe0ff */
[----:B------:R-:W-:Y:S01]  /*7d190*/  ULDC UR8, c[0x0][0x22c] ;  /* 0x00008b0000087ab9 */ /* 0x000fe20000000800 */
[----:B------:R-:W-:-:S02]  /*7d1a0*/  ISETP.LT.AND P4, PT, R8, UR6, !P0 ;  /* 0x0000000608007c0c */ /* 0x000fc4000c781270 */
[----:B------:R-:W-:Y:S01]  /*7d1b0*/  ISETP.LT.AND P0, PT, R9, UR6, !P0 ;  /* 0x0000000609007c0c */ /* 0x000fe2000c701270 */
[----:B------:R-:W-:Y:S01]  /*7d1c0*/  IMAD.WIDE R10, R166, 0x4, R4 ;  /* 0x00000004a60a7825 */ /* 0x000fe200078e0204 */
[----:B------:R-:W-:Y:S01]  /*7d1d0*/  ISETP.GE.AND P3, PT, R0, UR8, PT ;  /* 0x0000000800007c0c */ /* 0x000fe2000bf66270 */
[----:B----4-:R1:W-:Y:S01]  /*7d1e0*/  @P6 STG.E desc[UR4][R12.64], R23 ;  /* 0x000000170c006986 */ /* 0x0103e2000c101904 */
[----:B------:R-:W-:Y:S02]  /*7d1f0*/  ULDC UR8, c[0x0][0x22c] ;  /* 0x00008b0000087ab9 */ /* 0x000fe40000000800 */
[----:B------:R-:W-:Y:S01]  /*7d200*/  ISETP.LT.AND P6, PT, R8, UR6, !P3 ;  /* 0x0000000608007c0c */ /* 0x000fe2000dfc1270 */
[----:B------:R4:W-:Y:S04]  /*7d210*/  @P5 STG.E desc[UR4][R10.64], R15 ;  /* 0x0000000f0a005986 */ /* 0x0009e8000c101904 */
[----:B-1----:R-:W3:Y:S01]  /*7d220*/  LDL.LU R23, [R1+0xb00] ;  /* 0x000b000001177983 */ /* 0x002ee20000300800 */
[----:B------:R-:W-:-:S03]  /*7d230*/  IMAD.WIDE R12, R164, 0x4, R2 ;  /* 0x00000004a40c7825 */ /* 0x000fc600078e0202 */
[----:B------:R-:W3:Y:S01]  /*7d240*/  LDL.LU R166, [R1+0x15bc] ;  /* 0x0015bc0001a67983 */ /* 0x000ee20000300800 */
[----:B----4-:R-:W-:-:S03]  /*7d250*/  IMAD.WIDE R10, R164, 0x4, R4 ;  /* 0x00000004a40a7825 */ /* 0x010fc600078e0204 */
[----:B------:R-:W4:Y:S01]  /*7d260*/  LDL.LU R14, [R1+0xc0] ;  /* 0x0000c000010e7983 */ /* 0x000f220000300800 */
[----:B------:R-:W-:-:S03]  /*7d270*/  ISETP.LT.AND P3, PT, R9, UR6, !P3 ;  /* 0x0000000609007c0c */ /* 0x000fc6000df61270 */
[----:B------:R1:W-:Y:S04]  /*7d280*/  @P4 STG.E desc[UR4][R12.64], R16 ;  /* 0x000000100c004986 */ /* 0x0003e8000c101904 */
[----:B------:R-:W4:Y:S04]  /*7d290*/  LDL.LU R164, [R1+0x80] ;  /* 0x0000800001a47983 */ /* 0x000f280000300800 */
[----:B--2---:R2:W-:Y:S01]  /*7d2a0*/  @P0 STG.E desc[UR4][R10.64], R167 ;  /* 0x000000a70a000986 */ /* 0x0045e2000c101904 */
[----:B-1----:R-:W-:-:S03]  /*7d2b0*/  IMAD.WIDE R12, R228, 0x4, R2 ;  /* 0x00000004e40c7825 */ /* 0x002fc600078e0202 */
[----:B--2---:R-:W2:Y:S04]  /*7d2c0*/  LDL.LU R167, [R1+0x15c0] ;  /* 0x0015c00001a77983 */ /* 0x004ea80000300800 */
[----:B------:R-:W2:Y:S01]  /*7d2d0*/  LDL.LU R15, [R1+0x20] ;  /* 0x00002000010f7983 */ /* 0x000ea20000300800 */
[----:B------:R-:W-:-:S03]  /*7d2e0*/  IMAD.WIDE R10, R228, 0x4, R4 ;  /* 0x00000004e40a7825 */ /* 0x000fc600078e0204 */
[----:B------:R1:W-:Y:S04]  /*7d2f0*/  @P6 STG.E desc[UR4][R12.64], R165 ;  /* 0x000000a50c006986 */ /* 0x0003e8000c101904 */
[----:B-1----:R-:W2:Y:S04]  /*7d300*/  LDL.LU R165, [R1+0xb04] ;  /* 0x000b040001a57983 */ /* 0x002ea80000300800 */
        /* <DEDUP_REMOVED lines=14> */
[----:B------:R-:W-:Y:S01]  /*7d3f0*/  ULDC UR8, c[0x0][0x22c] ;  /* 0x00008b0000087ab9 */ /* 0x000fe20000000800 */
[----:B------:R-:W-:-:S02]  /*7d400*/  ISETP.LT.AND P0, PT, R9, UR6, !P0 ;  /* 0x0000000609007c0c */ /* 0x000fc4000c701270 */
[----:B------:R-:W-:Y:S01]  /*7d410*/  ISETP.GE.AND P3, PT, R0, UR8, PT ;  /* 0x0000000800007c0c */ /* 0x000fe2000bf66270 */
[----:B------:R-:W-:Y:S01]  /*7d420*/  IMAD.WIDE R10, R229, 0x4, R4 ;  /* 0x00000004e50a7825 */ /* 0x000fe200078e0204 */
[----:B------:R1:W-:Y:S01]  /*7d430*/  @P4 STG.E desc[UR4][R12.64], R23 ;  /* 0x000000170c004986 */ /* 0x0003e2000c101904 */
[----:B------:R-:W-:Y:S02]  /*7d440*/  ULDC UR8, c[0x0][0x22c] ;  /* 0x00008b0000087ab9 */ /* 0x000fe40000000800 */
[----:B------:R-:W-:Y:S01]  /*7d450*/  VIADD R0, R7, 0x18b ;  /* 0x0000018b07007836 */ /* 0x000fe20000000000 */
[----:B------:R-:W-:Y:S02]  /*7d460*/  ISETP.LT.AND P4, PT, R8, UR6, !P3 ;  /* 0x0000000608007c0c */ /* 0x000fe4000df81270 */
[----:B------:R-:W-:Y:S01]  /*7d470*/  ISETP.LT.AND P3, PT, R9, UR6, !P3 ;  /* 0x0000000609007c0c */ /* 0x000fe2000df61270 */
[----:B----4-:R4:W-:Y:S01]  /*7d480*/  @P5 STG.E desc[UR4][R10.64], R14 ;  /* 0x0000000e0a005986 */ /* 0x0109e2000c101904 */
[----:B------:R-:W-:Y:S01]  /*7d490*/  ISETP.GE.AND P5, PT, R0, UR8, PT ;  /* 0x0000000800007c0c */ /* 0x000fe2000bfa6270 */
[----:B-1----:R-:W-:-:S02]  /*7d4a0*/  IMAD.WIDE R12, R166, 0x4, R2 ;  /* 0x00000004a60c7825 */ /* 0x002fc400078e0202 */
[----:B------:R-:W3:Y:S01]  /*7d4b0*/  LDL.LU R23, [R1+0xb08] ;  /* 0x000b080001177983 */ /* 0x000ee20000300800 */
[----:B------:R-:W-:-:S03]  /*7d4c0*/  ULDC UR8, c[0x0][0x22c] ;  /* 0x00008b0000087ab9 */ /* 0x000fc60000000800 */
[----:B------:R1:W-:Y:S01]  /*7d4d0*/  @P6 STG.E desc[UR4][R12.64], R164 ;  /* 0x000000a40c006986 */ /* 0x0003e2000c101904 */
[----:B------:R-:W-:Y:S01]  /*7d4e0*/  ISETP.LT.AND P6, PT, R8, UR6, !P5 ;  /* 0x0000000608007c0c */ /* 0x000fe2000efc1270 */
[----:B----4-:R-:W-:Y:S01]  /*7d4f0*/  IMAD.WIDE R10, R166, 0x4, R4 ;  /* 0x00000004a60a7825 */ /* 0x010fe200078e0204 */
[----:B------:R-:W-:Y:S01]  /*7d500*/  ISETP.LT.AND P5, PT, R9, UR6, !P5 ;  /* 0x0000000609007c0c */ /* 0x000fe2000efa1270 */
[----:B------:R-:W4:Y:S04]  /*7d510*/  LDL.LU R229, [R1+0x15cc] ;  /* 0x0015cc0001e57983 */ /* 0x000f280000300800 */
[----:B-1----:R-:W4:Y:S01]  /*7d520*/  LDL.LU R164, [R1+0xc8] ;  /* 0x0000c80001a47983 */ /* 0x002f220000300800 */
[----:B--2---:R-:W-:-:S03]  /*7d530*/  IMAD.WIDE R12, R167, 0x4, R2 ;  /* 0x00000004a70c7825 */ /* 0x004fc600078e0202 */
[----:B------:R-:W2:Y:S04]  /*7d540*/  LDL.LU R166, [R1+0x15d4] ;  /* 0x0015d40001a67983 */ /* 0x000ea80000300800 */
[----:B------:R1:W-:Y:S02]  /*7d550*/  @P0 STG.E desc[UR4][R10.64], R15 ;  /* 0x0000000f0a000986 */ /* 0x0003e4000c101904 */
[----:B-1----:R-:W-:Y:S02]  /*7d560*/  IMAD.WIDE R10, R167, 0x4, R4 ;  /* 0x00000004a70a7825 */ /* 0x002fe400078e0204 */
[----:B------:R1:W-:Y:S04]  /*7d570*/  @P4 STG.E desc[UR4][R12.64], R165 ;  /* 0x000000a50c004986 */ /* 0x0003e8000c101904 */
[----:B------:R1:W-:Y:S02]  /*7d580*/  @P3 STG.E desc[UR4][R10.64], R16 ;  /* 0x000000100a003986 */ /* 0x0003e4000c101904 */
[----:B-1----:R-:W-:-:S02]  /*7d590*/  IMAD.WIDE R12, R228, 0x4, R2 ;  /* 0x00000004e40c7825 */ /* 0x002fc400078e0202 */
[----:B------:R-:W2:Y:S04]  /*7d5a0*/  LDL.LU R165, [R1+0xb0c] ;  /* 0x000b0c0001a57983 */ /* 0x000ea80000300800 */
[----:B------:R-:W2:Y:S01]  /*7d5b0*/  LDL.LU R167, [R1+0x15dc] ;  /* 0x0015dc0001a77983 */ /* 0x000ea20000300800 */
[----:B------:R-:W-:-:S03]  /*7d5c0*/  IMAD.WIDE R10, R228, 0x4, R4 ;  /* 0x00000004e40a7825 */ /* 0x000fc600078e0204 */
[----:B------:R-:W2:Y:S04]  /*7d5d0*/  LDL.LU R228, [R1+0x15e4] ;  /* 0x0015e40001e47983 */ /* 0x000ea80000300800 */
[----:B---3--:R-:W-:Y:S04]  /*7d5e0*/  @P6 STG.E desc[UR4][R12.64], R22 ;  /* 0x000000160c006986 */ /* 0x008fe8000c101904 */
[----:B------:R1:W-:Y:S04]  /*7d5f0*/  @P5 STG.E desc[UR4][R10.64], R252 ;  /* 0x000000fc0a005986 */ /* 0x0003e8000c101904 */
[----:B-1----:R-:W3:Y:S01]  /*7d600*/  LDL.LU R252, [R1+0x1c50] ;  /* 0x001c500001fc7983 */ /* 0x002ee20000300800 */
[----:B------:R-:W-:-:S05]  /*7d610*/  VIADD R0, R7, 0x18c ;  /* 0x0000018c07007836 */ /* 0x000fca0000000000 */
[----:B------:R-:W-:Y:S01]  /*7d620*/  ISETP.GE.AND P0, PT, R0, UR8, PT ;  /* 0x0000000800007c0c */ /* 0x000fe2000bf06270 */
[----:B------:R-:W-:Y:S01]  /*7d630*/  ULDC UR8, c[0x0][0x22c] ;  /* 0x00008b0000087ab9 */ /* 0x000fe20000000800 */
[----:B------:R-:W-:Y:S02]  /*7d640*/  IADD3 R0, R7, 0x18d, RZ ;  /* 0x0000018d07007810 */ /* 0x000fe40007ffe0ff */
[----:B------:R-:W-:Y:S02]  /*7d650*/  ISETP.LT.AND P4, PT, R8, UR6, !P0 ;  /* 0x0000000608007c0c */ /* 0x000fe4000c781270 */
[----:B------:R-:W-:Y:S02]  /*7d660*/  ISETP.GE.AND P3, PT, R0, UR8, PT ;  /* 0x0000000800007c0c */ /* 0x000fe4000bf66270 */
[----:B------:R-:W-:Y:S01]  /*7d670*/  ISETP.LT.AND P0, PT, R9, UR6, !P0 ;  /* 0x0000000609007c0c */ /* 0x000fe2000c701270 */
[----:B----4-:R-:W-:Y:S01]  /*7d680*/  IMAD.WIDE R12, R229, 0x4, R2 ;  /* 0x00000004e50c7825 */ /* 0x010fe200078e0202 */
[----:B------:R-:W-:Y:S01]  /*7d690*/  ISETP.LT.AND P6, PT, R8, UR6, !P3 ;  /* 0x0000000608007c0c */ /* 0x000fe2000dfc1270 */
[----:B------:R-:W-:Y:S01]  /*7d6a0*/  ULDC UR8, c[0x0][0x22c] ;  /* 0x00008b0000087ab9 */ /* 0x000fe20000000800 */
[----:B------:R-:W-:Y:S01]  /*7d6b0*/  ISETP.LT.AND P3, PT, R9, UR6, !P3 ;  /* 0x0000000609007c0c */ /* 0x000fe2000df61270 */
[----:B------:R-:W-:-:S04]  /*7d6c0*/  IMAD.WIDE R10, R229, 0x4, R4 ;  /* 0x00000004e50a7825 */ /* 0x000fc800078e0204 */
[----:B------:R2:W-:Y:S04]  /*7d6d0*/  @P4 STG.E desc[UR4][R12.64], R23 ;  /* 0x000000170c004986 */ /* 0x0005e8000c101904 */
[----:B------:R1:W-:Y:S04]  /*7d6e0*/  @P0 STG.E desc[UR4][R10.64], R164 ;  /* 0x000000a40a000986 */ /* 0x0003e8000c101904 */
[----:B------:R-:W4:Y:S01]  /*7d6f0*/  LDL.LU R229, [R1+0x15ec] ;  /* 0x0015ec0001e57983 */ /* 0x000f220000300800 */
[----:B--2---:R-:W-:-:S04]  /*7d700*/  IMAD.WIDE R12, R166, 0x4, R2 ;  /* 0x00000004a60c7825 */ /* 0x004fc800078e0202 */
[----:B-1----:R-:W-:Y:S01]  /*7d710*/  IMAD.WIDE R10, R166, 0x4, R4 ;  /* 0x00000004a60a7825 */ /* 0x002fe200078e0204 */
[----:B---3--:R1:W-:Y:S04]  /*7d720*/  @P6 STG.E desc[UR4][R12.64], R252 ;  /* 0x000000fc0c006986 */ /* 0x0083e8000c101904 */
[----:B------:R2:W-:Y:S04]  /*7d730*/  @P3 STG.E desc[UR4][R10.64], R231 ;  /* 0x000000e70a003986 */ /* 0x0005e8000c101904 */
[----:B-1----:R-:W3:Y:S04]  /*7d740*/  LDL.LU R252, [R1+0x1c4c] ;  /* 0x001c4c0001fc7983 */ /* 0x002ee80000300800 */
[----:B------:R-:W4:Y:S04]  /*7d750*/  LDL.LU R166, [R1+0x15f0] ;  /* 0x0015f00001a67983 */ /* 0x000f280000300800 */
[----:B--2---:R-:W2:Y:S01]  /*7d760*/  LDL.LU R231, [R1+0x1c48] ;  /* 0x001c480001e77983 */ /* 0x004ea20000300800 */
[----:B------:R-:W-:-:S04]  /*7d770*/  IMAD.WIDE R12, R167, 0x4, R2 ;  /* 0x00000004a70c7825 */ /* 0x000fc800078e0202 */
[----:B------:R-:W-:Y:S02]  /*7d780*/  IMAD.WIDE R10, R167, 0x4, R4 ;  /* 0x00000004a70a7825 */ /* 0x000fe400078e0204 */
[----:B------:R-:W4:Y:S02]  /*7d790*/  LDL.LU R167, [R1+0x15f8] ;  /* 0x0015f80001a77983 */ /* 0x000f240000300800 */
        /* <DEDUP_REMOVED lines=9> */
[----:B------:R-:W-:Y:S01]  /*7d830*/  ULDC UR8, c[0x0][0x22c] ;  /* 0x00008b0000087ab9 */ /* 0x000fe20000000800 */
[----:B------:R-:W-:-:S02]  /*7d840*/  ISETP.LT.AND P0, PT, R9, UR6, !P0 ;  /* 0x0000000609007c0c */ /* 0x000fc4000c701270 */
[----:B------:R-:W-:-:S03]  /*7d850*/  ISETP.GE.AND P3, PT, R0, UR8, PT ;  /* 0x0000000800007c0c */ /* 0x000fc6000bf66270 */
[----:B------:R1:W-:Y:S01]  /*7d860*/  @P4 STG.E desc[UR4][R12.64], R165 ;  /* 0x000000a50c004986 */ /* 0x0003e2000c101904 */
[----:B------:R-:W-:Y:S01]  /*7d870*/  ISETP.LT.AND P4, PT, R8, UR6, !P3 ;  /* 0x0000000608007c0c */ /* 0x000fe2000df81270 */
[----:B------:R-:W-:Y:S01]  /*7d880*/  VIADD R0, R7, 0x191 ;  /* 0x0000019107007836 */ /* 0x000fe20000000000 */
[----:B------:R-:W-:Y:S01]  /*7d890*/  ISETP.LT.AND P3, PT, R9, UR6, !P3 ;  /* 0x0000000609007c0c */ /* 0x000fe2000df61270 */
[----:B------:R-:W-:Y:S01]  /*7d8a0*/  ULDC UR8, c[0x0][0x22c] ;  /* 0x00008b0000087ab9 */ /* 0x000fe20000000800 */
[C---:B-1----:R-:W-:Y:S01]  /*7d8b0*/  IMAD.WIDE R12, R228.reuse, 0x4, R2 ;  /* 0x00000004e40c7825 */ /* 0x042fe200078e0202 */
[----:B---3--:R1:W-:Y:S04]  /*7d8c0*/  @P5 STG.E desc[UR4][R10.64], R252 ;  /* 0x000000fc0a005986 */ /* 0x0083e8000c101904 */
[----:B--2---:R2:W-:Y:S04]  /*7d8d0*/  @P6 STG.E desc[UR4][R12.64], R231 ;  /* 0x000000e70c006986 */ /* 0x0045e8000c101904 */
[----:B-1----:R-:W3:Y:S01]  /*7d8e0*/  LDL.LU R252, [R1+0x1c44] ;  /* 0x001c440001fc7983 */ /* 0x002ee20000300800 */
[----:B------:R-:W-:-:S03]  /*7d8f0*/  IMAD.WIDE R10, R228, 0x4, R4 ;  /* 0x00000004e40a7825 */ /* 0x000fc600078e0204 */
[----:B--2---:R-:W2:Y:S04]  /*7d900*/  LDL.LU R231, [R1+0x1c40] ;  /* 0x001c400001e77983 */ /* 0x004ea80000300800 */
[----:B------:R-:W3:Y:S01]  /*7d910*/  LDL.LU R228, [R1+0x15fc] ;  /* 0x0015fc0001e47983 */ /* 0x000ee20000300800 */
[----:B----4-:R-:W-:-:S03]  /*7d920*/  IMAD.WIDE R12, R229, 0x4, R2 ;  /* 0x00000004e50c7825 */ /* 0x010fc600078e0202 */
[----:B------:R1:W-:Y:S01]  /*7d930*/  @P0 STG.E desc[UR4][R10.64], R230 ;  /* 0x000000e60a000986 */ /* 0x0003e2000c101904 */
[----:B------:R-:W-:-:S03]  /*7d940*/  ISETP.GE.AND P5, PT, R0, UR8, PT ;  /* 0x0000000800007c0c */ /* 0x000fc6000bfa6270 */
[----:B------:R4:W-:Y:S04]  /*7d950*/  @P4 STG.E desc[UR4][R12.64], R248 ;  /* 0x000000f80c004986 */ /* 0x0009e8000c101904 */
[----:B-1----:R-:W2:Y:S01]  /*7d960*/  LDL.LU R230, [R1+0x1c3c] ;  /* 0x001c3c0001e67983 */ /* 0x002ea20000300800 */
[----:B------:R-:W-:Y:S01]  /*7d970*/  IMAD.WIDE R10, R229, 0x4, R4 ;  /* 0x00000004e50a7825 */ /* 0x000fe200078e0204 */
[----:B------:R-:W-:Y:S02]  /*7d980*/  ULDC UR8, c[0x0][0x22c] ;  /* 0x00008b0000087ab9 */ /* 0x000fe40000000800 */
[----:B------:R-:W2:Y:S01]  /*7d990*/  LDL.LU R229, [R1+0x1608] ;  /* 0x0016080001e57983 */ /* 0x000ea20000300800 */
[----:B----4-:R-:W-:-:S03]  /*7d9a0*/  IMAD.WIDE R12, R166, 0x4, R2 ;  /* 0x00000004a60c7825 */ /* 0x010fc600078e0202 */
[----:B------:R1:W-:Y:S01]  /*7d9b0*/  @P3 STG.E desc[UR4][R10.64], R244 ;  /* 0x000000f40a003986 */ /* 0x0003e2000c101904 */
[----:B------:R-:W-:Y:S02]  /*7d9c0*/  ISETP.LT.AND P6, PT, R8, UR6, !P5 ;  /* 0x0000000608007c0c */ /* 0x000fe4000efc1270 */
[----:B------:R-:W-:Y:S01]  /*7d9d0*/  ISETP.LT.AND P5, PT, R9, UR6, !P5 ;  /* 0x0000000609007c0c */ /* 0x000fe2000efa1270 */
[----:B-1----:R-:W-:Y:S02]  /*7d9e0*/  IMAD.WIDE R10, R166, 0x4, R4 ;  /* 0x00000004a60a7825 */ /* 0x002fe400078e0204 */
[----:B------:R-:W4:Y:S08]  /*7d9f0*/  LDL.LU R166, [R1+0x160c] ;  /* 0x00160c0001a67983 */ /* 0x000f300000300800 */
[----:B------:R1:W-:Y:S04]  /*7da00*/  @P6 STG.E desc[UR4][R12.64], R240 ;  /* 0x000000f00c006986 */ /* 0x0003e8000c101904 */
[----:B------:R1:W-:Y:S02]  /*7da10*/  @P5 STG.E desc[UR4][R10.64], R236 ;  /* 0x000000ec0a005986 */ /* 0x0003e4000c101904 */
[----:B-1----:R-:W-:-:S04]  /*7da20*/  IMAD.WIDE R12, R167, 0x4, R2 ;  /* 0x00000004a70c7825 */ /* 0x002fc800078e0202 */
[----:B------:R-:W-:Y:S02]  /*7da30*/  IMAD.WIDE R10, R167, 0x4, R4 ;  /* 0x00000004a70a7825 */ /* 0x000fe400078e0204 */
[----:B------:R-:W4:Y:S02]  /*7da40*/  LDL.LU R167, [R1+0x1614] ;  /* 0x0016140001a77983 */ /* 0x000f240000300800 */
[----:B------:R-:W-:-:S05]  /*7da50*/  VIADD R0, R7, 0x192 ;  /* 0x0000019207007836 */ /* 0x000fca0000000000 */
[----:B------:R-:W-:Y:S01]  /*7da60*/  ISETP.GE.AND P0, PT, R0, UR8, PT ;  /* 0x0000000800007c0c */ /* 0x000fe2000bf06270 */
[----:B------:R-:W-:Y:S01]  /*7da70*/  ULDC UR8, c[0x0][0x22c] ;  /* 0x00008b0000087ab9 */ /* 0x000fe20000000800 */
[----:B------:R-:W-:Y:S02]  /*7da80*/  IADD3 R0, R7, 0x193, RZ ;  /* 0x0000019307007810 */ /* 0x000fe40007ffe0ff */
[----:B------:R-:W-:Y:S02]  /*7da90*/  ISETP.LT.AND P4, PT, R8, UR6, !P0 ;  /* 0x0000000608007c0c */ /* 0x000fe4000c781270 */
[----:B------:R-:W-:Y:S02]  /*7daa0*/  ISETP.LT.AND P0, PT, R9, UR6, !P0 ;  /* 0x0000000609007c0c */ /* 0x000fe4000c701270 */
[----:B------:R-:W-:Y:S01]  /*7dab0*/  ISETP.GE.AND P3, PT, R0, UR8, PT ;  /* 0x0000000800007c0c */ /* 0x000fe2000bf66270 */
[----:B------:R-:W-:Y:S01]  /*7dac0*/  VIADD R0, R7, 0x194 ;  /* 0x0000019407007836 */ /* 0x000fe20000000000 */
[----:B------:R-:W-:-:S02]  /*7dad0*/  ULDC UR8, c[0x0][0x22c] ;  /* 0x00008b0000087ab9 */ /* 0x000fc40000000800 */
[----:B------:R-:W-:Y:S02]  /*7dae0*/  ISETP.LT.AND P6, PT, R8, UR6, !P3 ;  /* 0x0000000608007c0c */ /* 0x000fe4000dfc1270 */
[----:B------:R-:W-:Y:S02]  /*7daf0*/  ISETP.LT.AND P3, PT, R9, UR6, !P3 ;  /* 0x0000000609007c0c */ /* 0x000fe4000df61270 */
[----:B------:R-:W-:Y:S01]  /*7db00*/  ISETP.GE.AND P5, PT, R0, UR8, PT ;  /* 0x0000000800007c0c */ /* 0x000fe2000bfa6270 */
[----:B------:R3:W-:Y:S01]  /*7db10*/  @P4 STG.E desc[UR4][R12.64], R249 ;  /* 0x000000f90c004986 */ /* 0x0007e2000c101904 */
[----:B------:R-:W-:Y:S01]  /*7db20*/  VIADD R0, R7, 0x195 ;  /* 0x0000019507007836 */ /* 0x000fe20000000000 */
[----:B------:R-:W-:Y:S01]  /*7db30*/  ULDC UR8, c[0x0][0x22c] ;  /* 0x00008b0000087ab9 */ /* 0x000fe20000000800 */
[----:B------:R-:W-:Y:S01]  /*7db40*/  ISETP.LT.AND P4, PT, R8, UR6, !P5 ;  /* 0x0000000608007c0c */ /* 0x000fe2000ef81270 */
[----:B------:R1:W-:Y:S01]  /*7db50*/  @P0 STG.E desc[UR4][R10.64], R245 ;  /* 0x000000f50a000986 */ /* 0x0003e2000c101904 */
[----:B------:R-:W-:-:S02]  /*7db60*/  ISETP.LT.AND P5, PT, R9, UR6, !P5 ;  /* 0x0000000609007c0c */ /* 0x000fc4000efa1270 */
[----:B------:R-:W-:Y:S01]  /*7db70*/  ISETP.GE.AND P0, PT, R0, UR8, PT ;  /* 0x0000000800007c0c */ /* 0x000fe2000bf06270 */
[----:B---3--:R-:W-:Y:S01]  /*7db80*/  IMAD.WIDE R12, R228, 0x4, R2 ;  /* 0x00000004e40c7825 */ /* 0x008fe200078e0202 */
[----:B------:R-:W-:-:S03]  /*7db90*/  ULDC UR8, c[0x0][0x22c] ;  /* 0x00008b0000087ab9 */ /* 0x000fc60000000800 */
[----:B-1----:R-:W-:Y:S02]  /*7dba0*/  IMAD.WIDE R10, R228, 0x4, R4 ;  /* 0x00000004e40a7825 */ /* 0x002fe400078e0204 */
[----:B------:R-:W3:Y:S04]  /*7dbb0*/  LDL.LU R228, [R1+0x1618] ;  /* 0x0016180001e47983 */ /* 0x000ee80000300800 */
[----:B------:R2:W-:Y:S04]  /*7dbc0*/  @P6 STG.E desc[UR4][R12.64], R241 ;  /* 0x000000f10c006986 */ /* 0x0005e8000c101904 */
[----:B------:R1:W-:Y:S01]  /*7dbd0*/  @P3 STG.E desc[UR4][R10.64], R237 ;  /* 0x000000ed0a003986 */ /* 0x0003e2000c101904 */
[----:B--2---:R-:W-:-:S04]  /*7dbe0*/  IMAD.WIDE R12, R229, 0x4, R2 ;  /* 0x00000004e50c7825 */ /* 0x004fc800078e0202 */
[----:B-1----:R-:W-:Y:S02]  /*7dbf0*/  IMAD.WIDE R10, R229, 0x4, R4 ;  /* 0x00000004e50a7825 */ /* 0x002fe400078e0204 */
[----:B------:R-:W2:Y:S04]  /*7dc00*/  LDL.LU R229, [R1+0x161c] ;  /* 0x00161c0001e57983 */ /* 0x000ea80000300800 */
[----:B------:R4:W-:Y:S04]  /*7dc10*/  @P4 STG.E desc[UR4][R12.64], R250 ;  /* 0x000000fa0c004986 */ /* 0x0009e8000c101904 */
[----:B------:R1:W-:Y:S01]  /*7dc20*/  @P5 STG.E desc[UR4][R10.64], R246 ;  /* 0x000000f60a005986 */ /* 0x0003e2000c101904 */
[----:B------:R-:W-:-:S02]  /*7dc30*/  ISETP.LT.AND P6, PT, R8, UR6, !P0 ;  /* 0x0000000608007c0c */ /* 0x000fc4000c7c1270 */
[----:B------:R-:W-:Y:S01]  /*7dc40*/  ISETP.LT.AND P0, PT, R9, UR6, !P0 ;  /* 0x0000000609007c0c */ /* 0x000fe2000c701270 */
[----:B----4-:R-:W-:-:S04]  /*7dc50*/  IMAD.WIDE R12, R166, 0x4, R2 ;  /* 0x00000004a60c7825 */ /* 0x010fc800078e0202 */
[----:B-1----:R-:W-:Y:S02]  /*7dc60*/  IMAD.WIDE R10, R166, 0x4, R4 ;  /* 0x00000004a60a7825 */ /* 0x002fe400078e0204 */
[----:B------:R-:W4:Y:S04]  /*7dc70*/  LDL.LU R166, [R1+0x1624] ;  /* 0x0016240001a67983 */ /* 0x000f280000300800 */
[----:B------:R1:W-:Y:S04]  /*7dc80*/  @P6 STG.E desc[UR4][R12.64], R242 ;  /* 0x000000f20c006986 */ /* 0x0003e8000c101904 */
[----:B------:R1:W-:Y:S02]  /*7dc90*/  @P0 STG.E desc[UR4][R10.64], R238 ;  /* 0x000000ee0a000986 */ /* 0x0003e4000c101904 */
[----:B-1----:R-:W-:-:S04]  /*7dca0*/  IMAD.WIDE R12, R167, 0x4, R2 ;  /* 0x00000004a70c7825 */ /* 0x002fc800078e0202 */
[----:B------:R-:W-:Y:S02]  /*7dcb0*/  IMAD.WIDE R10, R167, 0x4, R4 ;  /* 0x00000004a70a7825 */ /* 0x000fe400078e0204 */
[----:B------:R-:W4:Y:S02]  /*7dcc0*/  LDL.LU R167, [R1+0x162c] ;  /* 0x00162c0001a77983 */ /* 0x000f240000300800 */
[----:B------:R-:W-:-:S05]  /*7dcd0*/  VIADD R0, R7, 0x196 ;  /* 0x0000019607007836 */ /* 0x000fca0000000000 */
[----:B------:R-:W-:Y:S01]  /*7dce0*/  ISETP.GE.AND P3, PT, R0, UR8, PT ;  /* 0x0000000800007c0c */ /* 0x000fe2000bf66270 */
[----:B------:R-:W-:Y:S01]  /*7dcf0*/  VIADD R0, R7, 0x197 ;  /* 0x0000019707007836 */ /* 0x000fe20000000000 */
[----:B------:R-:W-:Y:S02]  /*7dd00*/  ULDC UR8, c[0x0][0x22c] ;  /* 0x00008b0000087ab9 */ /* 0x000fe40000000800 */
        /* <DEDUP_REMOVED lines=9> */
[----:B------:R-:W-:Y:S01]  /*7dda0*/  IADD3 R0, R7, 0x199, RZ ;  /* 0x0000019907007810 */ /* 0x000fe20007ffe0ff */
        /* <DEDUP_REMOVED lines=405> */
[----:B------:R-:W-:Y:S01]  /*7f700*/  VIADD R6, R7, 0x1ea ;  /* 0x000001ea07067836 */ /* 0x000fe20000000000 */
[----:B------:R-:W-:Y:S01]  /*7f710*/  ULDC UR8, c[0x0][0x22c] ;  /* 0x00008b0000087ab9 */ /* 0x000fe20000000800 */
[----:B------:R-:W4:Y:S01]  /*7f720*/  LDS.128 R24, [R21] ;  /* 0x0000000015187984 */ /* 0x000f220000000c00 */
[----:B---3--:R-:W-:-:S04]  /*7f730*/  IMAD.WIDE R12, R228, 0x4, R2 ;  /* 0x00000004e40c7825 */ /* 0x008fc800078e0202 */
        /* <DEDUP_REMOVED lines=24> */
[----:B------:R-:W-:Y:S02]  /*7f8c0*/  ISETP.GE.AND P3, PT, R0, UR8, PT ;  /* 0x0000000800007c0c */ /* 0x000fe4000bf66270 */
[----:B------:R-:W-:-:S09]  /*7f8d0*/  ISETP.LT.AND P0, PT, R9, UR6, !P0 ;  /* 0x0000000609007c0c */ /* 0x000fd2000c701270 */
[----:B------:R3:W-:Y:S01]  /*7f8e0*/  @P4 STG.E desc[UR4][R12.64], R33 ;  /* 0x000000210c004986 */ /* 0x0007e2000c101904 */
[----:B------:R-:W-:Y:S01]  /*7f8f0*/  ISETP.LT.AND P6, PT, R8, UR6, !P3 ;  /* 0x0000000608007c0c */ /* 0x000fe2000dfc1270 */
[----:B------:R-:W-:Y:S01]  /*7f900*/  VIADD R0, R7, 0x1c4 ;  /* 0x000001c407007836 */ /* 0x000fe20000000000 */
[----:B------:R-:W-:Y:S01]  /*7f910*/  ISETP.LT.AND P3, PT, R9, UR6, !P3 ;  /* 0x0000000609007c0c */ /* 0x000fe2000df61270 */
[----:B------:R1:W-:Y:S01]  /*7f920*/  @P0 STG.E desc[UR4][R10.64], R45 ;  /* 0x0000002d0a000986 */ /* 0x0003e2000c101904 */
[----:B------:R-:W-:Y:S02]  /*7f930*/  ULDC UR8, c[0x0][0x22c] ;  /* 0x00008b0000087ab9 */ /* 0x000fe40000000800 */
[----:B------:R-:W-:Y:S01]  /*7f940*/  ISETP.GE.AND P5, PT, R0, UR8, PT ;  /* 0x0000000800007c0c */ /* 0x000fe2000bfa6270 */
[----:B---3--:R-:W-:Y:S01]  /*7f950*/  IMAD.WIDE R12, R228, 0x4, R2 ;  /* 0x00000004e40c7825 */ /* 0x008fe200078e0202 */
[----:B------:R-:W-:-:S03]  /*7f960*/  ULDC UR8, c[0x0][0x22c] ;  /* 0x00008b0000087ab9 */ /* 0x000fc60000000800 */
[----:B-1----:R-:W-:Y:S02]  /*7f970*/  IMAD.WIDE R10, R228, 0x4, R4 ;  /* 0x00000004e40a7825 */ /* 0x002fe400078e0204 */
[----:B------:R2:W-:Y:S04]  /*7f980*/  @P6 STG.E desc[UR4][R12.64], R57 ;  /* 0x000000390c006986 */ /* 0x0005e8000c101904 */
[----:B------:R-:W3:Y:S04]  /*7f990*/  LDL.LU R228, [R1+0x1720] ;  /* 0x0017200001e47983 */ /* 0x000ee80000300800 */
[----:B------:R1:W-:Y:S01]  /*7f9a0*/  @P3 STG.E desc[UR4][R10.64], R53 ;  /* 0x000000350a003986 */ /* 0x0003e2000c101904 */
[----:B--2---:R-:W-:-:S04]  /*7f9b0*/  IMAD.WIDE R12, R229, 0x4, R2 ;  /* 0x00000004e50c7825 */ /* 0x004fc800078e0202 */
[----:B------:R-:W-:Y:S02]  /*7f9c0*/  IMAD.WIDE R14, R229, 0x4, R4 ;  /* 0x00000004e50e7825 */ /* 0x000fe400078e0204 */
[----:B------:R-:W2:Y:S01]  /*7f9d0*/  LDL.LU R229, [R1+0x1710] ;  /* 0x0017100001e57983 */ /* 0x000ea20000300800 */
[----:B------:R-:W-:Y:S02]  /*7f9e0*/  ISETP.LT.AND P4, PT, R8, UR6, !P5 ;  /* 0x0000000608007c0c */ /* 0x000fe4000ef81270 */
        /* <DEDUP_REMOVED lines=17> */
[----:B------:R-:W-:Y:S01]  /*7fb00*/  ULDC UR8, c[0x0][0x22c] ;  /* 0x00008b0000087ab9 */ /* 0x000fe20000000800 */
[----:B------:R-:W-:-:S02]  /*7fb10*/  ISETP.LT.AND P4, PT, R8, UR6, !P3 ;  /* 0x0000000608007c0c */ /* 0x000fc4000df81270 */
[----:B------:R-:W-:Y:S02]  /*7fb20*/  ISETP.LT.AND P3, PT, R9, UR6, !P3 ;  /* 0x0000000609007c0c */ /* 0x000fe4000df61270 */
[----:B------:R-:W-:-:S03]  /*7fb30*/  ISETP.GE.AND P5, PT, R0, UR8, PT ;  /* 0x0000000800007c0c */ /* 0x000fc6000bfa6270 */
[----:B------:R3:W-:Y:S01]  /*7fb40*/  @P6 STG.E desc[UR4][R16.64], R58 ;  /* 0x0000003a10006986 */ /* 0x0007e2000c101904 */
[----:B------:R-:W-:Y:S01]  /*7fb50*/  ISETP.LT.AND P6, PT, R8, UR6, !P5 ;  /* 0x0000000608007c0c */ /* 0x000fe2000efc1270 */
[----:B------:R-:W-:Y:S01]  /*7fb60*/  VIADD R0, R7, 0x1c8 ;  /* 0x000001c807007836 */ /* 0x000fe20000000000 */
[----:B------:R-:W-:Y:S01]  /*7fb70*/  ISETP.LT.AND P5, PT, R9, UR6, !P5 ;  /* 0x0000000609007c0c */ /* 0x000fe2000efa1270 */
[----:B------:R1:W-:Y:S01]  /*7fb80*/  @P0 STG.E desc[UR4][R10.64], R54 ;  /* 0x000000360a000986 */ /* 0x0003e2000c101904 */
[----:B------:R-:W-:-:S03]  /*7fb90*/  ULDC UR8, c[0x0][0x22c] ;  /* 0x00008b0000087ab9 */ /* 0x000fc60000000800 */
[----:B------:R2:W-:Y:S04]  /*7fba0*/  @P4 STG.E desc[UR4][R12.64], R35 ;  /* 0x000000230c004986 */ /* 0x0005e8000c101904 */
[----:B------:R2:W-:Y:S01]  /*7fbb0*/  @P3 STG.E desc[UR4][R14.64], R47 ;  /* 0x0000002f0e003986 */ /* 0x0005e2000c101904 */
[----:B------:R-:W-:Y:S01]  /*7fbc0*/  ISETP.GE.AND P0, PT, R0, UR8, PT ;  /* 0x0000000800007c0c */ /* 0x000fe2000bf06270 */
[----:B------:R-:W-:-:S03]  /*7fbd0*/  ULDC UR8, c[0x0][0x22c] ;  /* 0x00008b0000087ab9 */ /* 0x000fc60000000800 */
[----:B------:R-:W-:Y:S02]  /*7fbe0*/  ISETP.LT.AND P4, PT, R8, UR6, !P0 ;  /* 0x0000000608007c0c */ /* 0x000fe4000c781270 */
[----:B------:R-:W-:Y:S01]  /*7fbf0*/  ISETP.LT.AND P0, PT, R9, UR6, !P0 ;  /* 0x0000000609007c0c */ /* 0x000fe2000c701270 */
[----:B---3--:R-:W-:-:S04]  /*7fc00*/  IMAD.WIDE R16, R228, 0x4, R2 ;  /* 0x00000004e4107825 */ /* 0x008fc800078e0202 */
[----:B-1----:R-:W-:Y:S02]  /*7fc10*/  IMAD.WIDE R10, R228, 0x4, R4 ;  /* 0x00000004e40a7825 */ /* 0x002fe400078e0204 */
[----:B------:R-:W3:Y:S04]  /*7fc20*/  LDL.LU R228, [R1+0x16f4] ;  /* 0x0016f40001e47983 */ /* 0x000ee80000300800 */
[----:B------:R4:W-:Y:S01]  /*7fc30*/  @P6 STG.E desc[UR4][R16.64], R59 ;  /* 0x0000003b10006986 */ /* 0x0009e2000c101904 */
[----:B--2---:R-:W-:-:S04]  /*7fc40*/  IMAD.WIDE R12, R229, 0x4, R2 ;  /* 0x00000004e50c7825 */ /* 0x004fc800078e0202 */
[----:B------:R-:W-:Y:S02]  /*7fc50*/  IMAD.WIDE R14, R229, 0x4, R4 ;  /* 0x00000004e50e7825 */ /* 0x000fe400078e0204 */
[----:B------:R-:W2:Y:S04]  /*7fc60*/  LDL.LU R229, [R1+0x16e4] ;  /* 0x0016e40001e57983 */ /* 0x000ea80000300800 */
[----:B------:R1:W-:Y:S01]  /*7fc70*/  @P5 STG.E desc[UR4][R10.64], R55 ;  /* 0x000000370a005986 */ /* 0x0003e2000c101904 */
[----:B----4-:R-:W-:-:S04]  /*7fc80*/  IMAD.WIDE R16, R166, 0x4, R2 ;  /* 0x00000004a6107825 */ /* 0x010fc800078e0202 */
[----:B-1----:R-:W-:Y:S02]  /*7fc90*/  IMAD.WIDE R10, R166, 0x4, R4 ;  /* 0x00000004a60a7825 */ /* 0x002fe400078e0204 */
[----:B------:R-:W4:Y:S04]  /*7fca0*/  LDL.LU R166, [R1+0x16d8] ;  /* 0x0016d80001a67983 */ /* 0x000f280000300800 */
[----:B------:R1:W-:Y:S04]  /*7fcb0*/  @P4 STG.E desc[UR4][R12.64], R48 ;  /* 0x000000300c004986 */ /* 0x0003e8000c101904 */
[----:B------:R1:W-:Y:S02]  /*7fcc0*/  @P0 STG.E desc[UR4][R14.64], R60 ;  /* 0x0000003c0e000986 */ /* 0x0003e4000c101904 */
[----:B-1----:R-:W-:-:S04]  /*7fcd0*/  IMAD.WIDE R12, R167, 0x4, R2 ;  /* 0x00000004a70c7825 */ /* 0x002fc800078e0202 */
[----:B------:R-:W-:Y:S02]  /*7fce0*/  IMAD.WIDE R14, R167, 0x4, R4 ;  /* 0x00000004a70e7825 */ /* 0x000fe400078e0204 */
[----:B------:R-:W4:Y:S01]  /*7fcf0*/  LDL.LU R167, [R1+0x16d4] ;  /* 0x0016d40001a77983 */ /* 0x000f220000300800 */
[----:B------:R-:W-:-:S04]  /*7fd00*/  IADD3 R0, R7, 0x1c9, RZ ;  /* 0x000001c907007810 */ /* 0x000fc80007ffe0ff */
        /* <DEDUP_REMOVED lines=20> */
[----:B---3--:R-:W-:Y:S01]  /*7fe50*/  IMAD.WIDE R16, R228, 0x4, R2 ;  /* 0x00000004e4107825 */ /* 0x008fe200078e0202 */
[----:B------:R-:W-:-:S03]  /*7fe60*/  ULDC UR8, c[0x0][0x22c] ;  /* 0x00008b0000087ab9 */ /* 0x000fc60000000800 */
[----:B-1----:R-:W-:Y:S02]  /*7fe70*/  IMAD.WIDE R10, R228, 0x4, R4 ;  /* 0x00000004e40a7825 */ /* 0x002fe400078e0204 */
[----:B------:R-:W3:Y:S04]  /*7fe80*/  LDL.LU R228, [R1+0x16c8] ;  /* 0x0016c80001e47983 */ /* 0x000ee80000300800 */
[----:B------:R4:W-:Y:S01]  /*7fe90*/  @P6 STG.E desc[UR4][R16.64], R73 ;  /* 0x0000004910006986 */ /* 0x0009e2000c101904 */
[----:B--2---:R-:W-:-:S04]  /*7fea0*/  IMAD.WIDE R12, R229, 0x4, R2 ;  /* 0x00000004e50c7825 */ /* 0x004fc800078e0202 */
[----:B------:R-:W-:Y:S02]  /*7feb0*/  IMAD.WIDE R14, R229, 0x4, R4 ;  /* 0x00000004e50e7825 */ /* 0x000fe400078e0204 */
[----:B------:R-:W2:Y:S04]  /*7fec0*/  LDL.LU R229, [R1+0x16b8] ;  /* 0x0016b80001e57983 */ /* 0x000ea80000300800 */
[----:B------:R1:W-:Y:S01]  /*7fed0*/  @P0 STG.E desc[UR4][R10.64], R69 ;  /* 0x000000450a000986 */ /* 0x0003e2000c101904 */
        /* <DEDUP_REMOVED lines=15> */
[----:B------:R-:W-:Y:S01]  /*7ffd0*/  ISETP.GE.AND P0, PT, R0, UR8, PT ;  /* 0x0000000800007c0c */ /* 0x000fe2000bf06270 */
[----:B------:R-:W-:Y:S01]  /*7ffe0*/  ULDC UR8, c[0x0][0x22c] ;  /* 0x00008b0000087ab9 */ /* 0x000fe20000000800 */
[----:B------:R-:W-:Y:S02]  /*7fff0*/  ISETP.LT.AND P5, PT, R9, UR6, !P5 ;  /* 0x0000000609007c0c */ /* 0x000fe4000efa1270 */
[----:B------:R-:W-:-:S02]  /*80000*/  IADD3 R0, R7, 0x1cf, RZ ;  /* 0x000001cf07007810 */ /* 0x000fc40007ffe0ff */
[----:B------:R-:W-:Y:S02]  /*80010*/  ISETP.LT.AND P4, PT, R8, UR6, !P0 ;  /* 0x0000000608007c0c */ /* 0x000fe4000c781270 */
[----:B------:R-:W-:Y:S02]  /*80020*/  ISETP.LT.AND P0, PT, R9, UR6, !P0 ;  /* 0x0000000609007c0c */ /* 0x000fe4000c701270 */
[----:B------:R-:W-:Y:S01]  /*80030*/  ISETP.GE.AND P3, PT, R0, UR8, PT ;  /* 0x0000000800007c0c */ /* 0x000fe2000bf66270 */
[----:B------:R3:W-:Y:S01]  /*80040*/  @P6 STG.E desc[UR4][R16.64], R74 ;  /* 0x0000004a10006986 */ /* 0x0007e2000c101904 */
[----:B------:R-:W-:Y:S01]  /*80050*/  VIADD R0, R7, 0x1d0 ;  /* 0x000001d007007836 */ /* 0x000fe20000000000 */
[----:B------:R-:W-:Y:S01]  /*80060*/  ULDC UR8, c[0x0][0x22c] ;  /* 0x00008b0000087ab9 */ /* 0x000fe20000000800 */
[----:B------:R-:W-:Y:S02]  /*80070*/  ISETP.LT.AND P6, PT, R8, UR6, !P3 ;  /* 0x0000000608007c0c */ /* 0x000fe4000dfc1270 */
[----:B------:R-:W-:Y:S01]  /*80080*/  ISETP.LT.AND P3, PT, R9, UR6, !P3 ;  /* 0x0000000609007c0c */ /* 0x000fe2000df61270 */
[----:B------:R1:W-:Y:S04]  /*80090*/  @P5 STG.E desc[UR4][R10.64], R70 ;  /* 0x000000460a005986 */ /* 0x0003e8000c101904 */
        /* <DEDUP_REMOVED lines=142> */
[C---:B------:R-:W-:Y:S02]  /*80980*/  VIADD R0, R7.reuse, 0x1dd ;  /* 0x000001dd07007836 */ /* 0x040fe40000000000 */
[----:B------:R-:W4:Y:S03]  /*80990*/  LDL.LU R165, [R1+0x15f4] ;  /* 0x0015f40001a57983 */ /* 0x000f260000300800 */
[----:B------:R-:W-:Y:S01]  /*809a0*/  ISETP.GE.AND P0, PT, R0, UR8, PT ;  /* 0x0000000800007c0c */ /* 0x000fe2000bf06270 */
[----:B------:R-:W-:Y:S01]  /*809b0*/  VIADD R0, R7, 0x1de ;  /* 0x000001de07007836 */ /* 0x000fe20000000000 */
[----:B------:R-:W-:-:S02]  /*809c0*/  ULDC UR8, c[0x0][0x22c] ;  /* 0x00008b0000087ab9 */ /* 0x000fc40000000800 */
[----:B------:R-:W-:Y:S02]  /*809d0*/  ISETP.LT.AND P6, PT, R8, UR6, !P0 ;  /* 0x0000000608007c0c */ /* 0x000fe4000c7c1270 */
[----:B------:R-:W-:Y:S01]  /*809e0*/  ISETP.GE.AND P3, PT, R0, UR8, PT ;  /* 0x0000000800007c0c */ /* 0x000fe2000bf66270 */
[----:B------:R-:W-:Y:S01]  /*809f0*/  VIADD R0, R7, 0x1df ;  /* 0x000001df07007836 */ /* 0x000fe20000000000 */
[C---:B------:R-:W-:Y:S01]  /*80a00*/  ISETP.LT.AND P0, PT, R9.reuse, UR6, !P0 ;  /* 0x0000000609007c0c */ /* 0x040fe2000c701270 */
[----:B------:R-:W-:Y:S01]  /*80a10*/  ULDC UR8, c[0x0][0x22c] ;  /* 0x00008b0000087ab9 */ /* 0x000fe20000000800 */
[----:B------:R-:W-:Y:S02]  /*80a20*/  ISETP.LT.AND P4, PT, R8, UR6, !P3 ;  /* 0x0000000608007c0c */ /* 0x000fe4000df81270 */
[----:B------:R-:W-:Y:S02]  /*80a30*/  ISETP.GE.AND P5, PT, R0, UR8, PT ;  /* 0x0000000800007c0c */ /* 0x000fe4000bfa6270 */
[----:B------:R-:W-:-:S03]  /*80a40*/  ISETP.LT.AND P3, PT, R9, UR6, !P3 ;  /* 0x0000000609007c0c */ /* 0x000fc6000df61270 */
[----:B------:R3:W-:Y:S01]  /*80a50*/  @P6 STG.E desc[UR4][R16.64], R106 ;  /* 0x0000006a10006986 */ /* 0x0007e2000c101904 */
[----:B------:R-:W-:Y:S01]  /*80a60*/  ISETP.LT.AND P6, PT, R8, UR6, !P5 ;  /* 0x0000000608007c0c */ /* 0x000fe2000efc1270 */
[----:B------:R-:W-:Y:S01]  /*80a70*/  VIADD R0, R7, 0x1e0 ;  /* 0x000001e007007836 */ /* 0x000fe20000000000 */
[----:B------:R-:W-:Y:S01]  /*80a80*/  ULDC UR8, c[0x0][0x22c] ;  /* 0x00008b0000087ab9 */ /* 0x000fe20000000800 */
[----:B------:R2:W-:Y:S04]  /*80a90*/  @P0 STG.E desc[UR4][R10.64], R102 ;  /* 0x000000660a000986 */ /* 0x0005e8000c101904 */
[----:B------:R1:W-:Y:S01]  /*80aa0*/  @P4 STG.E desc[UR4][R12.64], R83 ;  /* 0x000000530c004986 */ /* 0x0003e2000c101904 */
[----:B------:R-:W-:Y:S01]  /*80ab0*/  ISETP.GE.AND P0, PT, R0, UR8, PT ;  /* 0x0000000800007c0c */ /* 0x000fe2000bf06270 */
[----:B------:R-:W-:-:S02]  /*80ac0*/  ULDC UR8, c[0x0][0x22c] ;  /* 0x00008b0000087ab9 */ /* 0x000fc40000000800 */
[----:B------:R4:W-:Y:S01]  /*80ad0*/  @P3 STG.E desc[UR4][R14.64], R95 ;  /* 0x0000005f0e003986 */ /* 0x0009e2000c101904 */
[----:B------:R-:W-:Y:S02]  /*80ae0*/  ISETP.LT.AND P5, PT, R9, UR6, !P5 ;  /* 0x0000000609007c0c */ /* 0x000fe4000efa1270 */
[----:B------:R-:W-:Y:S01]  /*80af0*/  ISETP.LT.AND P4, PT, R8, UR6, !P0 ;  /* 0x0000000608007c0c */ /* 0x000fe2000c781270 */
[----:B---3--:R-:W-:-:S05]  /*80b00*/  IMAD.WIDE R16, R228, 0x4, R2 ;  /* 0x00000004e4107825 */ /* 0x008fca00078e0202 */
[----:B------:R3:W-:Y:S01]  /*80b10*/  @P6 STG.E desc[UR4][R16.64], R107 ;  /* 0x0000006b10006986 */ /* 0x0007e2000c101904 */
[----:B--2---:R-:W-:-:S04]  /*80b20*/  IMAD.WIDE R10, R229, 0x4, R2 ;  /* 0x00000004e50a7825 */ /* 0x004fc800078e0202 */
[--C-:B-1----:R-:W-:Y:S02]  /*80b30*/  IMAD.WIDE R12, R229, 0x4, R4.reuse ;  /* 0x00000004e50c7825 */ /* 0x102fe400078e0204 */
[----:B------:R-:W2:Y:S02]  /*80b40*/  LDL.LU R229, [R1+0x15e8] ;  /* 0x0015e80001e57983 */ /* 0x000ea40000300800 */
[----:B------:R-:W-:-:S04]  /*80b50*/  IMAD.WIDE R18, R228, 0x4, R4 ;  /* 0x00000004e4127825 */ /* 0x000fc800078e0204 */
[----:B----4-:R-:W-:-:S04]  /*80b60*/  IMAD.WIDE R14, R166, 0x4, R2 ;  /* 0x00000004a60e7825 */ /* 0x010fc800078e0202 */
[--C-:B---3--:R-:W-:Y:S02]  /*80b70*/  IMAD.WIDE R16, R166, 0x4, R4.reuse ;  /* 0x00000004a6107825 */ /* 0x108fe400078e0204 */
[----:B------:R-:W3:Y:S04]  /*80b80*/  LDL.LU R166, [R1+0x15e0] ;  /* 0x0015e00001a67983 */ /* 0x000ee80000300800 */
[----:B------:R1:W-:Y:S04]  /*80b90*/  @P5 STG.E desc[UR4][R18.64], R103 ;  /* 0x0000006712005986 */ /* 0x0003e8000c101904 */
[----:B------:R4:W-:Y:S04]  /*80ba0*/  @P4 STG.E desc[UR4][R10.64], R96 ;  /* 0x000000600a004986 */ /* 0x0009e8000c101904 */
[----:B------:R-:W3:Y:S01]  /*80bb0*/  LDL.LU R228, [R1+0x15d8] ;  /* 0x0015d80001e47983 */ /* 0x000ee20000300800 */
[----:B-1----:R-:W-:-:S04]  /*80bc0*/  IMAD.WIDE R18, R167, 0x4, R4 ;  /* 0x00000004a7127825 */ /* 0x002fc800078e0204 */
[----:B----4-:R-:W-:Y:S02]  /*80bd0*/  IMAD.WIDE R10, R167, 0x4, R2 ;  /* 0x00000004a70a7825 */ /* 0x010fe400078e0202 */
[----:B------:R-:W4:Y:S01]  /*80be0*/  LDL.LU R167, [R1+0x15d0] ;  /* 0x0015d00001a77983 */ /* 0x000f220000300800 */
[----:B------:R-:W-:Y:S02]  /*80bf0*/  IADD3 R0, R7, 0x1e1, RZ ;  /* 0x000001e107007810 */ /* 0x000fe40007ffe0ff */
[----:B------:R-:W-:Y:S02]  /*80c00*/  ISETP.LT.AND P0, PT, R9, UR6, !P0 ;  /* 0x0000000609007c0c */ /* 0x000fe4000c701270 */
[----:B------:R-:W-:Y:S01]  /*80c10*/  ISETP.GE.AND P3, PT, R0, UR8, PT ;  /* 0x0000000800007c0c */ /* 0x000fe2000bf66270 */
[----:B------:R-:W-:Y:S01]  /*80c20*/  VIADD R0, R7, 0x1e2 ;  /* 0x000001e207007836 */ /* 0x000fe20000000000 */
[----:B------:R-:W-:Y:S02]  /*80c30*/  ULDC UR8, c[0x0][0x22c] ;  /* 0x00008b0000087ab9 */ /* 0x000fe40000000800 */
[----:B------:R-:W-:-:S02]  /*80c40*/  ISETP.LT.AND P5, PT, R8, UR6, !P3 ;  /* 0x0000000608007c0c */ /* 0x000fc4000dfa1270 */
[----:B------:R-:W-:Y:S01]  /*80c50*/  ISETP.GE.AND P6, PT, R0, UR8, PT ;  /* 0x0000000800007c0c */ /* 0x000fe2000bfc6270 */
[----:B------:R-:W-:Y:S01]  /*80c60*/  VIADD R0, R7, 0x1e3 ;  /* 0x000001e307007836 */ /* 0x000fe20000000000 */
[C---:B------:R-:W-:Y:S01]  /*80c70*/  ISETP.LT.AND P3, PT, R9.reuse, UR6, !P3 ;  /* 0x0000000609007c0c */ /* 0x040fe2000df61270 */
[----:B------:R-:W-:Y:S01]  /*80c80*/  ULDC UR8, c[0x0][0x22c] ;  /* 0x00008b0000087ab9 */ /* 0x000fe20000000800 */
[----:B------:R-:W-:Y:S01]  /*80c90*/  ISETP.LT.AND P4, PT, R8, UR6, !P6 ;  /* 0x0000000608007c0c */ /* 0x000fe2000f781270 */
[----:B------:R1:W-:Y:S01]  /*80ca0*/  @P0 STG.E desc[UR4][R12.64], R108 ;  /* 0x0000006c0c000986 */ /* 0x0003e2000c101904 */
[----:B------:R-:W-:Y:S02]  /*80cb0*/  ISETP.GE.AND P0, PT, R0, UR8, PT ;  /* 0x0000000800007c0c */ /* 0x000fe4000bf06270 */
[----:B------:R-:W-:-:S03]  /*80cc0*/  ISETP.LT.AND P6, PT, R9, UR6, !P6 ;  /* 0x0000000609007c0c */ /* 0x000fc6000f7c1270 */
[----:B------:R1:W-:Y:S01]  /*80cd0*/  @P5 STG.E desc[UR4][R14.64], R120 ;  /* 0x000000780e005986 */ /* 0x0003e2000c101904 */
[----:B------:R-:W-:Y:S01]  /*80ce0*/  ISETP.LT.AND P5, PT, R8, UR6, !P0 ;  /* 0x0000000608007c0c */ /* 0x000fe2000c7a1270 */
[----:B------:R-:W-:Y:S01]  /*80cf0*/  VIADD R0, R7, 0x1e4 ;  /* 0x000001e407007836 */ /* 0x000fe20000000000 */
[----:B------:R-:W-:Y:S01]  /*80d00*/  ISETP.LT.AND P0, PT, R9, UR6, !P0 ;  /* 0x0000000609007c0c */ /* 0x000fe2000c701270 */
[----:B------:R-:W-:Y:S01]  /*80d10*/  @P3 STG.E desc[UR4][R16.64], R116 ;  /* 0x0000007410003986 */ /* 0x000fe2000c101904 */
[----:B------:R-:W-:Y:S01]  /*80d20*/  ULDC UR8, c[0x0][0x22c] ;  /* 0x00008b0000087ab9 */ /* 0x000fe20000000800 */
[C---:B-1----:R-:W-:Y:S02]  /*80d30*/  IMAD.WIDE R12, R165.reuse, 0x4, R2 ;  /* 0x00000004a50c7825 */ /* 0x042fe400078e0202 */
[----:B------:R2:W-:Y:S02]  /*80d40*/  @P4 STG.E desc[UR4][R10.64], R97 ;  /* 0x000000610a004986 */ /* 0x0005e4000c101904 */
[----:B------:R-:W-:-:S02]  /*80d50*/  IMAD.WIDE R14, R165, 0x4, R4 ;  /* 0x00000004a50e7825 */ /* 0x000fc400078e0204 */
[----:B------:R-:W4:Y:S01]  /*80d60*/  LDL.LU R165, [R1+0x15c4] ;  /* 0x0015c40001a57983 */ /* 0x000f220000300800 */
[----:B------:R-:W-:-:S03]  /*80d70*/  ISETP.GE.AND P3, PT, R0, UR8, PT ;  /* 0x0000000800007c0c */ /* 0x000fc6000bf66270 */
[----:B------:R-:W-:Y:S01]  /*80d80*/  @P6 STG.E desc[UR4][R18.64], R109 ;  /* 0x0000006d12006986 */ /* 0x000fe2000c101904 */
[----:B--2---:R-:W-:-:S04]  /*80d90*/  IMAD.WIDE R10, R229, 0x4, R2 ;  /* 0x00000004e50a7825 */ /* 0x004fc800078e0202 */
[----:B------:R-:W-:Y:S01]  /*80da0*/  IMAD.WIDE R16, R229, 0x4, R4 ;  /* 0x00000004e5107825 */ /* 0x000fe200078e0204 */
[----:B------:R-:W-:Y:S01]  /*80db0*/  ULDC UR8, c[0x0][0x22c] ;  /* 0x00008b0000087ab9 */ /* 0x000fe20000000800 */
[----:B------:R-:W2:Y:S04]  /*80dc0*/  LDL.LU R229, [R1+0x15b8] ;  /* 0x0015b80001e57983 */ /* 0x000ea80000300800 */
[----:B------:R3:W-:Y:S04]  /*80dd0*/  @P5 STG.E desc[UR4][R12.64], R121 ;  /* 0x000000790c005986 */ /* 0x0007e8000c101904 */
[----:B------:R1:W-:Y:S01]  /*80de0*/  @P0 STG.E desc[UR4][R14.64], R117 ;  /* 0x000000750e000986 */ /* 0x0003e2000c101904 */
[----:B------:R-:W-:-:S02]  /*80df0*/  ISETP.LT.AND P6, PT, R8, UR6, !P3 ;  /* 0x0000000608007c0c */ /* 0x000fc4000dfc1270 */
[----:B------:R-:W-:Y:S01]  /*80e00*/  ISETP.LT.AND P3, PT, R9, UR6, !P3 ;  /* 0x0000000609007c0c */ /* 0x000fe2000df61270 */
[----:B---3--:R-:W-:-:S04]  /*80e10*/  IMAD.WIDE R12, R166, 0x4, R2 ;  /* 0x00000004a60c7825 */ /* 0x008fc800078e0202 */
[--C-:B-1----:R-:W-:Y:S02]  /*80e20*/  IMAD.WIDE R14, R166, 0x4, R4.reuse ;  /* 0x00000004a60e7825 */ /* 0x102fe400078e0204 */
[----:B------:R-:W3:Y:S04]  /*80e30*/  LDL.LU R166, [R1+0x15b4] ;  /* 0x0015b40001a67983 */ /* 0x000ee80000300800 */
[----:B------:R-:W-:Y:S04]  /*80e40*/  @P6 STG.E desc[UR4][R10.64], R98 ;  /* 0x000000620a006986 */ /* 0x000fe8000c101904 */
[----:B------:R1:W-:Y:S01]  /*80e50*/  @P3 STG.E desc[UR4][R16.64], R110 ;  /* 0x0000006e10003986 */ /* 0x0003e2000c101904 */
[----:B----4-:R-:W-:-:S04]  /*80e60*/  IMAD.WIDE R22, R167, 0x4, R4 ;  /* 0x00000004a7167825 */ /* 0x010fc800078e0204 */
[----:B-1----:R-:W-:Y:S02]  /*80e70*/  IMAD.WIDE R16, R167, 0x4, R2 ;  /* 0x00000004a7107825 */ /* 0x002fe400078e0202 */
[----:B------:R-:W4:Y:S02]  /*80e80*/  LDL.LU R167, [R1+0x15a8] ;  /* 0x0015a80001a77983 */ /* 0x000f240000300800 */
[----:B------:R-:W-:-:S05]  /*80e90*/  VIADD R0, R7, 0x1e5 ;  /* 0x000001e507007836 */ /* 0x000fca0000000000 */
[----:B------:R-:W-:Y:S01]  /*80ea0*/  ISETP.GE.AND P4, PT, R0, UR8, PT ;  /* 0x0000000800007c0c */ /* 0x000fe2000bf86270 */
[C---:B------:R-:W-:Y:S01]  /*80eb0*/  VIADD R0, R7.reuse, 0x1e6 ;  /* 0x000001e607007836 */ /* 0x040fe20000000000 */
[----:B------:R-:W-:Y:S02]  /*80ec0*/  ULDC UR8, c[0x0][0x22c] ;  /* 0x00008b0000087ab9 */ /* 0x000fe40000000800 */
[----:B------:R-:W-:Y:S02]  /*80ed0*/  ISETP.LT.AND P0, PT, R8, UR6, !P4 ;  /* 0x0000000608007c0c */ /* 0x000fe4000e701270 */
[----:B------:R-:W-:Y:S01]  /*80ee0*/  ISETP.GE.AND P5, PT, R0, UR8, PT ;  /* 0x0000000800007c0c */ /* 0x000fe2000bfa6270 */
[----:B------:R-:W-:Y:S01]  /*80ef0*/  ULDC UR8, c[0x0][0x22c] ;  /* 0x00008b0000087ab9 */ /* 0x000fe20000000800 */
[----:B------:R-:W-:Y:S02]  /*80f00*/  IADD3 R0, R7, 0x1e7, RZ ;  /* 0x000001e707007810 */ /* 0x000fe40007ffe0ff */
[----:B------:R-:W-:-:S02]  /*80f10*/  ISETP.LT.AND P4, PT, R9, UR6, !P4 ;  /* 0x0000000609007c0c */ /* 0x000fc4000e781270 */
[----:B------:R-:W-:Y:S02]  /*80f20*/  ISETP.LT.AND P6, PT, R8, UR6, !P5 ;  /* 0x0000000608007c0c */ /* 0x000fe4000efc1270 */
[----:B------:R-:W-:Y:S02]  /*80f30*/  ISETP.GE.AND P3, PT, R0, UR8, PT ;  /* 0x0000000800007c0c */ /* 0x000fe4000bf66270 */
[C---:B------:R-:W-:Y:S01]  /*80f40*/  ISETP.LT.AND P5, PT, R9.reuse, UR6, !P5 ;  /* 0x0000000609007c0c */ /* 0x040fe2000efa1270 */
[----:B------:R1:W-:Y:S01]  /*80f50*/  @P0 STG.E desc[UR4][R12.64], R122 ;  /* 0x0000007a0c000986 */ /* 0x0003e2000c101904 */
[----:B------:R-:W-:Y:S01]  /*80f60*/  ISETP.LT.AND P0, PT, R8, UR6, !P3 ;  /* 0x0000000608007c0c */ /* 0x000fe2000df01270 */
[----:B------:R-:W-:Y:S01]  /*80f70*/  IMAD.WIDE R18, R228, 0x4, R2 ;  /* 0x00000004e4127825 */ /* 0x000fe200078e0202 */
[----:B------:R-:W-:-:S03]  /*80f80*/  ISETP.LT.AND P3, PT, R9, UR6, !P3 ;  /* 0x0000000609007c0c */ /* 0x000fc6000df61270 */
[----:B------:R-:W-:Y:S01]  /*80f90*/  @P4 STG.E desc[UR4][R14.64], R118 ;  /* 0x000000760e004986 */ /* 0x000fe2000c101904 */
[----:B------:R-:W-:-:S03]  /*80fa0*/  IMAD.WIDE R10, R228, 0x4, R4 ;  /* 0x00000004e40a7825 */ /* 0x000fc600078e0204 */
[----:B------:R-:W-:Y:S01]  /*80fb0*/  @P6 STG.E desc[UR4][R18.64], R99 ;  /* 0x0000006312006986 */ /* 0x000fe2000c101904 */
[----:B------:R-:W-:-:S03]  /*80fc0*/  ISETP.LT.AND P6, PT, R8, UR6, !P1 ;  /* 0x0000000608007c0c */ /* 0x000fc6000cfc1270 */
[----:B------:R1:W-:Y:S02]  /*80fd0*/  @P5 STG.E desc[UR4][R10.64], R111 ;  /* 0x0000006f0a005986 */ /* 0x0003e4000c101904 */
[C---:B-1----:R-:W-:Y:S02]  /*80fe0*/  IMAD.WIDE R12, R165.reuse, 0x4, R2 ;  /* 0x00000004a50c7825 */ /* 0x042fe400078e0202 */
[----:B------:R1:W-:Y:S04]  /*80ff0*/  @P0 STG.E desc[UR4][R16.64], R123 ;  /* 0x0000007b10000986 */ /* 0x0003e8000c101904 */
[----:B------:R-:W4:Y:S04]  /*81000*/  LDL.LU R228, [R1+0x159c] ;  /* 0x00159c0001e47983 */ /* 0x000f280000300800 */
[----:B------:R-:W-:Y:S01]  /*81010*/  @P3 STG.E desc[UR4][R22.64], R119 ;  /* 0x0000007716003986 */ /* 0x000fe2000c101904 */
[----:B------:R-:W-:-:S03]  /*81020*/  IMAD.WIDE R10, R165, 0x4, R4 ;  /* 0x00000004a50a7825 */ /* 0x000fc600078e0204 */
[----:B------:R3:W-:Y:S01]  /*81030*/  @P6 STG.E desc[UR4][R12.64], R112 ;  /* 0x000000700c006986 */ /* 0x0007e2000c101904 */
[----:B------:R-:W-:Y:S02]  /*81040*/  ISETP.LT.AND P1, PT, R9, UR6, !P1 ;  /* 0x0000000609007c0c */ /* 0x000fe4000cf21270 */
[----:B------:R-:W-:-:S11]  /*81050*/  ISETP.LT.AND P0, PT, R8, UR6, !P2 ;  /* 0x0000000608007c0c */ /* 0x000fd6000d701270 */
[----:B------:R4:W-:Y:S01]  /*81060*/  @P1 STG.E desc[UR4][R10.64], R124 ;  /* 0x0000007c0a001986 */ /* 0x0009e2000c101904 */
[----:B--2---:R-:W-:-:S04]  /*81070*/  IMAD.WIDE R14, R229, 0x4, R2 ;  /* 0x00000004e50e7825 */ /* 0x004fc800078e0202 */
[----:B-1----:R-:W-:Y:S02]  /*81080*/  IMAD.WIDE R16, R229, 0x4, R4 ;  /* 0x00000004e5107825 */ /* 0x002fe400078e0204 */
[----:B------:R-:W2:Y:S04]  /*81090*/  LDL.LU R229, [R1+0x1594] ;  /* 0x0015940001e57983 */ /* 0x000ea80000300800 */
[----:B------:R-:W2:Y:S01]  /*810a0*/  LDL.LU R165, [R1+0x158c] ;  /* 0x00158c0001a57983 */ /* 0x000ea20000300800 */
[----:B---3--:R-:W-:-:S04]  /*810b0*/  IMAD.WIDE R18, R166, 0x4, R2 ;  /* 0x00000004a6127825 */ /* 0x008fc800078e0202 */
[----:B------:R-:W-:Y:S02]  /*810c0*/  IMAD.WIDE R12, R166, 0x4, R4 ;  /* 0x00000004a60c7825 */ /* 0x000fe400078e0204 */
[----:B------:R-:W3:Y:S04]  /*810d0*/  LDL.LU R166, [R1+0x1584] ;  /* 0x0015840001a67983 */ /* 0x000ee80000300800 */
[----:B------:R1:W-:Y:S01]  /*810e0*/  @P0 STG.E desc[UR4][R14.64], R136 ;  /* 0x000000880e000986 */ /* 0x0003e2000c101904 */
[----:B----4-:R-:W-:-:S04]  /*810f0*/  IMAD.WIDE R10, R167, 0x4, R2 ;  /* 0x00000004a70a7825 */ /* 0x010fc800078e0202 */
[----:B-1----:R-:W-:Y:S02]  /*81100*/  IMAD.WIDE R14, R167, 0x4, R4 ;  /* 0x00000004a70e7825 */ /* 0x002fe400078e0204 */
[----:B------:R-:W4:Y:S01]  /*81110*/  LDL.LU R167, [R1+0x1578] ;  /* 0x0015780001a77983 */ /* 0x000f220000300800 */
[----:B------:R-:W-:Y:S01]  /*81120*/  ISETP.GE.AND P4, PT, R6, UR7, PT ;  /* 0x0000000706007c0c */ /* 0x000fe2000bf86270 */
[----:B------:R-:W-:Y:S01]  /*81130*/  VIADD R0, R7, 0x1eb ;  /* 0x000001eb07007836 */ /* 0x000fe20000000000 */
[----:B------:R-:W-:Y:S02]  /*81140*/  ISETP.LT.AND P2, PT, R9, UR6, !P2 ;  /* 0x0000000609007c0c */ /* 0x000fe4000d741270 */
[----:B------:R-:W-:Y:S02]  /*81150*/  ISETP.LT.AND P3, PT, R8, UR6, !P4 ;  /* 0x0000000608007c0c */ /* 0x000fe4000e761270 */
[----:B------:R-:W-:Y:S01]  /*81160*/  ISETP.GE.AND P5, PT, R0, UR7, PT ;  /* 0x0000000700007c0c */ /* 0x000fe2000bfa6270 */
[----:B------:R-:W-:Y:S01]  /*81170*/  VIADD R0, R7, 0x1ec ;  /* 0x000001ec07007836 */ /* 0x000fe20000000000 */
[----:B------:R-:W-:-:S04]  /*81180*/  ISETP.LT.AND P4, PT, R9, UR6, !P4 ;  /* 0x0000000609007c0c */ /* 0x000fc8000e781270 */
[----:B------:R-:W-:-:S03]  /*81190*/  ISETP.GE.AND P6, PT, R0, UR7, PT ;  /* 0x0000000700007c0c */ /* 0x000fc6000bfc6270 */
[----:B------:R1:W-:Y:S01]  /*811a0*/  @P2 STG.E desc[UR4][R16.64], R132 ;  /* 0x0000008410002986 */ /* 0x0003e2000c101904 */
[C---:B------:R-:W-:Y:S02]  /*811b0*/  ISETP.LT.AND P2, PT, R8.reuse, UR6, !P5 ;  /* 0x0000000608007c0c */ /* 0x040fe4000ef41270 */
[----:B------:R-:W-:Y:S01]  /*811c0*/  ISETP.LT.AND P5, PT, R9, UR6, !P5 ;  /* 0x0000000609007c0c */ /* 0x000fe2000efa1270 */
[----:B------:R-:W-:Y:S01]  /*811d0*/  @P3 STG.E desc[UR4][R18.64], R113 ;  /* 0x0000007112003986 */ /* 0x000fe2000c101904 */
[----:B------:R-:W-:Y:S01]  /*811e0*/  ISETP.LT.AND P3, PT, R8, UR6, !P6 ;  /* 0x0000000608007c0c */ /* 0x000fe2000f761270 */
[C---:B------:R-:W-:Y:S02]  /*811f0*/  VIADD R0, R7.reuse, 0x1ed ;  /* 0x000001ed07007836 */ /* 0x040fe40000000000 */
[----:B------:R-:W-:Y:S01]  /*81200*/  VIADD R6, R7, 0x1ee ;  /* 0x000001ee07067836 */ /* 0x000fe20000000000 */
[----:B------:R1:W-:Y:S02]  /*81210*/  @P4 STG.E desc[UR4][R12.64], R125 ;  /* 0x0000007d0c004986 */ /* 0x0003e4000c101904 */
[----:B------:R-:W-:-:S03]  /*81220*/  ISETP.GE.AND P1, PT, R0, UR7, PT ;  /* 0x0000000700007c0c */ /* 0x000fc6000bf26270 */
[----:B------:R-:W-:Y:S01]  /*81230*/  @P2 STG.E desc[UR4][R10.64], R137 ;  /* 0x000000890a002986 */ /* 0x000fe2000c101904 */
[----:B------:R-:W-:-:S03]  /*81240*/  ISETP.GE.AND P0, PT, R6, UR7, PT ;  /* 0x0000000706007c0c */ /* 0x000fc6000bf06270 */
[----:B------:R3:W-:Y:S01]  /*81250*/  @P5 STG.E desc[UR4][R14.64], R133 ;  /* 0x000000850e005986 */ /* 0x0007e2000c101904 */
[----:B-1----:R-:W-:Y:S01]  /*81260*/  IMAD.WIDE R16, R228, 0x4, R2 ;  /* 0x00000004e4107825 */ /* 0x002fe200078e0202 */
[----:B------:R-:W-:-:S03]  /*81270*/  ISETP.LT.AND P6, PT, R9, UR6, !P6 ;  /* 0x0000000609007c0c */ /* 0x000fc6000f7c1270 */
[----:B------:R-:W-:Y:S01]  /*81280*/  IMAD.WIDE R12, R228, 0x4, R4 ;  /* 0x00000004e40c7825 */ /* 0x000fe200078e0204 */
[----:B------:R1:W-:Y:S01]  /*81290*/  @P3 STG.E desc[UR4][R16.64], R114 ;  /* 0x0000007210003986 */ /* 0x0003e2000c101904 */
[C---:B------:R-:W-:Y:S02]  /*812a0*/  ISETP.LT.AND P2, PT, R8.reuse, UR6, !P1 ;  /* 0x0000000608007c0c */ /* 0x040fe4000cf41270 */
[----:B------:R-:W-:Y:S02]  /*812b0*/  ISETP.LT.AND P1, PT, R9, UR6, !P1 ;  /* 0x0000000609007c0c */ /* 0x000fe4000cf21270 */
[----:B------:R-:W-:-:S04]  /*812c0*/  ISETP.LT.AND P5, PT, R8, UR6, !P0 ;  /* 0x0000000608007c0c */ /* 0x000fc8000c7a1270 */
[----:B------:R-:W-:Y:S01]  /*812d0*/  @P6 STG.E desc[UR4][R12.64], R126 ;  /* 0x0000007e0c006986 */ /* 0x000fe2000c101904 */
[----:B--2---:R-:W-:-:S04]  /*812e0*/  IMAD.WIDE R18, R229, 0x4, R2 ;  /* 0x00000004e5127825 */ /* 0x004fc800078e0202 */
[----:B------:R-:W-:Y:S02]  /*812f0*/  IMAD.WIDE R22, R229, 0x4, R4 ;  /* 0x00000004e5167825 */ /* 0x000fe400078e0204 */
[----:B------:R-:W2:Y:S04]  /*81300*/  LDL.LU R229, [R1+0x156c] ;  /* 0x00156c0001e57983 */ /* 0x000ea80000300800 */
[----:B------:R-:W2:Y:S01]  /*81310*/  LDL.LU R228, [R1+0x1564] ;  /* 0x0015640001e47983 */ /* 0x000ea20000300800 */
[----:B---3--:R-:W-:-:S04]  /*81320*/  IMAD.WIDE R14, R166, 0x4, R2 ;  /* 0x00000004a60e7825 */ /* 0x008fc800078e0202 */
[----:B-1----:R-:W-:Y:S02]  /*81330*/  IMAD.WIDE R16, R166, 0x4, R4 ;  /* 0x00000004a6107825 */ /* 0x002fe400078e0204 */
[----:B------:R-:W3:Y:S02]  /*81340*/  LDL.LU R166, [R1+0x1558] ;  /* 0x0015580001a67983 */ /* 0x000ee40000300800 */
[--C-:B------:R-:W-:Y:S02]  /*81350*/  IMAD.WIDE R10, R165, 0x4, R2.reuse ;  /* 0x00000004a50a7825 */ /* 0x100fe400078e0202 */
[----:B------:R4:W-:Y:S04]  /*81360*/  @P2 STG.E desc[UR4][R18.64], R138 ;  /* 0x0000008a12002986 */ /* 0x0009e8000c101904 */
[----:B------:R-:W-:Y:S04]  /*81370*/  @P1 STG.E desc[UR4][R22.64], R134 ;  /* 0x0000008616001986 */ /* 0x000fe8000c101904 */
[----:B------:R1:W-:Y:S01]  /*81380*/  @P5 STG.E desc[UR4][R10.64], R115 ;  /* 0x000000730a005986 */ /* 0x0003e2000c101904 */
[----:B----4-:R-:W-:-:S04]  /*81390*/  IMAD.WIDE R18, R167, 0x4, R2 ;  /* 0x00000004a7127825 */ /* 0x010fc800078e0202 */
[----:B-1----:R-:W-:Y:S02]  /*813a0*/  IMAD.WIDE R10, R167, 0x4, R4 ;  /* 0x00000004a70a7825 */ /* 0x002fe400078e0204 */
[----:B------:R-:W4:Y:S01]  /*813b0*/  LDL.LU R167, [R1+0x154c] ;  /* 0x00154c0001a77983 */ /* 0x000f220000300800 */
[C---:B------:R-:W-:Y:S01]  /*813c0*/  IADD3 R0, R7.reuse, 0x1ef, RZ ;  /* 0x000001ef07007810 */ /* 0x040fe20007ffe0ff */
[----:B------:R-:W-:-:S03]  /*813d0*/  VIADD R6, R7, 0x1f0 ;  /* 0x000001f007067836 */ /* 0x000fc60000000000 */
[----:B------:R-:W-:Y:S02]  /*813e0*/  ISETP.GE.AND P4, PT, R0, UR7, PT ;  /* 0x0000000700007c0c */ /* 0x000fe4000bf86270 */
[----:B------:R-:W-:Y:S02]  /*813f0*/  ISETP.LT.AND P0, PT, R9, UR6, !P0 ;  /* 0x0000000609007c0c */ /* 0x000fe4000c701270 */
[----:B------:R-:W-:Y:S02]  /*81400*/  ISETP.LT.AND P1, PT, R8, UR6, !P4 ;  /* 0x0000000608007c0c */ /* 0x000fe4000e721270 */
[----:B------:R-:W-:Y:S01]  /*81410*/  ISETP.GE.AND P3, PT, R6, UR7, PT ;  /* 0x0000000706007c0c */ /* 0x000fe2000bf66270 */
[----:B------:R-:W-:Y:S01]  /*81420*/  IMAD.WIDE R12, R165, 0x4, R4 ;  /* 0x00000004a50c7825 */ /* 0x000fe200078e0204 */
[----:B------:R-:W-:Y:S01]  /*81430*/  ISETP.LT.AND P4, PT, R9, UR6, !P4 ;  /* 0x0000000609007c0c */ /* 0x000fe2000e781270 */
[----:B------:R-:W4:Y:S01]  /*81440*/  LDL.LU R165, [R1+0x1544] ;  /* 0x0015440001a57983 */ /* 0x000f220000300800 */
[----:B------:R-:W-:Y:S01]  /*81450*/  ISETP.LT.AND P2, PT, R8, UR6, !P3 ;  /* 0x0000000608007c0c */ /* 0x000fe2000df41270 */
[----:B------:R-:W-:-:S04]  /*81460*/  VIADD R0, R7, 0x1f1 ;  /* 0x000001f107007836 */ /* 0x000fc80000000000 */
[----:B------:R2:W-:Y:S01]  /*81470*/  @P0 STG.E desc[UR4][R12.64], R127 ;  /* 0x0000007f0c000986 */ /* 0x0005e2000c101904 */
[----:B------:R-:W-:-:S03]  /*81480*/  ISETP.GE.AND P6, PT, R0, UR7, PT ;  /* 0x0000000700007c0c */ /* 0x000fc6000bfc6270 */
[----:B------:R1:W-:Y:S01]  /*81490*/  @P1 STG.E desc[UR4][R14.64], R139 ;  /* 0x0000008b0e001986 */ /* 0x0003e2000c101904 */
[----:B------:R-:W-:Y:S01]  /*814a0*/  VIADD R0, R7, 0x1f2 ;  /* 0x000001f207007836 */ /* 0x000fe20000000000 */
[C---:B------:R-:W-:Y:S02]  /*814b0*/  ISETP.LT.AND P3, PT, R9.reuse, UR6, !P3 ;  /* 0x0000000609007c0c */ /* 0x040fe4000df61270 */
[----:B------:R1:W-:Y:S02]  /*814c0*/  @P4 STG.E desc[UR4][R16.64], R135 ;  /* 0x0000008710004986 */ /* 0x0003e4000c101904 */
[----:B------:R-:W-:Y:S02]  /*814d0*/  ISETP.GE.AND P5, PT, R0, UR7, PT ;  /* 0x0000000700007c0c */ /* 0x000fe4000bfa6270 */
[----:B------:R3:W-:Y:S01]  /*814e0*/  @P2 STG.E desc[UR4][R18.64], R128 ;  /* 0x0000008012002986 */ /* 0x0007e2000c101904 */
[----:B------:R-:W-:Y:S02]  /*814f0*/  ISETP.LT.AND P2, PT, R8, UR6, !P6 ;  /* 0x0000000608007c0c */ /* 0x000fe4000f741270 */
[----:B------:R-:W-:-:S02]  /*81500*/  ISETP.LT.AND P6, PT, R9, UR6, !P6 ;  /* 0x0000000609007c0c */ /* 0x000fc4000f7c1270 */
[----:B------:R-:W-:Y:S02]  /*81510*/  ISETP.LT.AND P4, PT, R8, UR6, !P5 ;  /* 0x0000000608007c0c */ /* 0x000fe4000ef81270 */
[----:B------:R-:W-:Y:S01]  /*81520*/  ISETP.LT.AND P5, PT, R9, UR6, !P5 ;  /* 0x0000000609007c0c */ /* 0x000fe2000efa1270 */
[----:B------:R3:W-:Y:S01]  /*81530*/  @P3 STG.E desc[UR4][R10.64], R140 ;  /* 0x0000008c0a003986 */ /* 0x0007e2000c101904 */
[----:B--2---:R-:W-:-:S04]  /*81540*/  IMAD.WIDE R12, R229, 0x4, R2 ;  /* 0x00000004e50c7825 */ /* 0x004fc800078e0202 */
[----:B-1----:R-:W-:Y:S02]  /*81550*/  IMAD.WIDE R14, R229, 0x4, R4 ;  /* 0x00000004e50e7825 */ /* 0x002fe400078e0204 */
[----:B------:R-:W2:Y:S02]  /*81560*/  LDL.LU R229, [R1+0x153c] ;  /* 0x00153c0001e57983 */ /* 0x000ea40000300800 */
[----:B------:R-:W-:-:S04]  /*81570*/  IMAD.WIDE R16, R228, 0x4, R2 ;  /* 0x00000004e4107825 */ /* 0x000fc800078e0202 */
[----:B---3--:R-:W-:-:S04]  /*81580*/  IMAD.WIDE R18, R166, 0x4, R2 ;  /* 0x00000004a6127825 */ /* 0x008fc800078e0202 */
[--C-:B------:R-:W-:Y:S02]  /*81590*/  IMAD.WIDE R22, R166, 0x4, R4.reuse ;  /* 0x00000004a6167825 */ /* 0x100fe400078e0204 */
[----:B------:R-:W3:Y:S02]  /*815a0*/  LDL.LU R166, [R1+0x1534] ;  /* 0x0015340001a67983 */ /* 0x000ee40000300800 */
[----:B------:R-:W-:Y:S02]  /*815b0*/  IMAD.WIDE R10, R228, 0x4, R4 ;  /* 0x00000004e40a7825 */ /* 0x000fe400078e0204 */
[----:B------:R4:W-:Y:S04]  /*815c0*/  @P2 STG.E desc[UR4][R12.64], R152 ;  /* 0x000000980c002986 */ /* 0x0009e8000c101904 */
[----:B------:R-:W-:Y:S04]  /*815d0*/  @P6 STG.E desc[UR4][R14.64], R156 ;  /* 0x0000009c0e006986 */ /* 0x000fe8000c101904 */
[----:B------:R-:W-:Y:S04]  /*815e0*/  @P4 STG.E desc[UR4][R16.64], R129 ;  /* 0x0000008110004986 */ /* 0x000fe8000c101904 */
[----:B------:R1:W-:Y:S04]  /*815f0*/  @P5 STG.E desc[UR4][R10.64], R141 ;  /* 0x0000008d0a005986 */ /* 0x0003e8000c101904 */
[----:B------:R-:W3:Y:S01]  /*81600*/  LDL.LU R228, [R1+0x1528] ;  /* 0x0015280001e47983 */ /* 0x000ee20000300800 */
[----:B----4-:R-:W-:-:S04]  /*81610*/  IMAD.WIDE R12, R167, 0x4, R2 ;  /* 0x00000004a70c7825 */ /* 0x010fc800078e0202 */
[----:B-1----:R-:W-:Y:S02]  /*81620*/  IMAD.WIDE R10, R167, 0x4, R4 ;  /* 0x00000004a70a7825 */ /* 0x002fe400078e0204 */
[----:B------:R-:W4:Y:S02]  /*81630*/  LDL.LU R167, [R1+0x151c] ;  /* 0x00151c0001a77983 */ /* 0x000f240000300800 */
[C---:B------:R-:W-:Y:S02]  /*81640*/  VIADD R0, R7.reuse, 0x1f3 ;  /* 0x000001f307007836 */ /* 0x040fe40000000000 */
[----:B------:R-:W-:-:S03]  /*81650*/  VIADD R6, R7, 0x1f4 ;  /* 0x000001f407067836 */ /* 0x000fc60000000000 */
[----:B------:R-:W-:Y:S02]  /*81660*/  ISETP.GE.AND P0, PT, R0, UR7, PT ;  /* 0x0000000700007c0c */ /* 0x000fe4000bf06270 */
[----:B------:R-:W-:Y:S02]  /*81670*/  ISETP.GE.AND P1, PT, R6, UR7, PT ;  /* 0x0000000706007c0c */ /* 0x000fe4000bf26270 */
[C---:B------:R-:W-:Y:S02]  /*81680*/  ISETP.LT.AND P2, PT, R8.reuse, UR6, !P0 ;  /* 0x0000000608007c0c */ /* 0x040fe4000c741270 */
[----:B------:R-:W-:Y:S02]  /*81690*/  ISETP.LT.AND P0, PT, R9, UR6, !P0 ;  /* 0x0000000609007c0c */ /* 0x000fe4000c701270 */
[----:B------:R-:W-:Y:S02]  /*816a0*/  IADD3 R0, R7, 0x1f5, RZ ;  /* 0x000001f507007810 */ /* 0x000fe40007ffe0ff */
[----:B------:R-:W-:-:S02]  /*816b0*/  ISETP.LT.AND P6, PT, R8, UR6, !P1 ;  /* 0x0000000608007c0c */ /* 0x000fc4000cfc1270 */
[----:B------:R-:W-:Y:S02]  /*816c0*/  ISETP.GE.AND P3, PT, R0, UR7, PT ;  /* 0x0000000700007c0c */ /* 0x000fe4000bf66270 */
[----:B------:R-:W-:-:S03]  /*816d0*/  ISETP.LT.AND P1, PT, R9, UR6, !P1 ;  /* 0x0000000609007c0c */ /* 0x000fc6000cf21270 */
[----:B------:R2:W-:Y:S01]  /*816e0*/  @P2 STG.E desc[UR4][R18.64], R153 ;  /* 0x0000009912002986 */ /* 0x0005e2000c101904 */
[----:B------:R-:W-:-:S03]  /*816f0*/  ISETP.LT.AND P2, PT, R8, UR6, !P3 ;  /* 0x0000000608007c0c */ /* 0x000fc6000df41270 */
[----:B------:R-:W-:Y:S01]  /*81700*/  @P0 STG.E desc[UR4][R22.64], R157 ;  /* 0x0000009d16000986 */ /* 0x000fe2000c101904 */
[----:B------:R-:W-:-:S03]  /*81710*/  IMAD.WIDE R14, R165, 0x4, R2 ;  /* 0x00000004a50e7825 */ /* 0x000fc600078e0202 */
[----:B------:R1:W-:Y:S01]  /*81720*/  @P6 STG.E desc[UR4][R12.64], R130 ;  /* 0x000000820c006986 */ /* 0x0003e2000c101904 */
[----:B------:R-:W-:-:S03]  /*81730*/  VIADD R6, R7, 0x1f6 ;  /* 0x000001f607067836 */ /* 0x000fc60000000000 */
[----:B------:R3:W-:Y:S02]  /*81740*/  @P1 STG.E desc[UR4][R10.64], R142 ;  /* 0x0000008e0a001986 */ /* 0x0007e4000c101904 */
[----:B------:R-:W-:Y:S02]  /*81750*/  ISETP.GE.AND P4, PT, R6, UR7, PT ;  /* 0x0000000706007c0c */ /* 0x000fe4000bf86270 */
[----:B------:R3:W-:Y:S01]  /*81760*/  @P2 STG.E desc[UR4][R14.64], R154 ;  /* 0x0000009a0e002986 */ /* 0x0007e2000c101904 */
[----:B------:R-:W-:Y:S02]  /*81770*/  ISETP.LT.AND P3, PT, R9, UR6, !P3 ;  /* 0x0000000609007c0c */ /* 0x000fe4000df61270 */
[----:B------:R-:W-:Y:S01]  /*81780*/  ISETP.LT.AND P6, PT, R8, UR6, !P4 ;  /* 0x0000000608007c0c */ /* 0x000fe2000e7c1270 */
[----:B------:R-:W-:-:S10]  /*81790*/  IMAD.WIDE R16, R165, 0x4, R4 ;  /* 0x00000004a5107825 */ /* 0x000fd400078e0204 */
[----:B------:R-:W-:Y:S01]  /*817a0*/  @P3 STG.E desc[UR4][R16.64], R158 ;  /* 0x0000009e10003986 */ /* 0x000fe2000c101904 */
[----:B--2---:R-:W-:-:S04]  /*817b0*/  IMAD.WIDE R18, R229, 0x4, R2 ;  /* 0x00000004e5127825 */ /* 0x004fc800078e0202 */
[----:B-1----:R-:W-:Y:S02]  /*817c0*/  IMAD.WIDE R12, R229, 0x4, R4 ;  /* 0x00000004e50c7825 */ /* 0x002fe400078e0204 */
[----:B------:R-:W2:Y:S02]  /*817d0*/  LDL.LU R229, [R1+0x1518] ;  /* 0x0015180001e57983 */ /* 0x000ea40000300800 */
[----:B---3--:R-:W-:-:S04]  /*817e0*/  IMAD.WIDE R10, R166, 0x4, R2 ;  /* 0x00000004a60a7825 */ /* 0x008fc800078e0202 */
[----:B------:R-:W-:Y:S02]  /*817f0*/  IMAD.WIDE R14, R166, 0x4, R4 ;  /* 0x00000004a60e7825 */ /* 0x000fe400078e0204 */
[----:B------:R-:W3:Y:S04]  /*81800*/  LDL.LU R166, [R1+0x150c] ;  /* 0x00150c0001a67983 */ /* 0x000ee80000300800 */
[----:B------:R4:W-:Y:S02]  /*81810*/  @P6 STG.E desc[UR4][R18.64], R131 ;  /* 0x0000008312006986 */ /* 0x0009e4000c101904 */
[----:B----4-:R-:W-:-:S04]  /*81820*/  IMAD.WIDE R18, R167, 0x4, R2 ;  /* 0x00000004a7127825 */ /* 0x010fc800078e0202 */
[----:B------:R-:W-:Y:S02]  /*81830*/  IMAD.WIDE R20, R167, 0x4, R4 ;  /* 0x00000004a7147825 */ /* 0x000fe400078e0204 */
[----:B------:R-:W4:Y:S02]  /*81840*/  LDL.LU R167, [R1+0x1740] ;  /* 0x0017400001a77983 */ /* 0x000f240000300800 */
[----:B------:R-:W-:Y:S01]  /*81850*/  VIADD R0, R7, 0x1f7 ;  /* 0x000001f707007836 */ /* 0x000fe20000000000 */
[----:B------:R-:W-:-:S04]  /*81860*/  ISETP.LT.AND P4, PT, R9, UR6, !P4 ;  /* 0x0000000609007c0c */ /* 0x000fc8000e781270 */
[----:B------:R-:W-:Y:S01]  /*81870*/  ISETP.GE.AND P5, PT, R0, UR7, PT ;  /* 0x0000000700007c0c */ /* 0x000fe2000bfa6270 */
[----:B------:R-:W-:-:S03]  /*81880*/  VIADD R0, R7, 0x1f8 ;  /* 0x000001f807007836 */ /* 0x000fc60000000000 */
[----:B------:R-:W-:Y:S02]  /*81890*/  ISETP.LT.AND P2, PT, R8, UR6, !P5 ;  /* 0x0000000608007c0c */ /* 0x000fe4000ef41270 */
[----:B------:R-:W-:Y:S01]  /*818a0*/  ISETP.GE.AND P0, PT, R0, UR7, PT ;  /* 0x0000000700007c0c */ /* 0x000fe2000bf06270 */
[----:B------:R-:W-:Y:S01]  /*818b0*/  VIADD R0, R7, 0x1f9 ;  /* 0x000001f907007836 */ /* 0x000fe20000000000 */
[----:B------:R-:W-:Y:S02]  /*818c0*/  ISETP.LT.AND P5, PT, R9, UR6, !P5 ;  /* 0x0000000609007c0c */ /* 0x000fe4000efa1270 */
[----:B------:R-:W-:Y:S02]  /*818d0*/  ISETP.LT.AND P6, PT, R8, UR6, !P0 ;  /* 0x0000000608007c0c */ /* 0x000fe4000c7c1270 */
[----:B------:R-:W-:Y:S01]  /*818e0*/  ISETP.GE.AND P1, PT, R0, UR7, PT ;  /* 0x0000000700007c0c */ /* 0x000fe2000bf26270 */
[----:B------:R-:W-:Y:S01]  /*818f0*/  VIADD R0, R7, 0x1fa ;  /* 0x000001fa07007836 */ /* 0x000fe20000000000 */
[----:B------:R1:W-:Y:S01]  /*81900*/  @P4 STG.E desc[UR4][R12.64], R143 ;  /* 0x0000008f0c004986 */ /* 0x0003e2000c101904 */
[----:B------:R-:W-:Y:S01]  /*81910*/  ISETP.LT.AND P0, PT, R9, UR6, !P0 ;  /* 0x0000000609007c0c */ /* 0x000fe2000c701270 */
[----:B------:R-:W-:Y:S01]  /*81920*/  IMAD.WIDE R16, R228, 0x4, R2 ;  /* 0x00000004e4107825 */ /* 0x000fe200078e0202 */
[----:B------:R-:W-:-:S02]  /*81930*/  ISETP.LT.AND P4, PT, R8, UR6, !P1 ;  /* 0x0000000608007c0c */ /* 0x000fc4000cf81270 */
[----:B------:R-:W-:Y:S01]  /*81940*/  ISETP.LT.AND P1, PT, R9, UR6, !P1 ;  /* 0x0000000609007c0c */ /* 0x000fe2000cf21270 */
[----:B------:R-:W-:Y:S01]  /*81950*/  @P2 STG.E desc[UR4][R10.64], R155 ;  /* 0x0000009b0a002986 */ /* 0x000fe2000c101904 */
[----:B------:R-:W-:Y:S02]  /*81960*/  ISETP.GE.AND P3, PT, R0, UR7, PT ;  /* 0x0000000700007c0c */ /* 0x000fe4000bf66270 */
[----:B------:R-:W-:Y:S01]  /*81970*/  IADD3 R0, R7, 0x1fb, RZ ;  /* 0x000001fb07007810 */ /* 0x000fe20007ffe0ff */
[----:B------:R-:W-:Y:S01]  /*81980*/  @P5 STG.E desc[UR4][R14.64], R159 ;  /* 0x0000009f0e005986 */ /* 0x000fe2000c101904 */
[----:B-1----:R-:W-:-:S03]  /*81990*/  IMAD.WIDE R12, R228, 0x4, R4 ;  /* 0x00000004e40c7825 */ /* 0x002fc600078e0204 */
[----:B------:R1:W-:Y:S01]  /*819a0*/  @P6 STG.E desc[UR4][R16.64], R144 ;  /* 0x0000009010006986 */ /* 0x0003e2000c101904 */
[----:B------:R-:W-:Y:S02]  /*819b0*/  ISETP.LT.AND P6, PT, R8, UR6, !P3 ;  /* 0x0000000608007c0c */ /* 0x000fe4000dfc1270 */
[----:B------:R-:W-:Y:S01]  /*819c0*/  ISETP.GE.AND P2, PT, R0, UR7, PT ;  /* 0x0000000700007c0c */ /* 0x000fe2000bf46270 */
[----:B------:R-:W-:Y:S01]  /*819d0*/  VIADD R0, R7, 0x1fc ;  /* 0x000001fc07007836 */ /* 0x000fe20000000000 */
[----:B------:R2:W-:Y:S01]  /*819e0*/  @P0 STG.E desc[UR4][R12.64], R160 ;  /* 0x000000a00c000986 */ /* 0x0005e2000c101904 */
[----:B------:R-:W-:-:S03]  /*819f0*/  ISETP.LT.AND P3, PT, R9, UR6, !P3 ;  /* 0x0000000609007c0c */ /* 0x000fc6000df61270 */
[----:B------:R-:W-:Y:S01]  /*81a00*/  @P4 STG.E desc[UR4][R18.64], R148 ;  /* 0x0000009412004986 */ /* 0x000fe2000c101904 */
[----:B------:R-:W-:Y:S01]  /*81a10*/  ISETP.GE.AND P5, PT, R0, UR7, PT ;  /* 0x0000000700007c0c */ /* 0x000fe2000bfa6270 */
[C---:B------:R-:W-:Y:S02]  /*81a20*/  VIADD R0, R7.reuse, 0x1fe ;  /* 0x000001fe07007836 */ /* 0x040fe40000000000 */
[----:B------:R-:W-:Y:S01]  /*81a30*/  @P1 STG.E desc[UR4][R20.64], R24 ;  /* 0x0000001814001986 */ /* 0x000fe2000c101904 */
[C---:B------:R-:W-:Y:S01]  /*81a40*/  ISETP.LT.AND P1, PT, R8.reuse, UR6, !P2 ;  /* 0x0000000608007c0c */ /* 0x040fe2000d721270 */
[----:B------:R-:W-:Y:S01]  /*81a50*/  VIADD R6, R7, 0x1fd ;  /* 0x000001fd07067836 */ /* 0x000fe20000000000 */
[C---:B------:R-:W-:Y:S02]  /*81a60*/  ISETP.LT.AND P2, PT, R9.reuse, UR6, !P2 ;  /* 0x0000000609007c0c */ /* 0x040fe4000d741270 */
[----:B------:R-:W-:Y:S02]  /*81a70*/  ISETP.LT.AND P4, PT, R8, UR6, !P5 ;  /* 0x0000000608007c0c */ /* 0x000fe4000ef81270 */
[----:B------:R-:W-:Y:S01]  /*81a80*/  ISETP.GE.AND P0, PT, R6, UR7, PT ;  /* 0x0000000706007c0c */ /* 0x000fe2000bf06270 */
[----:B-1----:R-:W-:Y:S01]  /*81a90*/  IMAD.WIDE R16, R252, 0x4, R2 ;  /* 0x00000004fc107825 */ /* 0x002fe200078e0202 */
[----:B------:R-:W-:-:S03]  /*81aa0*/  ISETP.LT.AND P5, PT, R9, UR6, !P5 ;  /* 0x0000000609007c0c */ /* 0x000fc6000efa1270 */
[----:B--2---:R-:W-:-:S05]  /*81ab0*/  IMAD.WIDE R10, R229, 0x4, R2 ;  /* 0x00000004e50a7825 */ /* 0x004fca00078e0202 */
[----:B------:R-:W-:Y:S01]  /*81ac0*/  @P6 STG.E desc[UR4][R10.64], R145 ;  /* 0x000000910a006986 */ /* 0x000fe2000c101904 */
[----:B------:R-:W-:Y:S01]  /*81ad0*/  ISETP.GE.AND P6, PT, R0, UR7, PT ;  /* 0x0000000700007c0c */ /* 0x000fe2000bfc6270 */
[----:B------:R-:W-:-:S04]  /*81ae0*/  IMAD.WIDE R12, R229, 0x4, R4 ;  /* 0x00000004e50c7825 */ /* 0x000fc800078e0204 */
[----:B------:R-:W-:Y:S01]  /*81af0*/  VIADD R0, R7, 0x1ff ;  /* 0x000001ff07007836 */ /* 0x000fe20000000000 */
[----:B------:R-:W-:Y:S01]  /*81b00*/  @P3 STG.E desc[UR4][R12.64], R161 ;  /* 0x000000a10c003986 */ /* 0x000fe2000c101904 */
[----:B---3--:R-:W-:-:S04]  /*81b10*/  IMAD.WIDE R6, R166, 0x4, R2 ;  /* 0x00000004a6067825 */ /* 0x008fc800078e0202 */
[----:B------:R-:W-:Y:S01]  /*81b20*/  IMAD.WIDE R14, R166, 0x4, R4 ;  /* 0x00000004a60e7825 */ /* 0x000fe200078e0204 */
[----:B------:R1:W-:Y:S01]  /*81b30*/  @P1 STG.E desc[UR4][R6.64], R149 ;  /* 0x0000009506001986 */ /* 0x0003e2000c101904 */
[----:B------:R-:W-:-:S03]  /*81b40*/  ISETP.GE.AND P3, PT, R0, UR7, PT ;  /* 0x0000000700007c0c */ /* 0x000fc6000bf66270 */
[----:B------:R2:W-:Y:S01]  /*81b50*/  @P2 STG.E desc[UR4][R14.64], R25 ;  /* 0x000000190e002986 */ /* 0x0005e2000c101904 */
[C---:B------:R-:W-:Y:S02]  /*81b60*/  ISETP.LT.AND P2, PT, R8.reuse, UR6, !P0 ;  /* 0x0000000608007c0c */ /* 0x040fe4000c741270 */
[C---:B------:R-:W-:Y:S01]  /*81b70*/  ISETP.LT.AND P0, PT, R9.reuse, UR6, !P0 ;  /* 0x0000000609007c0c */ /* 0x040fe2000c701270 */
[----:B------:R2:W-:Y:S01]  /*81b80*/  @P4 STG.E desc[UR4][R16.64], R146 ;  /* 0x0000009210004986 */ /* 0x0005e2000c101904 */
[C---:B------:R-:W-:Y:S02]  /*81b90*/  ISETP.LT.AND P4, PT, R8.reuse, UR6, !P6 ;  /* 0x0000000608007c0c */ /* 0x040fe4000f781270 */
[C---:B------:R-:W-:Y:S02]  /*81ba0*/  ISETP.LT.AND P6, PT, R9.reuse, UR6, !P6 ;  /* 0x0000000609007c0c */ /* 0x040fe4000f7c1270 */
[----:B------:R-:W-:Y:S02]  /*81bb0*/  ISETP.LT.AND P1, PT, R8, UR6, !P3 ;  /* 0x0000000608007c0c */ /* 0x000fe4000df21270 */
[----:B------:R-:W-:Y:S01]  /*81bc0*/  ISETP.LT.AND P3, PT, R9, UR6, !P3 ;  /* 0x0000000609007c0c */ /* 0x000fe2000df61270 */
[----:B------:R-:W-:-:S04]  /*81bd0*/  IMAD.WIDE R8, R252, 0x4, R4 ;  /* 0x00000004fc087825 */ /* 0x000fc800078e0204 */
[C---:B-1----:R-:W-:Y:S01]  /*81be0*/  IMAD.WIDE R6, R231.reuse, 0x4, R2 ;  /* 0x00000004e7067825 */ /* 0x042fe200078e0202 */
[----:B------:R2:W-:Y:S03]  /*81bf0*/  @P5 STG.E desc[UR4][R8.64], R162 ;  /* 0x000000a208005986 */ /* 0x0005e6000c101904 */
[----:B------:R-:W-:Y:S01]  /*81c00*/  IMAD.WIDE R10, R231, 0x4, R4 ;  /* 0x00000004e70a7825 */ /* 0x000fe200078e0204 */
[----:B------:R2:W-:Y:S03]  /*81c10*/  @P2 STG.E desc[UR4][R6.64], R150 ;  /* 0x0000009606002986 */ /* 0x0005e6000c101904 */
[C---:B------:R-:W-:Y:S01]  /*81c20*/  IMAD.WIDE R12, R230.reuse, 0x4, R2 ;  /* 0x00000004e60c7825 */ /* 0x040fe200078e0202 */
[----:B------:R2:W-:Y:S03]  /*81c30*/  @P0 STG.E desc[UR4][R10.64], R26 ;  /* 0x0000001a0a000986 */ /* 0x0005e6000c101904 */
[----:B------:R-:W-:Y:S01]  /*81c40*/  IMAD.WIDE R230, R230, 0x4, R4 ;  /* 0x00000004e6e67825 */ /* 0x000fe200078e0204 */
[----:B------:R2:W-:Y:S03]  /*81c50*/  @P4 STG.E desc[UR4][R12.64], R147 ;  /* 0x000000930c004986 */ /* 0x0005e6000c101904 */
[C---:B----4-:R-:W-:Y:S01]  /*81c60*/  IMAD.WIDE R2, R167.reuse, 0x4, R2 ;  /* 0x00000004a7027825 */ /* 0x050fe200078e0202 */
[----:B------:R2:W-:Y:S04]  /*81c70*/  @P6 STG.E desc[UR4][R230.64], R163 ;  /* 0x000000a3e6006986 */ /* 0x0005e8000c101904 */
[----:B------:R2:W-:Y:S01]  /*81c80*/  @P1 STG.E desc[UR4][R2.64], R151 ;  /* 0x0000009702001986 */ /* 0x0005e2000c101904 */
[----:B------:R-:W-:Y:S01]  /*81c90*/  IMAD.WIDE R4, R167, 0x4, R4 ;  /* 0x00000004a7047825 */ /* 0x000fe200078e0204 */
[----:B------:R-:W-:Y:S06]  /*81ca0*/  @!P3 EXIT ;  /* 0x000000000000b94d */ /* 0x000fec0003800000 */
[----:B------:R-:W-:Y:S01]  /*81cb0*/  STG.E desc[UR4][R4.64], R27 ;  /* 0x0000001b04007986 */ /* 0x000fe2000c101904 */
[----:B------:R-:W-:Y:S05]  /*81cc0*/  EXIT ;  /* 0x000000000000794d */ /* 0x000fea0003800000 */
.L_x_2:
[----:B------:R-:W-:-:S00]  /*81cd0*/  BRA `(.L_x_2) ;  /* 0xfffffffc00fc7947 */ /* 0x000fc0000383ffff */
[----:B------:R-:W-:-:S00]  /*81ce0*/  NOP ;  /* 0x0000000000007918 */ /* 0x000fc00000000000 */
        /* <DEDUP_REMOVED lines=9> */
.L_x_3:


//--------------------- .nv.shared.matmul_kernel  --------------------------
	.section	.nv.shared.matmul_kernel,"aw",@nobits
	.sectionflags	@""
	.align	16
	.zero		1024


//--------------------- .nv.shared.reserved.0     --------------------------
	.section	.nv.shared.reserved.0,"aw",@nobits
	.weak		__nv_reservedSMEM_offset_0_alias
	.size		__nv_reservedSMEM_offset_0_alias, 0, 0
	.other		__nv_reservedSMEM_offset_0_alias,@"STO_CUDA_RESERVED_SHARED STV_DEFAULT"
__nv_reservedSMEM_offset_0_alias:
	.zero		0


//--------------------- .nv.constant0.matmul_kernel --------------------------
	.section	.nv.constant0.matmul_kernel,"a",@progbits
	.sectionflags	@""
	.align	4
.nv.constant0.matmul_kernel:
	.zero		608


//--------------------- SYMBOLS --------------------------

	.type		.nv.reservedSmem.offset0,@object
	.size		.nv.reservedSmem.offset0,0x4
